	.target	sm_90a

	.elftype	@"ET_EXEC"


//--------------------- .note.nv.tkinfo           --------------------------
	.section	.note.nv.tkinfo,"",@"SHT_NOTE"
	.sectionflags	@"SHF_NOTE_NV_TKINFO"
	.tkinfo
        /*0018*/ 	.word	0x00000002
        /*0030*/ 	.string	""
        /*0030*/ 	.string	"ptxas"
        /*0030*/ 	.string	"Cuda compilation tools, release 13.0, V13.0.88"
        /*0030*/ 	.string	"Build cuda_13.0.r13.0/compiler.36424714_0"
        /*0030*/ 	.string	"-v  -suppress-debug-info  -lineinfo  -arch sm_90a "



//--------------------- .note.nv.cuinfo           --------------------------
	.section	.note.nv.cuinfo,"",@"SHT_NOTE"
	.sectionflags	@"SHF_NOTE_NV_CUINFO"
        /*0018*/ 	.short	0x0002
        /*001a*/ 	.short	0x005a
        /*001c*/ 	.short	0x0082
	.zero		2


//--------------------- .nv.info                  --------------------------
	.section	.nv.info,"",@"SHT_CUDA_INFO"
	.align	4


	//----- nvinfo : EIATTR_REGCOUNT
	.align		4
        /*0000*/ 	.byte	0x04, 0x2f
        /*0002*/ 	.short	(.L_1 - .L_0)
	.align		4
.L_0:
        /*0004*/ 	.word	index@(matmul_kernel)
        /*0008*/ 	.word	0x000000ff


	//----- nvinfo : EIATTR_FRAME_SIZE
	.align		4
.L_1:
        /*000c*/ 	.byte	0x04, 0x11
        /*000e*/ 	.short	(.L_3 - .L_2)
	.align		4
.L_2:
        /*0010*/ 	.word	index@(matmul_kernel)
        /*0014*/ 	.word	0x00000f50


	//----- nvinfo : EIATTR_MIN_STACK_SIZE
	.align		4
.L_3:
        /*0018*/ 	.byte	0x04, 0x12
        /*001a*/ 	.short	(.L_5 - .L_4)
	.align		4
.L_4:
        /*001c*/ 	.word	index@(matmul_kernel)
        /*0020*/ 	.word	0x00000f50
.L_5:


//--------------------- .nv.compat                --------------------------
	.section	.nv.compat,"",@"SHT_CUDA_COMPAT_INFO"
	.align	4
        /*0000*/ 	.byte	0x02, 0x09, 0x01, 0x00, 0x02, 0x02, 0x04, 0x00, 0x02, 0x05, 0x05, 0x00, 0x03, 0x07, 0x01, 0x01
        /*0010*/ 	.byte	0x02, 0x03, 0x00, 0x00, 0x02, 0x06, 0x01, 0x00, 0x04, 0x0b, 0x08, 0x00, 0x00, 0x00, 0x00, 0x00
        /*0020*/ 	.byte	0x00, 0x00, 0x00, 0x00


//--------------------- .nv.info.matmul_kernel    --------------------------
	.section	.nv.info.matmul_kernel,"",@"SHT_CUDA_INFO"
	.sectionflags	@""
	.align	4


	//----- nvinfo : EIATTR_CUDA_API_VERSION
	.align		4
        /*0000*/ 	.byte	0x04, 0x37
        /*0002*/ 	.short	(.L_7 - .L_6)
.L_6:
        /*0004*/ 	.word	0x00000082


	//----- nvinfo : EIATTR_KPARAM_INFO
	.align		4
.L_7:
        /*0008*/ 	.byte	0x04, 0x17
        /*000a*/ 	.short	(.L_9 - .L_8)
.L_8:
        /*000c*/ 	.word	0x00000000
        /*0010*/ 	.short	0x000d
        /*0012*/ 	.short	0x0048
        /*0014*/ 	.byte	0x00, 0xf4, 0x21, 0x00


	//----- nvinfo : EIATTR_KPARAM_INFO
	.align		4
.L_9:
        /*0018*/ 	.byte	0x04, 0x17
        /*001a*/ 	.short	(.L_11 - .L_10)
.L_10:
        /*001c*/ 	.word	0x00000000
        /*0020*/ 	.short	0x000c
        /*0022*/ 	.short	0x0040
        /*0024*/ 	.byte	0x00, 0xf4, 0x21, 0x00


	//----- nvinfo : EIATTR_KPARAM_INFO
	.align		4
.L_11:
        /*0028*/ 	.byte	0x04, 0x17
        /*002a*/ 	.short	(.L_13 - .L_12)
.L_12:
        /*002c*/ 	.word	0x00000000
        /*0030*/ 	.short	0x000b
        /*0032*/ 	.short	0x0038
        /*0034*/ 	.byte	0x00, 0xf0, 0x11, 0x00


	//----- nvinfo : EIATTR_KPARAM_INFO
	.align		4
.L_13:
        /*0038*/ 	.byte	0x04, 0x17
        /*003a*/ 	.short	(.L_15 - .L_14)
.L_14:
        /*003c*/ 	.word	0x00000000
        /*0040*/ 	.short	0x000a
        /*0042*/ 	.short	0x0034
        /*0044*/ 	.byte	0x00, 0xf0, 0x11, 0x00


	//----- nvinfo : EIATTR_KPARAM_INFO
	.align		4
.L_15:
        /*0048*/ 	.byte	0x04, 0x17
        /*004a*/ 	.short	(.L_17 - .L_16)
.L_16:
        /*004c*/ 	.word	0x00000000
        /*0050*/ 	.short	0x0009
        /*0052*/ 	.short	0x0030
        /*0054*/ 	.byte	0x00, 0xf0, 0x11, 0x00


	//----- nvinfo : EIATTR_KPARAM_INFO
	.align		4
.L_17:
        /*0058*/ 	.byte	0x04, 0x17
        /*005a*/ 	.short	(.L_19 - .L_18)
.L_18:
        /*005c*/ 	.word	0x00000000
        /*0060*/ 	.short	0x0008
        /*0062*/ 	.short	0x002c
        /*0064*/ 	.byte	0x00, 0xf0, 0x11, 0x00


	//----- nvinfo : EIATTR_KPARAM_INFO
	.align		4
.L_19:
        /*0068*/ 	.byte	0x04, 0x17
        /*006a*/ 	.short	(.L_21 - .L_20)
.L_20:
        /*006c*/ 	.word	0x00000000
        /*0070*/ 	.short	0x0007
        /*0072*/ 	.short	0x0028
        /*0074*/ 	.byte	0x00, 0xf0, 0x11, 0x00


	//----- nvinfo : EIATTR_KPARAM_INFO
	.align		4
.L_21:
        /*0078*/ 	.byte	0x04, 0x17
        /*007a*/ 	.short	(.L_23 - .L_22)
.L_22:
        /*007c*/ 	.word	0x00000000
        /*0080*/ 	.short	0x0006
        /*0082*/ 	.short	0x0024
        /*0084*/ 	.byte	0x00, 0xf0, 0x11, 0x00


	//----- nvinfo : EIATTR_KPARAM_INFO
	.align		4
.L_23:
        /*0088*/ 	.byte	0x04, 0x17
        /*008a*/ 	.short	(.L_25 - .L_24)
.L_24:
        /*008c*/ 	.word	0x00000000
        /*0090*/ 	.short	0x0005
        /*0092*/ 	.short	0x0020
        /*0094*/ 	.byte	0x00, 0xf0, 0x11, 0x00


	//----- nvinfo : EIATTR_KPARAM_INFO
	.align		4
.L_25:
        /*0098*/ 	.byte	0x04, 0x17
        /*009a*/ 	.short	(.L_27 - .L_26)
.L_26:
        /*009c*/ 	.word	0x00000000
        /*00a0*/ 	.short	0x0004
        /*00a2*/ 	.short	0x001c
        /*00a4*/ 	.byte	0x00, 0xf0, 0x11, 0x00


	//----- nvinfo : EIATTR_KPARAM_INFO
	.align		4
.L_27:
        /*00a8*/ 	.byte	0x04, 0x17
        /*00aa*/ 	.short	(.L_29 - .L_28)
.L_28:
        /*00ac*/ 	.word	0x00000000
        /*00b0*/ 	.short	0x0003
        /*00b2*/ 	.short	0x0018
        /*00b4*/ 	.byte	0x00, 0xf0, 0x11, 0x00


	//----- nvinfo : EIATTR_KPARAM_INFO
	.align		4
.L_29:
        /*00b8*/ 	.byte	0x04, 0x17
        /*00ba*/ 	.short	(.L_31 - .L_30)
.L_30:
        /*00bc*/ 	.word	0x00000000
        /*00c0*/ 	.short	0x0002
        /*00c2*/ 	.short	0x0010
        /*00c4*/ 	.byte	0x00, 0xf4, 0x21, 0x00


	//----- nvinfo : EIATTR_KPARAM_INFO
	.align		4
.L_31:
        /*00c8*/ 	.byte	0x04, 0x17
        /*00ca*/ 	.short	(.L_33 - .L_32)
.L_32:
        /*00cc*/ 	.word	0x00000000
        /*00d0*/ 	.short	0x0001
        /*00d2*/ 	.short	0x0008
        /*00d4*/ 	.byte	0x00, 0xf4, 0x21, 0x00


	//----- nvinfo : EIATTR_KPARAM_INFO
	.align		4
.L_33:
        /*00d8*/ 	.byte	0x04, 0x17
        /*00da*/ 	.short	(.L_35 - .L_34)
.L_34:
        /*00dc*/ 	.word	0x00000000
        /*00e0*/ 	.short	0x0000
        /*00e2*/ 	.short	0x0000
        /*00e4*/ 	.byte	0x00, 0xf4, 0x21, 0x00


	//----- nvinfo : EIATTR_SPARSE_MMA_MASK
	.align		4
.L_35:
        /*00e8*/ 	.byte	0x03, 0x50
        /*00ea*/ 	.short	0x0000


	//----- nvinfo : EIATTR_MAXREG_COUNT
	.align		4
        /*00ec*/ 	.byte	0x03, 0x1b
        /*00ee*/ 	.short	0x00ff


	//----- nvinfo : EIATTR_NUM_BARRIERS
	.align		4
        /*00f0*/ 	.byte	0x02, 0x4c
        /*00f2*/ 	.byte	0x01
	.zero		1


	//----- nvinfo : EIATTR_ANNOTATIONS
	.align		4
        /*00f4*/ 	.byte	0x04, 0x55
        /*00f6*/ 	.short	(.L_37 - .L_36)


	//   ....[0]....
.L_36:
        /*00f8*/ 	.word	0x00000001
        /*00fc*/ 	.byte	0x90, 0x00, 0x00, 0x00, 0x01, 0x00, 0x00, 0x00, 0xd0, 0x06, 0x00, 0x00, 0x01, 0x00, 0x00, 0x00
        /* <DEDUP_REMOVED lines=1837> */
        /*73dc*/ 	.byte	0xe0, 0x4b, 0x03, 0x00, 0x01, 0x00, 0x00, 0x00, 0x60, 0x4c, 0x03, 0x00


	//----- nvinfo : EIATTR_MERCURY_ISA_VERSION
	.align		4
.L_37:
        /*73e8*/ 	.byte	0x03, 0x5f
        /*73ea*/ 	.short	0x0101


	//----- nvinfo : EIATTR_EXIT_INSTR_OFFSETS
	.align		4
        /*73ec*/ 	.byte	0x04, 0x1c
        /*73ee*/ 	.short	(.L_39 - .L_38)


	//   ....[0]....
.L_38:
        /*73f0*/ 	.word	0x00034f00


	//   ....[1]....
        /*73f4*/ 	.word	0x00034f20


	//----- nvinfo : EIATTR_REQNTID
	.align		4
.L_39:
        /*73f8*/ 	.byte	0x04, 0x10
        /*73fa*/ 	.short	(.L_41 - .L_40)
.L_40:
        /*73fc*/ 	.word	0x00000080
        /*7400*/ 	.word	0x00000001
        /*7404*/ 	.word	0x00000001


	//----- nvinfo : EIATTR_CBANK_PARAM_SIZE
	.align		4
.L_41:
        /*7408*/ 	.byte	0x03, 0x19
        /*740a*/ 	.short	0x0050


	//----- nvinfo : EIATTR_PARAM_CBANK
	.align		4
        /*740c*/ 	.byte	0x04, 0x0a
        /*740e*/ 	.short	(.L_43 - .L_42)
	.align		4
.L_42:
        /*7410*/ 	.word	index@(.nv.constant0.matmul_kernel)
        /*7414*/ 	.short	0x0210
        /*7416*/ 	.short	0x0050


	//----- nvinfo : EIATTR_SW_WAR
	.align		4
.L_43:
        /*7418*/ 	.byte	0x04, 0x36
        /*741a*/ 	.short	(.L_45 - .L_44)
.L_44:
        /*741c*/ 	.word	0x00000008
.L_45:


//--------------------- .nv.callgraph             --------------------------
	.section	.nv.callgraph,"",@"SHT_CUDA_CALLGRAPH"
	.align	4
	.sectionentsize	8
	.align		4
        /*0000*/ 	.word	0x00000000
	.align		4
        /*0004*/ 	.word	0xffffffff
	.align		4
        /*0008*/ 	.word	0x00000000
	.align		4
        /*000c*/ 	.word	0xfffffffe
	.align		4
        /*0010*/ 	.word	0x00000000
	.align		4
        /*0014*/ 	.word	0xfffffffd
	.align		4
        /*0018*/ 	.word	0x00000000
	.align		4
        /*001c*/ 	.word	0xfffffffc


//--------------------- .text.matmul_kernel       --------------------------
	.section	.text.matmul_kernel,"ax",@progbits
	.align	128
        .global         matmul_kernel
        .type           matmul_kernel,@function
        .size           matmul_kernel,(.L_x_3 - matmul_kernel)
        .other          matmul_kernel,@"STO_CUDA_ENTRY STV_DEFAULT"
matmul_kernel:
.text.matmul_kernel:
[----:B------:R-:W1:Y:S08]  /*0000*/  LDC R1, c[0x0][0x28] ;  /* 0x00000a00ff017b82 */ /* 0x000e700000000800 */
[----:B------:R-:W2:Y:S01]  /*0010*/  LDC.64 R2, c[0x0][0x228] ;  /* 0x00008a00ff027b82 */ /* 0x000ea20000000a00 */
[----:B------:R-:W3:Y:S01]  /*0020*/  S2R R5, SR_CTAID.X ;  /* 0x0000000000057919 */ /* 0x000ee20000002500 */
[----:B-1----:R-:W-:Y:S01]  /*0030*/  VIADD R1, R1, 0xfffff0b0 ;  /* 0xfffff0b001017836 */ /* 0x002fe20000000000 */
[----:B------:R-:W-:Y:S01]  /*0040*/  ULDC UR15, c[0x0][0x22c] ;  /* 0x00008b00000f7ab9 */ /* 0x000fe20000000800 */
[----:B------:R-:W-:Y:S01]  /*0050*/  ULDC UR4, c[0x0][0x234] ;  /* 0x00008d0000047ab9 */ /* 0x000fe20000000800 */
[----:B------:R-:W1:Y:S01]  /*0060*/  S2R R179, SR_TID.X ;  /* 0x0000000000b37919 */ /* 0x000e620000002100 */
[----:B------:R-:W-:Y:S01]  /*0070*/  ULDC.64 UR6, c[0x0][0x210] ;  /* 0x0000840000067ab9 */ /* 0x000fe20000000a00 */
[----:B--2---:R-:W-:Y:S01]  /*0080*/  IMAD.MOV.U32 R13, RZ, RZ, R3 ;  /* 0x000000ffff0d7224 */ /* 0x004fe200078e0003 */
[----:B------:R2:W-:Y:S01]  /*0090*/  STL [R1+0xb90], R2 ;  /* 0x000b900201007387 */ /* 0x0005e20000100800 */
[----:B------:R-:W-:-:S02]  /*00a0*/  IMAD.MOV.U32 R12, RZ, RZ, R2 ;  /* 0x000000ffff0c7224 */ /* 0x000fc400078e0002 */
[----:B------:R-:W-:Y:S01]  /*00b0*/  VIADD R0, R13, 0xff ;  /* 0x000000ff0d007836 */ /* 0x000fe20000000000 */
[----:B------:R-:W-:-:S04]  /*00c0*/  IABS R201, R13 ;  /* 0x0000000d00c97213 */ /* 0x000fc80000000000 */
[----:B------:R-:W-:Y:S02]  /*00d0*/  SHF.R.S32.HI R3, RZ, 0x1f, R0 ;  /* 0x0000001fff037819 */ /* 0x000fe40000011400 */
[----:B---3--:R-:W-:Y:S02]  /*00e0*/  IABS R8, R5 ;  /* 0x0000000500087213 */ /* 0x008fe40000000000 */
[----:B------:R-:W-:-:S04]  /*00f0*/  LEA.HI R3, R3, R0, RZ, 0x8 ;  /* 0x0000000003037211 */ /* 0x000fc800078f40ff */
[----:B------:R-:W-:-:S05]  /*0100*/  SHF.R.S32.HI R3, RZ, 0x8, R3 ;  /* 0x00000008ff037819 */ /* 0x000fca0000011403 */
[----:B------:R-:W-:-:S05]  /*0110*/  IMAD.SHL.U32 R4, R3, 0x4, RZ ;  /* 0x0000000403047824 */ /* 0x000fca00078e00ff */
[-C--:B------:R-:W-:Y:S02]  /*0120*/  IABS R7, R4.reuse ;  /* 0x0000000400077213 */ /* 0x080fe40000000000 */
[----:B------:R-:W-:Y:S02]  /*0130*/  IABS R10, R4 ;  /* 0x00000004000a7213 */ /* 0x000fe40000000000 */
[----:B------:R-:W3:Y:S08]  /*0140*/  I2F.RP R0, R7 ;  /* 0x0000000700007306 */ /* 0x000ef00000209400 */
[----:B---3--:R-:W2:Y:S02]  /*0150*/  MUFU.RCP R0, R0 ;  /* 0x0000000000007308 */ /* 0x008ea40000001000 */
[----:B--2---:R-:W-:-:S02]  /*0160*/  VIADD R2, R0, 0xffffffe ;  /* 0x0ffffffe00027836 */ /* 0x004fc40000000000 */
[----:B------:R-:W-:-:S04]  /*0170*/  IMAD.MOV R0, RZ, RZ, -R10 ;  /* 0x000000ffff007224 */ /* 0x000fc800078e0a0a */
[----:B------:R2:W3:Y:S02]  /*0180*/  F2I.FTZ.U32.TRUNC.NTZ R3, R2 ;  /* 0x0000000200037305 */ /* 0x0004e4000021f000 */
[----:B--2---:R-:W-:Y:S02]  /*0190*/  IMAD.MOV.U32 R2, RZ, RZ, RZ ;  /* 0x000000ffff027224 */ /* 0x004fe400078e00ff */
[----:B---3--:R-:W-:-:S04]  /*01a0*/  IMAD.MOV R6, RZ, RZ, -R3 ;  /* 0x000000ffff067224 */ /* 0x008fc800078e0a03 */
[----:B------:R-:W-:Y:S02]  /*01b0*/  IMAD R9, R6, R7, RZ ;  /* 0x0000000706097224 */ /* 0x000fe400078e02ff */
[----:B------:R-:W-:Y:S02]  /*01c0*/  IMAD.MOV.U32 R6, RZ, RZ, R8 ;  /* 0x000000ffff067224 */ /* 0x000fe400078e0008 */
[----:B------:R-:W-:-:S06]  /*01d0*/  IMAD.HI.U32 R3, R3, R9, R2 ;  /* 0x0000000903037227 */ /* 0x000fcc00078e0002 */
[----:B------:R-:W-:-:S04]  /*01e0*/  IMAD.HI.U32 R3, R3, R6, RZ ;  /* 0x0000000603037227 */ /* 0x000fc800078e00ff */
[----:B------:R-:W-:-:S05]  /*01f0*/  IMAD R0, R3, R0, R6 ;  /* 0x0000000003007224 */ /* 0x000fca00078e0206 */
[----:B------:R-:W-:-:S13]  /*0200*/  ISETP.GT.U32.AND P1, PT, R7, R0, PT ;  /* 0x000000000700720c */ /* 0x000fda0003f24070 */
[----:B------:R-:W-:Y:S02]  /*0210*/  @!P1 IMAD.IADD R0, R0, 0x1, -R7 ;  /* 0x0000000100009824 */ /* 0x000fe400078e0a07 */
[----:B------:R-:W-:Y:S01]  /*0220*/  @!P1 VIADD R3, R3, 0x1 ;  /* 0x0000000103039836 */ /* 0x000fe20000000000 */
[----:B------:R-:W-:Y:S02]  /*0230*/  ISETP.NE.AND P1, PT, R4, RZ, PT ;  /* 0x000000ff0400720c */ /* 0x000fe40003f25270 */
[----:B------:R-:W-:Y:S02]  /*0240*/  ISETP.GE.U32.AND P0, PT, R0, R7, PT ;  /* 0x000000070000720c */ /* 0x000fe40003f06070 */
[----:B------:R-:W-:-:S04]  /*0250*/  LOP3.LUT R0, R5, R4, RZ, 0x3c, !PT ;  /* 0x0000000405007212 */ /* 0x000fc800078e3cff */
[----:B------:R-:W-:Y:S01]  /*0260*/  ISETP.GE.AND P2, PT, R0, RZ, PT ;  /* 0x000000ff0000720c */ /* 0x000fe20003f46270 */
[----:B------:R-:W-:-:S06]  /*0270*/  VIADD R0, R12, 0x3f ;  /* 0x0000003f0c007836 */ /* 0x000fcc0000000000 */
[----:B------:R-:W-:-:S04]  /*0280*/  @P0 VIADD R3, R3, 0x1 ;  /* 0x0000000103030836 */ /* 0x000fc80000000000 */
[----:B------:R-:W-:Y:S01]  /*0290*/  IMAD.MOV.U32 R2, RZ, RZ, R3 ;  /* 0x000000ffff027224 */ /* 0x000fe200078e0003 */
[----:B------:R-:W-:-:S03]  /*02a0*/  SHF.R.S32.HI R3, RZ, 0x1f, R0 ;  /* 0x0000001fff037819 */ /* 0x000fc60000011400 */
[----:B------:R-:W-:Y:S01]  /*02b0*/  @!P2 IMAD.MOV R2, RZ, RZ, -R2 ;  /* 0x000000ffff02a224 */ /* 0x000fe200078e0a02 */
[----:B------:R-:W-:Y:S02]  /*02c0*/  @!P1 LOP3.LUT R2, RZ, R4, RZ, 0x33, !PT ;  /* 0x00000004ff029212 */ /* 0x000fe400078e33ff */
[----:B------:R-:W-:-:S03]  /*02d0*/  LEA.HI R3, R3, R0, RZ, 0x6 ;  /* 0x0000000003037211 */ /* 0x000fc600078f30ff */
[----:B------:R-:W-:Y:S02]  /*02e0*/  IMAD.SHL.U32 R6, R2, 0x4, RZ ;  /* 0x0000000402067824 */ /* 0x000fe400078e00ff */
[----:B------:R-:W-:-:S03]  /*02f0*/  IMAD.MOV R2, RZ, RZ, -R2 ;  /* 0x000000ffff027224 */ /* 0x000fc600078e0a02 */
[----:B------:R-:W-:Y:S01]  /*0300*/  LEA.HI.SX32 R3, R3, -R6, 0x1a ;  /* 0x8000000603037211 */ /* 0x000fe200078fd2ff */
[----:B------:R-:W-:-:S03]  /*0310*/  IMAD R8, R4, R2, R5 ;  /* 0x0000000204087224 */ /* 0x000fc600078e0205 */
[----:B------:R-:W-:-:S04]  /*0320*/  VIMNMX R11, R3, 0x4, PT ;  /* 0x00000004030b7848 */ /* 0x000fc80003fe0100 */
[-C--:B------:R-:W-:Y:S02]  /*0330*/  IABS R7, R11.reuse ;  /* 0x0000000b00077213 */ /* 0x080fe40000000000 */
[----:B------:R-:W-:Y:S02]  /*0340*/  IABS R4, R11 ;  /* 0x0000000b00047213 */ /* 0x000fe40000000000 */
[----:B------:R-:W2:Y:S08]  /*0350*/  I2F.RP R0, R7 ;  /* 0x0000000700007306 */ /* 0x000eb00000209400 */
[----:B--2---:R-:W2:Y:S02]  /*0360*/  MUFU.RCP R0, R0 ;  /* 0x0000000000007308 */ /* 0x004ea40000001000 */
[----:B--2---:R-:W-:-:S02]  /*0370*/  VIADD R3, R0, 0xffffffe ;  /* 0x0ffffffe00037836 */ /* 0x004fc40000000000 */
[----:B------:R-:W-:-:S04]  /*0380*/  IMAD.MOV R0, RZ, RZ, -R4 ;  /* 0x000000ffff007224 */ /* 0x000fc800078e0a04 */
[----:B------:R-:W2:Y:S08]  /*0390*/  I2F.RP R4, R201 ;  /* 0x000000c900047306 */ /* 0x000eb00000209400 */
[----:B------:R-:W3:Y:S08]  /*03a0*/  F2I.FTZ.U32.TRUNC.NTZ R3, R3 ;  /* 0x0000000300037305 */ /* 0x000ef0000021f000 */
[----:B--2---:R-:W2:Y:S01]  /*03b0*/  MUFU.RCP R4, R4 ;  /* 0x0000000400047308 */ /* 0x004ea20000001000 */
[----:B---3--:R-:W-:-:S04]  /*03c0*/  IMAD.MOV R9, RZ, RZ, -R3 ;  /* 0x000000ffff097224 */ /* 0x008fc800078e0a03 */
[----:B------:R-:W-:Y:S01]  /*03d0*/  IMAD.MOV.U32 R2, RZ, RZ, R9 ;  /* 0x000000ffff027224 */ /* 0x000fe200078e0009 */
[----:B------:R-:W-:-:S03]  /*03e0*/  IABS R9, R8 ;  /* 0x0000000800097213 */ /* 0x000fc60000000000 */
[----:B------:R-:W-:Y:S02]  /*03f0*/  IMAD R5, R2, R7, RZ ;  /* 0x0000000702057224 */ /* 0x000fe400078e02ff */
[----:B------:R-:W-:-:S04]  /*0400*/  IMAD.MOV.U32 R2, RZ, RZ, RZ ;  /* 0x000000ffff027224 */ /* 0x000fc800078e00ff */
[----:B------:R-:W-:-:S04]  /*0410*/  IMAD.HI.U32 R2, R3, R5, R2 ;  /* 0x0000000503027227 */ /* 0x000fc800078e0002 */
[----:B--2---:R-:W-:Y:S02]  /*0420*/  VIADD R5, R4, 0xffffffe ;  /* 0x0ffffffe04057836 */ /* 0x004fe40000000000 */
[----:B------:R-:W-:-:S04]  /*0430*/  IMAD.HI.U32 R2, R2, R9, RZ ;  /* 0x0000000902027227 */ /* 0x000fc800078e00ff */
[----:B------:R-:W-:Y:S01]  /*0440*/  IMAD R0, R2, R0, R9 ;  /* 0x0000000002007224 */ /* 0x000fe200078e0209 */
[----:B------:R-:W-:Y:S01]  /*0450*/  IABS R9, R12 ;  /* 0x0000000c00097213 */ /* 0x000fe20000000000 */
[----:B------:R-:W2:Y:S03]  /*0460*/  F2I.FTZ.U32.TRUNC.NTZ R5, R5 ;  /* 0x0000000500057305 */ /* 0x000ea6000021f000 */
[----:B------:R-:W-:-:S05]  /*0470*/  ISETP.GT.U32.AND P1, PT, R7, R0, PT ;  /* 0x000000000700720c */ /* 0x000fca0003f24070 */
[----:B------:R-:W3:Y:S01]  /*0480*/  I2F.RP R3, R9 ;  /* 0x0000000900037306 */ /* 0x000ee20000209400 */
[----:B--2---:R-:W-:-:S07]  /*0490*/  IMAD.MOV R12, RZ, RZ, -R5 ;  /* 0x000000ffff0c7224 */ /* 0x004fce00078e0a05 */
[----:B------:R-:W-:Y:S02]  /*04a0*/  @!P1 IMAD.IADD R0, R0, 0x1, -R7 ;  /* 0x0000000100009824 */ /* 0x000fe400078e0a07 */
[----:B------:R-:W-:Y:S01]  /*04b0*/  @!P1 VIADD R2, R2, 0x1 ;  /* 0x0000000102029836 */ /* 0x000fe20000000000 */
[----:B------:R-:W-:Y:S01]  /*04c0*/  ISETP.NE.AND P1, PT, R11, RZ, PT ;  /* 0x000000ff0b00720c */ /* 0x000fe20003f25270 */
[----:B------:R-:W-:Y:S01]  /*04d0*/  IMAD R207, R12, R201, RZ ;  /* 0x000000c90ccf7224 */ /* 0x000fe200078e02ff */
[----:B------:R-:W-:Y:S01]  /*04e0*/  ISETP.GE.U32.AND P0, PT, R0, R7, PT ;  /* 0x000000070000720c */ /* 0x000fe20003f06070 */
[----:B---3--:R-:W2:Y:S01]  /*04f0*/  MUFU.RCP R3, R3 ;  /* 0x0000000300037308 */ /* 0x008ea20000001000 */
[----:B------:R-:W-:Y:S02]  /*0500*/  LOP3.LUT R0, R8, R11, RZ, 0x3c, !PT ;  /* 0x0000000b08007212 */ /* 0x000fe400078e3cff */
[----:B-1----:R-:W-:Y:S02]  /*0510*/  LOP3.LUT R7, R179, 0x3f, RZ, 0xc0, !PT ;  /* 0x0000003fb3077812 */ /* 0x002fe400078ec0ff */
[----:B------:R-:W-:-:S07]  /*0520*/  ISETP.GE.AND P2, PT, R0, RZ, PT ;  /* 0x000000ff0000720c */ /* 0x000fce0003f46270 */
[----:B------:R-:W-:-:S04]  /*0530*/  @P0 VIADD R2, R2, 0x1 ;  /* 0x0000000102020836 */ /* 0x000fc80000000000 */
[----:B------:R-:W-:Y:S02]  /*0540*/  IMAD.MOV.U32 R0, RZ, RZ, R2 ;  /* 0x000000ffff007224 */ /* 0x000fe400078e0002 */
[----:B--2---:R-:W-:Y:S02]  /*0550*/  VIADD R4, R3, 0xffffffe ;  /* 0x0ffffffe03047836 */ /* 0x004fe40000000000 */
[----:B------:R-:W-:Y:S01]  /*0560*/  @!P2 IMAD.MOV R0, RZ, RZ, -R0 ;  /* 0x000000ffff00a224 */ /* 0x000fe200078e0a00 */
[----:B------:R-:W-:Y:S01]  /*0570*/  @!P1 LOP3.LUT R0, RZ, R11, RZ, 0x33, !PT ;  /* 0x0000000bff009212 */ /* 0x000fe200078e33ff */
[----:B------:R1:W2:Y:S04]  /*0580*/  F2I.FTZ.U32.TRUNC.NTZ R3, R4 ;  /* 0x0000000400037305 */ /* 0x0002a8000021f000 */
[----:B------:R-:W-:-:S02]  /*0590*/  IMAD.MOV R2, RZ, RZ, -R0 ;  /* 0x000000ffff027224 */ /* 0x000fc400078e0a00 */
[----:B------:R-:W-:Y:S02]  /*05a0*/  IMAD.SHL.U32 R0, R0, 0x100, RZ ;  /* 0x0000010000007824 */ /* 0x000fe400078e00ff */
[----:B------:R-:W-:Y:S02]  /*05b0*/  IMAD R2, R11, R2, R8 ;  /* 0x000000020b027224 */ /* 0x000fe400078e0208 */
[----:B------:R-:W-:Y:S01]  /*05c0*/  VIADD R10, R0, 0xff ;  /* 0x000000ff000a7836 */ /* 0x000fe20000000000 */
[----:B------:R-:W-:Y:S01]  /*05d0*/  IABS R252, R0 ;  /* 0x0000000000fc7213 */ /* 0x000fe20000000000 */
[----:B-1----:R-:W-:Y:S02]  /*05e0*/  IMAD.MOV.U32 R4, RZ, RZ, RZ ;  /* 0x000000ffff047224 */ /* 0x002fe400078e00ff */
[----:B------:R-:W-:Y:S01]  /*05f0*/  IMAD.IADD R6, R6, 0x1, R2 ;  /* 0x0000000106067824 */ /* 0x000fe200078e0202 */
[----:B------:R-:W-:Y:S01]  /*0600*/  IABS R200, R10 ;  /* 0x0000000a00c87213 */ /* 0x000fe20000000000 */
[----:B------:R-:W-:Y:S01]  /*0610*/  IMAD.HI.U32 R207, R5, R207, R4 ;  /* 0x000000cf05cf7227 */ /* 0x000fe200078e0004 */
[----:B------:R-:W-:-:S03]  /*0620*/  ISETP.GE.AND P1, PT, R10, RZ, PT ;  /* 0x000000ff0a00720c */ /* 0x000fc60003f26270 */
[----:B--2---:R-:W-:Y:S02]  /*0630*/  IMAD.MOV R8, RZ, RZ, -R3 ;  /* 0x000000ffff087224 */ /* 0x004fe400078e0a03 */
[----:B------:R-:W-:-:S04]  /*0640*/  IMAD.HI.U32 R4, R207, R200, RZ ;  /* 0x000000c8cf047227 */ /* 0x000fc800078e00ff */
[----:B------:R-:W-:Y:S02]  /*0650*/  IMAD.MOV.U32 R2, RZ, RZ, RZ ;  /* 0x000000ffff027224 */ /* 0x000fe400078e00ff */
[----:B------:R-:W-:Y:S02]  /*0660*/  IMAD R5, R8, R9, RZ ;  /* 0x0000000908057224 */ /* 0x000fe400078e02ff */
[----:B------:R-:W-:Y:S02]  /*0670*/  VIADD R11, R0, 0x1 ;  /* 0x00000001000b7836 */ /* 0x000fe40000000000 */
[----:B------:R-:W-:Y:S02]  /*0680*/  IMAD R13, R6, 0x40, R7 ;  /* 0x00000040060d7824 */ /* 0x000fe400078e0207 */
[----:B------:R-:W-:Y:S01]  /*0690*/  IMAD.MOV R6, RZ, RZ, -R4 ;  /* 0x000000ffff067224 */ /* 0x000fe200078e0a04 */
[----:B------:R-:W-:Y:S01]  /*06a0*/  IABS R8, R11 ;  /* 0x0000000b00087213 */ /* 0x000fe20000000000 */
[----:B------:R-:W-:Y:S01]  /*06b0*/  IMAD.HI.U32 R2, R3, R5, R2 ;  /* 0x0000000503027227 */ /* 0x000fe200078e0002 */
[----:B------:R-:W-:Y:S01]  /*06c0*/  LOP3.LUT R3, R179, 0x40, RZ, 0xc0, !PT ;  /* 0x00000040b3037812 */ /* 0x000fe200078ec0ff */
[----:B------:R1:W-:Y:S01]  /*06d0*/  STL [R1+0xb98], R13 ;  /* 0x000b980d01007387 */ /* 0x0003e20000100800 */
[----:B------:R-:W-:Y:S01]  /*06e0*/  IABS R204, R13 ;  /* 0x0000000d00cc7213 */ /* 0x000fe20000000000 */
[----:B------:R-:W-:Y:S01]  /*06f0*/  IMAD.SHL.U32 R4, R7, 0x80, RZ ;  /* 0x0000008007047824 */ /* 0x000fe200078e00ff */
[----:B------:R-:W-:Y:S01]  /*0700*/  ISETP.GE.AND P6, PT, R11, RZ, PT ;  /* 0x000000ff0b00720c */ /* 0x000fe20003fc6270 */
[----:B------:R-:W-:-:S02]  /*0710*/  IMAD.SHL.U32 R5, R179, 0x10, RZ ;  /* 0x00000010b3057824 */ /* 0x000fc400078e00ff */
[----:B------:R-:W-:Y:S01]  /*0720*/  IMAD R200, R201, R6, R200 ;  /* 0x00000006c9c87224 */ /* 0x000fe200078e02c8 */
[----:B------:R-:W-:Y:S01]  /*0730*/  LEA.HI R4, R3, R4, RZ, 0x1c ;  /* 0x0000000403047211 */ /* 0x000fe200078fe0ff */
[----:B------:R-:W-:Y:S01]  /*0740*/  IMAD.HI.U32 R3, R207, R8, RZ ;  /* 0x00000008cf037227 */ /* 0x000fe200078e00ff */
[----:B------:R-:W-:Y:S02]  /*0750*/  LOP3.LUT R5, R5, 0x70, RZ, 0xc0, !PT ;  /* 0x0000007005057812 */ /* 0x000fe400078ec0ff */
[----:B------:R-:W-:Y:S01]  /*0760*/  ISETP.GT.U32.AND P2, PT, R201, R200, PT ;  /* 0x000000c8c900720c */ /* 0x000fe20003f44070 */
[----:B------:R-:W-:-:S04]  /*0770*/  IMAD.HI.U32 R2, R2, R204, RZ ;  /* 0x000000cc02027227 */ /* 0x000fc800078e00ff */
[----:B------:R-:W-:Y:S02]  /*0780*/  IMAD.MOV R3, RZ, RZ, -R3 ;  /* 0x000000ffff037224 */ /* 0x000fe400078e0a03 */
[----:B------:R-:W-:Y:S02]  /*0790*/  IMAD.MOV R6, RZ, RZ, -R2 ;  /* 0x000000ffff067224 */ /* 0x000fe400078e0a02 */
[----:B------:R-:W-:Y:S02]  /*07a0*/  IMAD.IADD R2, R5, 0x1, R4 ;  /* 0x0000000105027824 */ /* 0x000fe400078e0204 */
[----:B------:R-:W-:Y:S02]  /*07b0*/  IMAD R4, R201, R3, R8 ;  /* 0x00000003c9047224 */ /* 0x000fe400078e0208 */
[----:B------:R-:W-:Y:S02]  /*07c0*/  IMAD R204, R9, R6, R204 ;  /* 0x0000000609cc7224 */ /* 0x000fe400078e02cc */
[--C-:B------:R-:W-:Y:S01]  /*07d0*/  @!P2 IMAD.IADD R200, R200, 0x1, -R201.reuse ;  /* 0x00000001c8c8a824 */ /* 0x100fe200078e0ac9 */
[----:B------:R-:W-:Y:S01]  /*07e0*/  ISETP.GT.U32.AND P4, PT, R201, R4, PT ;  /* 0x00000004c900720c */ /* 0x000fe20003f84070 */
[C---:B------:R-:W-:Y:S01]  /*07f0*/  VIADD R3, R0.reuse, 0x2 ;  /* 0x0000000200037836 */ /* 0x040fe20000000000 */
[----:B------:R-:W-:Y:S01]  /*0800*/  ISETP.GT.U32.AND P0, PT, R9, R204, PT ;  /* 0x000000cc0900720c */ /* 0x000fe20003f04070 */
[C---:B------:R-:W-:Y:S01]  /*0810*/  VIADD R6, R0.reuse, 0x3 ;  /* 0x0000000300067836 */ /* 0x040fe20000000000 */
[----:B------:R-:W-:Y:S01]  /*0820*/  ISETP.GT.U32.AND P5, PT, R201, R200, PT ;  /* 0x000000c8c900720c */ /* 0x000fe20003fa4070 */
[C---:B------:R-:W-:Y:S01]  /*0830*/  VIADD R7, R0.reuse, 0x4 ;  /* 0x0000000400077836 */ /* 0x040fe20000000000 */
[----:B------:R-:W-:Y:S01]  /*0840*/  IABS R8, R3 ;  /* 0x0000000300087213 */ /* 0x000fe20000000000 */
[C---:B------:R-:W-:Y:S01]  /*0850*/  VIADD R11, R0.reuse, 0x6 ;  /* 0x00000006000b7836 */ /* 0x040fe20000000000 */
[----:B------:R-:W-:Y:S01]  /*0860*/  IABS R10, R6 ;  /* 0x00000006000a7213 */ /* 0x000fe20000000000 */
[C---:B-1----:R-:W-:Y:S01]  /*0870*/  VIADD R13, R0.reuse, 0x7 ;  /* 0x00000007000d7836 */ /* 0x042fe20000000000 */
[----:B------:R-:W-:Y:S01]  /*0880*/  IABS R12, R7 ;  /* 0x00000007000c7213 */ /* 0x000fe20000000000 */
[----:B------:R-:W-:Y:S01]  /*0890*/  VIADD R15, R0, 0x8 ;  /* 0x00000008000f7836 */ /* 0x000fe20000000000 */
[----:B------:R-:W-:Y:S01]  /*08a0*/  ISETP.GE.AND P2, PT, R3, RZ, PT ;  /* 0x000000ff0300720c */ /* 0x000fe20003f46270 */
[----:B------:R-:W-:Y:S01]  /*08b0*/  @!P4 IMAD.IADD R4, R4, 0x1, -R201 ;  /* 0x000000010404c824 */ /* 0x000fe200078e0ac9 */
[----:B------:R-:W-:Y:S01]  /*08c0*/  IABS R14, R11 ;  /* 0x0000000b000e7213 */ /* 0x000fe20000000000 */
[----:B------:R-:W-:Y:S01]  /*08d0*/  IMAD.HI.U32 R3, R207, R8, RZ ;  /* 0x00000008cf037227 */ /* 0x000fe200078e00ff */
[----:B------:R-:W-:-:S02]  /*08e0*/  IABS R16, R13 ;  /* 0x0000000d00107213 */ /* 0x000fc40000000000 */
[----:B------:R-:W-:Y:S01]  /*08f0*/  ISETP.GT.U32.AND P4, PT, R201, R4, PT ;  /* 0x00000004c900720c */ /* 0x000fe20003f84070 */
[----:B------:R-:W-:Y:S01]  /*0900*/  @!P0 IMAD.IADD R204, R204, 0x1, -R9 ;  /* 0x00000001cccc8824 */ /* 0x000fe200078e0a09 */
[----:B------:R-:W-:Y:S01]  /*0910*/  ISETP.GE.AND P0, PT, R6, RZ, PT ;  /* 0x000000ff0600720c */ /* 0x000fe20003f06270 */
[----:B------:R-:W-:Y:S01]  /*0920*/  IMAD.HI.U32 R5, R207, R10, RZ ;  /* 0x0000000acf057227 */ /* 0x000fe200078e00ff */
[----:B------:R-:W-:Y:S02]  /*0930*/  IABS R18, R15 ;  /* 0x0000000f00127213 */ /* 0x000fe40000000000 */
[----:B------:R-:W-:Y:S01]  /*0940*/  ISETP.GT.U32.AND P3, PT, R9, R204, PT ;  /* 0x000000cc0900720c */ /* 0x000fe20003f64070 */
[----:B------:R-:W-:-:S04]  /*0950*/  IMAD.HI.U32 R6, R207, R12, RZ ;  /* 0x0000000ccf067227 */ /* 0x000fc800078e00ff */
[----:B------:R-:W-:Y:S02]  /*0960*/  IMAD.MOV R3, RZ, RZ, -R3 ;  /* 0x000000ffff037224 */ /* 0x000fe400078e0a03 */
[----:B------:R-:W-:Y:S02]  /*0970*/  IMAD.MOV R5, RZ, RZ, -R5 ;  /* 0x000000ffff057224 */ /* 0x000fe400078e0a05 */
[----:B------:R-:W-:Y:S01]  /*0980*/  @!P5 IMAD.IADD R200, R200, 0x1, -R201 ;  /* 0x00000001c8c8d824 */ /* 0x000fe200078e0ac9 */
[----:B------:R-:W-:Y:S01]  /*0990*/  ISETP.GE.AND P5, PT, R7, RZ, PT ;  /* 0x000000ff0700720c */ /* 0x000fe20003fa6270 */
[----:B------:R-:W-:Y:S02]  /*09a0*/  IMAD.MOV R7, RZ, RZ, -R6 ;  /* 0x000000ffff077224 */ /* 0x000fe400078e0a06 */
[C---:B------:R-:W-:Y:S02]  /*09b0*/  IMAD R6, R201.reuse, R3, R8 ;  /* 0x00000003c9067224 */ /* 0x040fe400078e0208 */
[----:B------:R-:W-:-:S02]  /*09c0*/  IMAD R8, R201, R5, R10 ;  /* 0x00000005c9087224 */ /* 0x000fc400078e020a */
[----:B------:R-:W-:Y:S02]  /*09d0*/  @!P4 IMAD.IADD R4, R4, 0x1, -R201 ;  /* 0x000000010404c824 */ /* 0x000fe400078e0ac9 */
[----:B------:R-:W-:Y:S01]  /*09e0*/  VIADD R3, R0, 0x5 ;  /* 0x0000000500037836 */ /* 0x000fe20000000000 */
[C---:B------:R-:W-:Y:S01]  /*09f0*/  ISETP.GT.U32.AND P4, PT, R201.reuse, R8, PT ;  /* 0x00000008c900720c */ /* 0x040fe20003f84070 */
[----:B------:R-:W-:Y:S01]  /*0a00*/  @!P1 IMAD.MOV R200, RZ, RZ, -R200 ;  /* 0x000000ffffc89224 */ /* 0x000fe200078e0ac8 */
[C---:B------:R-:W-:Y:S01]  /*0a10*/  ISETP.GT.U32.AND P1, PT, R201.reuse, R6, PT ;  /* 0x00000006c900720c */ /* 0x040fe20003f24070 */
[----:B------:R-:W-:Y:S01]  /*0a20*/  IMAD R10, R201, R7, R12 ;  /* 0x00000007c90a7224 */ /* 0x000fe200078e020c */
[----:B------:R-:W-:Y:S01]  /*0a30*/  IABS R12, R3 ;  /* 0x00000003000c7213 */ /* 0x000fe20000000000 */
[----:B------:R-:W-:Y:S02]  /*0a40*/  IMAD.MOV.U32 R17, RZ, RZ, R4 ;  /* 0x000000ffff117224 */ /* 0x000fe400078e0004 */
[----:B------:R-:W-:Y:S01]  /*0a50*/  @!P3 IMAD.IADD R204, R204, 0x1, -R9 ;  /* 0x00000001ccccb824 */ /* 0x000fe200078e0a09 */
[----:B------:R-:W-:Y:S01]  /*0a60*/  ISETP.GE.AND P3, PT, R3, RZ, PT ;  /* 0x000000ff0300720c */ /* 0x000fe20003f66270 */
[----:B------:R-:W-:Y:S01]  /*0a70*/  @!P6 IMAD.MOV R17, RZ, RZ, -R17 ;  /* 0x000000ffff11e224 */ /* 0x000fe200078e0a11 */
[----:B------:R-:W-:Y:S01]  /*0a80*/  ISETP.GT.U32.AND P6, PT, R201, R10, PT ;  /* 0x0000000ac900720c */ /* 0x000fe20003fc4070 */
[C---:B------:R-:W-:Y:S01]  /*0a90*/  IMAD.HI.U32 R3, R207.reuse, R12, RZ ;  /* 0x0000000ccf037227 */ /* 0x040fe200078e00ff */
[----:B------:R-:W-:Y:S03]  /*0aa0*/  STL [R1+0xd38], R204 ;  /* 0x000d38cc01007387 */ /* 0x000fe60000100800 */
[----:B------:R-:W-:Y:S01]  /*0ab0*/  @!P4 IMAD.IADD R8, R8, 0x1, -R201 ;  /* 0x000000010808c824 */ /* 0x000fe200078e0ac9 */
[----:B------:R-:W-:Y:S01]  /*0ac0*/  STL [R1+0x2c], R17 ;  /* 0x00002c1101007387 */ /* 0x000fe20000100800 */
[----:B------:R-:W-:-:S03]  /*0ad0*/  IMAD.HI.U32 R5, R207, R14, RZ ;  /* 0x0000000ecf057227 */ /* 0x000fc600078e00ff */
[C---:B------:R-:W-:Y:S01]  /*0ae0*/  ISETP.GT.U32.AND P4, PT, R201.reuse, R8, PT ;  /* 0x00000008c900720c */ /* 0x040fe20003f84070 */
[----:B------:R-:W-:Y:S02]  /*0af0*/  IMAD.MOV R3, RZ, RZ, -R3 ;  /* 0x000000ffff037224 */ /* 0x000fe400078e0a03 */
[----:B------:R-:W-:Y:S02]  /*0b00*/  @!P1 IMAD.IADD R6, R6, 0x1, -R201 ;  /* 0x0000000106069824 */ /* 0x000fe400078e0ac9 */
[----:B------:R-:W-:Y:S02]  /*0b10*/  IMAD.MOV R5, RZ, RZ, -R5 ;  /* 0x000000ffff057224 */ /* 0x000fe400078e0a05 */
[C---:B------:R-:W-:Y:S01]  /*0b20*/  IMAD R4, R201.reuse, R3, R12 ;  /* 0x00000003c9047224 */ /* 0x040fe200078e020c */
[C---:B------:R-:W-:Y:S01]  /*0b30*/  ISETP.GT.U32.AND P1, PT, R201.reuse, R6, PT ;  /* 0x00000006c900720c */ /* 0x040fe20003f24070 */
[----:B------:R-:W-:Y:S02]  /*0b40*/  IMAD R12, R201, R5, R14 ;  /* 0x00000005c90c7224 */ /* 0x000fe400078e020e */
[----:B------:R-:W-:-:S04]  /*0b50*/  IMAD.HI.U32 R7, R207, R16, RZ ;  /* 0x00000010cf077227 */ /* 0x000fc800078e00ff */
[--C-:B------:R-:W-:Y:S01]  /*0b60*/  @!P4 IMAD.IADD R8, R8, 0x1, -R201.reuse ;  /* 0x000000010808c824 */ /* 0x100fe200078e0ac9 */
[C---:B------:R-:W-:Y:S01]  /*0b70*/  ISETP.GT.U32.AND P4, PT, R201.reuse, R4, PT ;  /* 0x00000004c900720c */ /* 0x040fe20003f84070 */
[----:B------:R-:W-:Y:S01]  /*0b80*/  @!P6 IMAD.IADD R10, R10, 0x1, -R201 ;  /* 0x000000010a0ae824 */ /* 0x000fe200078e0ac9 */
[----:B------:R-:W-:Y:S01]  /*0b90*/  ISETP.GT.U32.AND P6, PT, R201, R12, PT ;  /* 0x0000000cc900720c */ /* 0x000fe20003fc4070 */
[----:B------:R-:W-:-:S04]  /*0ba0*/  IMAD.HI.U32 R9, R207, R18, RZ ;  /* 0x00000012cf097227 */ /* 0x000fc800078e00ff */
[----:B------:R-:W-:Y:S02]  /*0bb0*/  IMAD.MOV R7, RZ, RZ, -R7 ;  /* 0x000000ffff077224 */ /* 0x000fe400078e0a07 */
[----:B------:R-:W-:Y:S02]  /*0bc0*/  IMAD.MOV R9, RZ, RZ, -R9 ;  /* 0x000000ffff097224 */ /* 0x000fe400078e0a09 */
[C---:B------:R-:W-:Y:S02]  /*0bd0*/  IMAD R14, R201.reuse, R7, R16 ;  /* 0x00000007c90e7224 */ /* 0x040fe400078e0210 */
[----:B------:R-:W-:Y:S02]  /*0be0*/  IMAD R16, R201, R9, R18 ;  /* 0x00000009c9107224 */ /* 0x000fe400078e0212 */
[----:B------:R-:W-:Y:S01]  /*0bf0*/  @!P1 IMAD.IADD R6, R6, 0x1, -R201 ;  /* 0x0000000106069824 */ /* 0x000fe200078e0ac9 */
[----:B------:R-:W-:Y:S01]  /*0c00*/  ISETP.GE.AND P1, PT, R11, RZ, PT ;  /* 0x000000ff0b00720c */ /* 0x000fe20003f26270 */
[----:B------:R-:W-:-:S02]  /*0c10*/  VIADD R7, R0, 0x9 ;  /* 0x0000000900077836 */ /* 0x000fc40000000000 */
[----:B------:R-:W-:Y:S02]  /*0c20*/  VIADD R9, R0, 0xa ;  /* 0x0000000a00097836 */ /* 0x000fe40000000000 */
[--C-:B------:R-:W-:Y:S01]  /*0c30*/  @!P4 IMAD.IADD R4, R4, 0x1, -R201.reuse ;  /* 0x000000010404c824 */ /* 0x100fe200078e0ac9 */
[----:B------:R-:W-:Y:S01]  /*0c40*/  IABS R18, R7 ;  /* 0x0000000700127213 */ /* 0x000fe20000000000 */
[----:B------:R-:W-:Y:S01]  /*0c50*/  IMAD.MOV.U32 R19, RZ, RZ, R6 ;  /* 0x000000ffff137224 */ /* 0x000fe200078e0006 */
[----:B------:R-:W-:Y:S01]  /*0c60*/  IABS R20, R9 ;  /* 0x0000000900147213 */ /* 0x000fe20000000000 */
[----:B------:R-:W-:Y:S01]  /*0c70*/  @!P6 IMAD.IADD R12, R12, 0x1, -R201 ;  /* 0x000000010c0ce824 */ /* 0x000fe200078e0ac9 */
[C---:B------:R-:W-:Y:S01]  /*0c80*/  ISETP.GT.U32.AND P4, PT, R201.reuse, R10, PT ;  /* 0x0000000ac900720c */ /* 0x040fe20003f84070 */
[----:B------:R-:W-:Y:S01]  /*0c90*/  @!P2 IMAD.MOV R19, RZ, RZ, -R19 ;  /* 0x000000ffff13a224 */ /* 0x000fe200078e0a13 */
[C---:B------:R-:W-:Y:S01]  /*0ca0*/  ISETP.GT.U32.AND P2, PT, R201.reuse, R4, PT ;  /* 0x00000004c900720c */ /* 0x040fe20003f44070 */
[----:B------:R-:W-:Y:S01]  /*0cb0*/  IMAD.MOV.U32 R6, RZ, RZ, R8 ;  /* 0x000000ffff067224 */ /* 0x000fe200078e0008 */
[----:B------:R-:W-:Y:S01]  /*0cc0*/  ISETP.GT.U32.AND P6, PT, R201, R12, PT ;  /* 0x0000000cc900720c */ /* 0x000fe20003fc4070 */
[C---:B------:R-:W-:Y:S01]  /*0cd0*/  IMAD.HI.U32 R3, R207.reuse, R18, RZ ;  /* 0x00000012cf037227 */ /* 0x040fe200078e00ff */
[----:B------:R-:W-:Y:S03]  /*0ce0*/  STL [R1+0x28], R19 ;  /* 0x0000281301007387 */ /* 0x000fe60000100800 */
[----:B------:R-:W-:-:S04]  /*0cf0*/  IMAD.HI.U32 R5, R207, R20, RZ ;  /* 0x00000014cf057227 */ /* 0x000fc800078e00ff */
[----:B------:R-:W-:Y:S01]  /*0d00*/  @!P0 IMAD.MOV R6, RZ, RZ, -R6 ;  /* 0x000000ffff068224 */ /* 0x000fe200078e0a06 */
[C---:B------:R-:W-:Y:S01]  /*0d10*/  ISETP.GT.U32.AND P0, PT, R201.reuse, R14, PT ;  /* 0x0000000ec900720c */ /* 0x040fe20003f04070 */
[----:B------:R-:W-:Y:S02]  /*0d20*/  IMAD.MOV R3, RZ, RZ, -R3 ;  /* 0x000000ffff037224 */ /* 0x000fe400078e0a03 */
[----:B------:R-:W-:Y:S01]  /*0d30*/  IMAD.MOV R8, RZ, RZ, -R5 ;  /* 0x000000ffff087224 */ /* 0x000fe200078e0a05 */
[----:B------:R1:W-:Y:S01]  /*0d40*/  STL [R1+0x24], R6 ;  /* 0x0000240601007387 */ /* 0x0003e20000100800 */
[--C-:B------:R-:W-:Y:S01]  /*0d50*/  @!P4 IMAD.IADD R10, R10, 0x1, -R201.reuse ;  /* 0x000000010a0ac824 */ /* 0x100fe200078e0ac9 */
[C---:B------:R-:W-:Y:S01]  /*0d60*/  ISETP.GT.U32.AND P4, PT, R201.reuse, R16, PT ;  /* 0x00000010c900720c */ /* 0x040fe20003f84070 */
[----:B------:R-:W-:Y:S02]  /*0d70*/  IMAD R8, R201, R8, R20 ;  /* 0x00000008c9087224 */ /* 0x000fe400078e0214 */
[----:B------:R-:W-:-:S02]  /*0d80*/  @!P2 IMAD.IADD R4, R4, 0x1, -R201 ;  /* 0x000000010404a824 */ /* 0x000fc400078e0ac9 */
[--C-:B------:R-:W-:Y:S01]  /*0d90*/  @!P6 IMAD.IADD R12, R12, 0x1, -R201.reuse ;  /* 0x000000010c0ce824 */ /* 0x100fe200078e0ac9 */
[C---:B------:R-:W-:Y:S01]  /*0da0*/  ISETP.GT.U32.AND P6, PT, R201.reuse, R8, PT ;  /* 0x00000008c900720c */ /* 0x040fe20003fc4070 */
[C---:B------:R-:W-:Y:S02]  /*0db0*/  VIADD R11, R0.reuse, 0xb ;  /* 0x0000000b000b7836 */ /* 0x040fe40000000000 */
[C---:B-1----:R-:W-:Y:S02]  /*0dc0*/  IMAD R6, R201.reuse, R3, R18 ;  /* 0x00000003c9067224 */ /* 0x042fe400078e0212 */
[----:B------:R-:W-:Y:S01]  /*0dd0*/  VIADD R17, R0, 0xc ;  /* 0x0000000c00117836 */ /* 0x000fe20000000000 */
[----:B------:R-:W-:Y:S01]  /*0de0*/  IABS R22, R11 ;  /* 0x0000000b00167213 */ /* 0x000fe20000000000 */
[--C-:B------:R-:W-:Y:S01]  /*0df0*/  @!P0 IMAD.IADD R14, R14, 0x1, -R201.reuse ;  /* 0x000000010e0e8824 */ /* 0x100fe200078e0ac9 */
[----:B------:R-:W-:Y:S01]  /*0e00*/  ISETP.GT.U32.AND P2, PT, R201, R6, PT ;  /* 0x00000006c900720c */ /* 0x000fe20003f44070 */
[----:B------:R-:W-:Y:S01]  /*0e10*/  @!P4 IMAD.IADD R16, R16, 0x1, -R201 ;  /* 0x000000011010c824 */ /* 0x000fe200078e0ac9 */
[----:B------:R-:W-:Y:S01]  /*0e20*/  IABS R24, R17 ;  /* 0x0000001100187213 */ /* 0x000fe20000000000 */
[----:B------:R-:W-:Y:S01]  /*0e30*/  IMAD.HI.U32 R3, R207, R22, RZ ;  /* 0x00000016cf037227 */ /* 0x000fe200078e00ff */
[----:B------:R-:W-:-:S02]  /*0e40*/  ISETP.GE.AND P0, PT, R13, RZ, PT ;  /* 0x000000ff0d00720c */ /* 0x000fc40003f06270 */
[----:B------:R-:W-:Y:S01]  /*0e50*/  ISETP.GE.AND P4, PT, R15, RZ, PT ;  /* 0x000000ff0f00720c */ /* 0x000fe20003f86270 */
[----:B------:R-:W-:-:S04]  /*0e60*/  IMAD.HI.U32 R5, R207, R24, RZ ;  /* 0x00000018cf057227 */ /* 0x000fc800078e00ff */
[----:B------:R-:W-:Y:S02]  /*0e70*/  IMAD.MOV.U32 R21, RZ, RZ, R10 ;  /* 0x000000ffff157224 */ /* 0x000fe400078e000a */
[--C-:B------:R-:W-:Y:S01]  /*0e80*/  @!P2 IMAD.IADD R6, R6, 0x1, -R201.reuse ;  /* 0x000000010606a824 */ /* 0x100fe200078e0ac9 */
[C---:B------:R-:W-:Y:S01]  /*0e90*/  ISETP.GT.U32.AND P2, PT, R201.reuse, R14, PT ;  /* 0x0000000ec900720c */ /* 0x040fe20003f44070 */
[----:B------:R-:W-:Y:S01]  /*0ea0*/  @!P6 IMAD.IADD R8, R8, 0x1, -R201 ;  /* 0x000000010808e824 */ /* 0x000fe200078e0ac9 */
[C---:B------:R-:W-:Y:S01]  /*0eb0*/  ISETP.GT.U32.AND P6, PT, R201.reuse, R16, PT ;  /* 0x00000010c900720c */ /* 0x040fe20003fc4070 */
[----:B------:R-:W-:Y:S02]  /*0ec0*/  IMAD.MOV R3, RZ, RZ, -R3 ;  /* 0x000000ffff037224 */ /* 0x000fe400078e0a03 */
[----:B------:R-:W-:Y:S02]  /*0ed0*/  IMAD.MOV R5, RZ, RZ, -R5 ;  /* 0x000000ffff057224 */ /* 0x000fe400078e0a05 */
[----:B------:R-:W-:Y:S01]  /*0ee0*/  @!P5 IMAD.MOV R21, RZ, RZ, -R21 ;  /* 0x000000ffff15d224 */ /* 0x000fe200078e0a15 */
[C---:B------:R-:W-:Y:S01]  /*0ef0*/  ISETP.GT.U32.AND P5, PT, R201.reuse, R6, PT ;  /* 0x00000006c900720c */ /* 0x040fe20003fa4070 */
[----:B------:R-:W-:-:S02]  /*0f00*/  IMAD R18, R201, R3, R22 ;  /* 0x00000003c9127224 */ /* 0x000fc400078e0216 */
[C---:B------:R-:W-:Y:S01]  /*0f10*/  IMAD R20, R201.reuse, R5, R24 ;  /* 0x00000005c9147224 */ /* 0x040fe200078e0218 */
[----:B------:R-:W-:Y:S01]  /*0f20*/  STL [R1+0x20], R21 ;  /* 0x0000201501007387 */ /* 0x000fe20000100800 */
[----:B------:R-:W-:Y:S02]  /*0f30*/  IMAD.MOV.U32 R19, RZ, RZ, R4 ;  /* 0x000000ffff137224 */ /* 0x000fe400078e0004 */
[C---:B------:R-:W-:Y:S02]  /*0f40*/  VIADD R5, R0.reuse, 0xd ;  /* 0x0000000d00057836 */ /* 0x040fe40000000000 */
[----:B------:R-:W-:Y:S02]  /*0f50*/  IMAD.MOV.U32 R3, RZ, RZ, R12 ;  /* 0x000000ffff037224 */ /* 0x000fe400078e000c */
[----:B------:R-:W-:Y:S01]  /*0f60*/  @!P3 IMAD.MOV R19, RZ, RZ, -R19 ;  /* 0x000000ffff13b224 */ /* 0x000fe200078e0a13 */
[----:B------:R-:W-:Y:S01]  /*0f70*/  IABS R10, R5 ;  /* 0x00000005000a7213 */ /* 0x000fe20000000000 */
[----:B------:R-:W-:Y:S01]  /*0f80*/  VIADD R13, R0, 0xe ;  /* 0x0000000e000d7836 */ /* 0x000fe20000000000 */
[----:B------:R-:W-:Y:S01]  /*0f90*/  ISETP.GT.U32.AND P3, PT, R201, R8, PT ;  /* 0x00000008c900720c */ /* 0x000fe20003f64070 */
[----:B------:R-:W-:Y:S01]  /*0fa0*/  @!P1 IMAD.MOV R3, RZ, RZ, -R3 ;  /* 0x000000ffff039224 */ /* 0x000fe200078e0a03 */
[----:B------:R-:W-:Y:S01]  /*0fb0*/  STL [R1+0x1c], R19 ;  /* 0x00001c1301007387 */ /* 0x000fe20000100800 */
[--C-:B------:R-:W-:Y:S01]  /*0fc0*/  @!P2 IMAD.IADD R14, R14, 0x1, -R201.reuse ;  /* 0x000000010e0ea824 */ /* 0x100fe200078e0ac9 */
[----:B------:R-:W-:Y:S01]  /*0fd0*/  IABS R216, R13 ;  /* 0x0000000d00d87213 */ /* 0x000fe20000000000 */
[--C-:B------:R-:W-:Y:S01]  /*0fe0*/  @!P6 IMAD.IADD R16, R16, 0x1, -R201.reuse ;  /* 0x000000011010e824 */ /* 0x100fe200078e0ac9 */
[----:B------:R-:W-:Y:S01]  /*0ff0*/  ISETP.GE.AND P2, PT, R7, RZ, PT ;  /* 0x000000ff0700720c */ /* 0x000fe20003f46270 */
[----:B------:R1:W-:Y:S01]  /*1000*/  STL [R1+0x18], R3 ;  /* 0x0000180301007387 */ /* 0x0003e20000100800 */
[C---:B------:R-:W-:Y:S01]  /*1010*/  ISETP.GT.U32.AND P6, PT, R201.reuse, R20, PT ;  /* 0x00000014c900720c */ /* 0x040fe20003fc4070 */
[----:B------:R-:W-:Y:S01]  /*1020*/  @!P5 IMAD.IADD R6, R6, 0x1, -R201 ;  /* 0x000000010606d824 */ /* 0x000fe200078e0ac9 */
[----:B------:R-:W-:Y:S01]  /*1030*/  ISETP.GT.U32.AND P1, PT, R201, R18, PT ;  /* 0x00000012c900720c */ /* 0x000fe20003f24070 */
[----:B------:R-:W-:Y:S01]  /*1040*/  IMAD.HI.U32 R4, R207, R216, RZ ;  /* 0x000000d8cf047227 */ /* 0x000fe200078e00ff */
[----:B------:R-:W-:-:S03]  /*1050*/  ISETP.GE.AND P5, PT, R9, RZ, PT ;  /* 0x000000ff0900720c */ /* 0x000fc60003fa6270 */
[----:B------:R-:W-:Y:S01]  /*1060*/  @!P3 IMAD.IADD R8, R8, 0x1, -R201 ;  /* 0x000000010808b824 */ /* 0x000fe200078e0ac9 */
[----:B------:R-:W-:Y:S01]  /*1070*/  ISETP.GE.AND P3, PT, R11, RZ, PT ;  /* 0x000000ff0b00720c */ /* 0x000fe20003f66270 */
[----:B-1----:R-:W-:-:S04]  /*1080*/  IMAD.HI.U32 R3, R207, R10, RZ ;  /* 0x0000000acf037227 */ /* 0x002fc800078e00ff */
[----:B------:R-:W-:Y:S02]  /*1090*/  IMAD.MOV R3, RZ, RZ, -R3 ;  /* 0x000000ffff037224 */ /* 0x000fe400078e0a03 */
[----:B------:R-:W-:Y:S02]  /*10a0*/  IMAD.MOV R4, RZ, RZ, -R4 ;  /* 0x000000ffff047224 */ /* 0x000fe400078e0a04 */
[----:B------:R-:W-:Y:S02]  /*10b0*/  IMAD R215, R201, R3, R10 ;  /* 0x00000003c9d77224 */ /* 0x000fe400078e020a */
[----:B------:R-:W-:Y:S02]  /*10c0*/  IMAD.MOV.U32 R12, RZ, RZ, R16 ;  /* 0x000000ffff0c7224 */ /* 0x000fe400078e0010 */
[----:B------:R-:W-:Y:S01]  /*10d0*/  @!P6 IMAD.IADD R20, R20, 0x1, -R201 ;  /* 0x000000011414e824 */ /* 0x000fe200078e0ac9 */
[----:B------:R-:W-:Y:S01]  /*10e0*/  ISETP.GE.AND P6, PT, R5, RZ, PT ;  /* 0x000000ff0500720c */ /* 0x000fe20003fc6270 */
[----:B------:R-:W-:-:S02]  /*10f0*/  IMAD R216, R201, R4, R216 ;  /* 0x00000004c9d87224 */ /* 0x000fc400078e02d8 */
[----:B------:R-:W-:Y:S02]  /*1100*/  IMAD.MOV.U32 R7, RZ, RZ, R8 ;  /* 0x000000ffff077224 */ /* 0x000fe400078e0008 */
[----:B------:R-:W-:Y:S01]  /*1110*/  @!P2 IMAD.MOV R6, RZ, RZ, -R6 ;  /* 0x000000ffff06a224 */ /* 0x000fe200078e0a06 */
[----:B------:R-:W-:Y:S01]  /*1120*/  ISETP.GT.U32.AND P2, PT, R201, R215, PT ;  /* 0x000000d7c900720c */ /* 0x000fe20003f44070 */
[----:B------:R-:W-:Y:S01]  /*1130*/  @!P1 IMAD.IADD R18, R18, 0x1, -R201 ;  /* 0x0000000112129824 */ /* 0x000fe200078e0ac9 */
[----:B------:R-:W-:Y:S01]  /*1140*/  ISETP.GE.AND P1, PT, R17, RZ, PT ;  /* 0x000000ff1100720c */ /* 0x000fe20003f26270 */
[----:B------:R-:W-:Y:S02]  /*1150*/  IMAD.MOV.U32 R15, RZ, RZ, R14 ;  /* 0x000000ffff0f7224 */ /* 0x000fe400078e000e */
[----:B------:R-:W-:Y:S01]  /*1160*/  @!P4 IMAD.MOV R12, RZ, RZ, -R12 ;  /* 0x000000ffff0cc224 */ /* 0x000fe200078e0a0c */
[C---:B------:R-:W-:Y:S01]  /*1170*/  ISETP.GT.U32.AND P4, PT, R201.reuse, R20, PT ;  /* 0x00000014c900720c */ /* 0x040fe20003f84070 */
[----:B------:R-:W-:Y:S01]  /*1180*/  @!P5 IMAD.MOV R7, RZ, RZ, -R7 ;  /* 0x000000ffff07d224 */ /* 0x000fe200078e0a07 */
[C---:B------:R-:W-:Y:S01]  /*1190*/  ISETP.GT.U32.AND P5, PT, R201.reuse, R216, PT ;  /* 0x000000d8c900720c */ /* 0x040fe20003fa4070 */
[----:B------:R-:W-:Y:S01]  /*11a0*/  @!P0 IMAD.MOV R15, RZ, RZ, -R15 ;  /* 0x000000ffff0f8224 */ /* 0x000fe200078e0a0f */
[----:B------:R-:W-:Y:S01]  /*11b0*/  ISETP.GT.U32.AND P0, PT, R201, R18, PT ;  /* 0x00000012c900720c */ /* 0x000fe20003f04070 */
[----:B------:R-:W-:-:S02]  /*11c0*/  VIADD R3, R0, 0xf ;  /* 0x0000000f00037836 */ /* 0x000fc40000000000 */
[--C-:B------:R-:W-:Y:S01]  /*11d0*/  @!P2 IMAD.IADD R215, R215, 0x1, -R201.reuse ;  /* 0x00000001d7d7a824 */ /* 0x100fe200078e0ac9 */
[----:B------:R-:W-:Y:S01]  /*11e0*/  STL [R1+0x14], R15 ;  /* 0x0000140f01007387 */ /* 0x000fe20000100800 */
[C---:B------:R-:W-:Y:S02]  /*11f0*/  VIADD R4, R0.reuse, 0x10 ;  /* 0x0000001000047836 */ /* 0x040fe40000000000 */
[----:B------:R-:W-:Y:S01]  /*1200*/  VIADD R9, R0, 0x16 ;  /* 0x0000001600097836 */ /* 0x000fe20000000000 */
[----:B------:R-:W-:Y:S01]  /*1210*/  STL [R1+0x10], R12 ;  /* 0x0000100c01007387 */ /* 0x000fe20000100800 */
[--C-:B------:R-:W-:Y:S01]  /*1220*/  @!P4 IMAD.IADD R20, R20, 0x1, -R201.reuse ;  /* 0x000000011414c824 */ /* 0x100fe200078e0ac9 */
[----:B------:R-:W-:Y:S01]  /*1230*/  ISETP.GE.AND P4, PT, R3, RZ, PT ;  /* 0x000000ff0300720c */ /* 0x000fe20003f86270 */
[--C-:B------:R-:W-:Y:S01]  /*1240*/  @!P5 IMAD.IADD R216, R216, 0x1, -R201.reuse ;  /* 0x00000001d8d8d824 */ /* 0x100fe200078e0ac9 */
[----:B------:R1:W-:Y:S01]  /*1250*/  STL [R1+0xc], R6 ;  /* 0x00000c0601007387 */ /* 0x0003e20000100800 */
[----:B------:R-:W-:Y:S01]  /*1260*/  @!P0 IMAD.IADD R18, R18, 0x1, -R201 ;  /* 0x0000000112128824 */ /* 0x000fe200078e0ac9 */
[----:B------:R-:W-:Y:S01]  /*1270*/  ISETP.GT.U32.AND P5, PT, R201, R215, PT ;  /* 0x000000d7c900720c */ /* 0x000fe20003fa4070 */
[----:B------:R-:W-:Y:S01]  /*1280*/  VIADD R10, R0, 0x17 ;  /* 0x00000017000a7836 */ /* 0x000fe20000000000 */
[----:B------:R-:W-:Y:S01]  /*1290*/  IABS R218, R4 ;  /* 0x0000000400da7213 */ /* 0x000fe20000000000 */
[----:B------:R-:W-:Y:S01]  /*12a0*/  IMAD.MOV.U32 R5, RZ, RZ, R18 ;  /* 0x000000ffff057224 */ /* 0x000fe200078e0012 */
[----:B------:R-:W-:Y:S01]  /*12b0*/  ISETP.GE.AND P2, PT, R4, RZ, PT ;  /* 0x000000ff0400720c */ /* 0x000fe20003f46270 */
[----:B------:R2:W-:Y:S01]  /*12c0*/  STL [R1+0x8], R7 ;  /* 0x0000080701007387 */ /* 0x0005e20000100800 */
[----:B------:R-:W-:Y:S01]  /*12d0*/  ISETP.GE.AND P0, PT, R13, RZ, PT ;  /* 0x000000ff0d00720c */ /* 0x000fe20003f06270 */
[----:B------:R-:W-:Y:S01]  /*12e0*/  @!P3 IMAD.MOV R5, RZ, RZ, -R5 ;  /* 0x000000ffff05b224 */ /* 0x000fe200078e0a05 */
[----:B-1----:R-:W-:Y:S01]  /*12f0*/  IABS R6, R3 ;  /* 0x0000000300067213 */ /* 0x002fe20000000000 */
[----:B------:R-:W-:Y:S01]  /*1300*/  IMAD.HI.U32 R4, R207, R218, RZ ;  /* 0x000000dacf047227 */ /* 0x000fe200078e00ff */
[----:B------:R-:W-:-:S02]  /*1310*/  ISETP.GT.U32.AND P3, PT, R201, R216, PT ;  /* 0x000000d8c900720c */ /* 0x000fc40003f64070 */
[----:B------:R1:W-:Y:S01]  /*1320*/  STL [R1+0x4], R5 ;  /* 0x0000040501007387 */ /* 0x0003e20000100800 */
[----:B------:R-:W-:Y:S01]  /*1330*/  IMAD.HI.U32 R3, R207, R6, RZ ;  /* 0x00000006cf037227 */ /* 0x000fe200078e00ff */
[----:B------:R-:W-:-:S03]  /*1340*/  IABS R224, R9 ;  /* 0x0000000900e07213 */ /* 0x000fc60000000000 */
[----:B------:R-:W-:Y:S02]  /*1350*/  IMAD.MOV R3, RZ, RZ, -R3 ;  /* 0x000000ffff037224 */ /* 0x000fe400078e0a03 */
[----:B------:R-:W-:Y:S02]  /*1360*/  @!P5 IMAD.IADD R215, R215, 0x1, -R201 ;  /* 0x00000001d7d7d824 */ /* 0x000fe400078e0ac9 */
[C---:B------:R-:W-:Y:S02]  /*1370*/  IMAD R217, R201.reuse, R3, R6 ;  /* 0x00000003c9d97224 */ /* 0x040fe400078e0206 */
[----:B--2---:R-:W-:Y:S02]  /*1380*/  IMAD.MOV.U32 R7, RZ, RZ, R20 ;  /* 0x000000ffff077224 */ /* 0x004fe400078e0014 */
[----:B-1----:R-:W-:Y:S01]  /*1390*/  VIADD R5, R0, 0x11 ;  /* 0x0000001100057836 */ /* 0x002fe20000000000 */
[----:B------:R-:W-:Y:S01]  /*13a0*/  ISETP.GT.U32.AND P5, PT, R201, R217, PT ;  /* 0x000000d9c900720c */ /* 0x000fe20003fa4070 */
[----:B------:R-:W-:-:S02]  /*13b0*/  IMAD.MOV R4, RZ, RZ, -R4 ;  /* 0x000000ffff047224 */ /* 0x000fc400078e0a04 */
[----:B------:R-:W-:Y:S01]  /*13c0*/  @!P1 IMAD.MOV R7, RZ, RZ, -R7 ;  /* 0x000000ffff079224 */ /* 0x000fe200078e0a07 */
[----:B------:R-:W-:Y:S01]  /*13d0*/  ISETP.GE.AND P1, PT, R5, RZ, PT ;  /* 0x000000ff0500720c */ /* 0x000fe20003f26270 */
[C---:B------:R-:W-:Y:S01]  /*13e0*/  IMAD R218, R201.reuse, R4, R218 ;  /* 0x00000004c9da7224 */ /* 0x040fe200078e02da */
[----:B------:R-:W-:Y:S01]  /*13f0*/  IABS R5, R5 ;  /* 0x0000000500057213 */ /* 0x000fe20000000000 */
[----:B------:R-:W-:Y:S01]  /*1400*/  VIADD R3, R0, 0x12 ;  /* 0x0000001200037836 */ /* 0x000fe20000000000 */
[----:B------:R1:W-:Y:S01]  /*1410*/  STL [R1], R7 ;  /* 0x0000000701007387 */ /* 0x0003e20000100800 */
[----:B------:R-:W-:Y:S01]  /*1420*/  @!P6 IMAD.MOV R215, RZ, RZ, -R215 ;  /* 0x000000ffffd7e224 */ /* 0x000fe200078e0ad7 */
[----:B------:R-:W-:Y:S01]  /*1430*/  ISETP.GT.U32.AND P6, PT, R201, R218, PT ;  /* 0x000000dac900720c */ /* 0x000fe20003fc4070 */
[----:B------:R-:W-:Y:S01]  /*1440*/  IMAD.MOV.U32 R4, RZ, RZ, R5 ;  /* 0x000000ffff047224 */ /* 0x000fe200078e0005 */
[----:B------:R-:W-:Y:S01]  /*1450*/  IABS R220, R3 ;  /* 0x0000000300dc7213 */ /* 0x000fe20000000000 */
[--C-:B------:R-:W-:Y:S01]  /*1460*/  @!P3 IMAD.IADD R216, R216, 0x1, -R201.reuse ;  /* 0x00000001d8d8b824 */ /* 0x100fe200078e0ac9 */
[----:B------:R-:W-:Y:S01]  /*1470*/  ISETP.GE.AND P3, PT, R3, RZ, PT ;  /* 0x000000ff0300720c */ /* 0x000fe20003f66270 */
[----:B------:R-:W-:Y:S01]  /*1480*/  @!P5 IMAD.IADD R217, R217, 0x1, -R201 ;  /* 0x00000001d9d9d824 */ /* 0x000fe200078e0ac9 */
[----:B------:R-:W-:Y:S01]  /*1490*/  STL [R1+0xd14], R215 ;  /* 0x000d14d701007387 */ /* 0x000fe20000100800 */
[----:B------:R-:W-:-:S03]  /*14a0*/  IMAD.HI.U32 R3, R207, R4, RZ ;  /* 0x00000004cf037227 */ /* 0x000fc600078e00ff */
[----:B------:R-:W-:Y:S01]  /*14b0*/  ISETP.GT.U32.AND P5, PT, R201, R217, PT ;  /* 0x000000d9c900720c */ /* 0x000fe20003fa4070 */
[----:B------:R-:W-:Y:S02]  /*14c0*/  VIADD R5, R0, 0x13 ;  /* 0x0000001300057836 */ /* 0x000fe40000000000 */
[----:B------:R-:W-:Y:S02]  /*14d0*/  IMAD.MOV R219, RZ, RZ, -R3 ;  /* 0x000000ffffdb7224 */ /* 0x000fe400078e0a03 */
[----:B------:R-:W-:Y:S01]  /*14e0*/  IMAD.HI.U32 R3, R207, R220, RZ ;  /* 0x000000dccf037227 */ /* 0x000fe200078e00ff */
[----:B------:R-:W-:-:S03]  /*14f0*/  IABS R6, R5 ;  /* 0x0000000500067213 */ /* 0x000fc60000000000 */
[----:B-1----:R-:W-:Y:S02]  /*1500*/  VIADD R7, R0, 0x14 ;  /* 0x0000001400077836 */ /* 0x002fe40000000000 */
[----:B------:R-:W-:Y:S02]  /*1510*/  @!P6 IMAD.IADD R218, R218, 0x1, -R201 ;  /* 0x00000001dadae824 */ /* 0x000fe400078e0ac9 */
[----:B------:R-:W-:Y:S01]  /*1520*/  IMAD.MOV R3, RZ, RZ, -R3 ;  /* 0x000000ffff037224 */ /* 0x000fe200078e0a03 */
[----:B------:R-:W-:Y:S01]  /*1530*/  IABS R222, R7 ;  /* 0x0000000700de7213 */ /* 0x000fe20000000000 */
[C---:B------:R-:W-:Y:S01]  /*1540*/  IMAD R219, R201.reuse, R219, R4 ;  /* 0x000000dbc9db7224 */ /* 0x040fe200078e0204 */
[C---:B------:R-:W-:Y:S01]  /*1550*/  ISETP.GT.U32.AND P6, PT, R201.reuse, R218, PT ;  /* 0x000000dac900720c */ /* 0x040fe20003fc4070 */
[----:B------:R-:W-:Y:S02]  /*1560*/  IMAD R220, R201, R3, R220 ;  /* 0x00000003c9dc7224 */ /* 0x000fe400078e02dc */
[----:B------:R-:W-:-:S04]  /*1570*/  IMAD.HI.U32 R3, R207, R6, RZ ;  /* 0x00000006cf037227 */ /* 0x000fc800078e00ff */
[----:B------:R-:W-:Y:S01]  /*1580*/  @!P5 IMAD.IADD R217, R217, 0x1, -R201 ;  /* 0x00000001d9d9d824 */ /* 0x000fe200078e0ac9 */
[----:B------:R-:W-:Y:S01]  /*1590*/  ISETP.GT.U32.AND P5, PT, R201, R219, PT ;  /* 0x000000dbc900720c */ /* 0x000fe20003fa4070 */
[----:B------:R-:W-:-:S04]  /*15a0*/  IMAD.HI.U32 R4, R207, R222, RZ ;  /* 0x000000decf047227 */ /* 0x000fc800078e00ff */
[----:B------:R-:W-:Y:S02]  /*15b0*/  IMAD.MOV R3, RZ, RZ, -R3 ;  /* 0x000000ffff037224 */ /* 0x000fe400078e0a03 */
[----:B------:R-:W-:Y:S02]  /*15c0*/  IMAD.MOV R4, RZ, RZ, -R4 ;  /* 0x000000ffff047224 */ /* 0x000fe400078e0a04 */
[----:B------:R-:W-:Y:S01]  /*15d0*/  IMAD R221, R201, R3, R6 ;  /* 0x00000003c9dd7224 */ /* 0x000fe200078e0206 */
[----:B------:R-:W-:Y:S01]  /*15e0*/  IABS R6, R10 ;  /* 0x0000000a00067213 */ /* 0x000fe20000000000 */
[----:B------:R-:W-:Y:S01]  /*15f0*/  @!P0 IMAD.MOV R216, RZ, RZ, -R216 ;  /* 0x000000ffffd88224 */ /* 0x000fe200078e0ad8 */
[----:B------:R-:W-:Y:S01]  /*1600*/  ISETP.GE.AND P0, PT, R5, RZ, PT ;  /* 0x000000ff0500720c */ /* 0x000fe20003f06270 */
[C---:B------:R-:W-:Y:S02]  /*1610*/  IMAD R222, R201.reuse, R4, R222 ;  /* 0x00000004c9de7224 */ /* 0x040fe400078e02de */
[--C-:B------:R-:W-:Y:S01]  /*1620*/  @!P6 IMAD.IADD R218, R218, 0x1, -R201.reuse ;  /* 0x00000001dadae824 */ /* 0x100fe200078e0ac9 */
[----:B------:R-:W-:Y:S01]  /*1630*/  ISETP.GT.U32.AND P6, PT, R201, R221, PT ;  /* 0x000000ddc900720c */ /* 0x000fe20003fc4070 */
[C---:B------:R-:W-:Y:S01]  /*1640*/  VIADD R5, R0.reuse, 0x15 ;  /* 0x0000001500057836 */ /* 0x040fe20000000000 */
[----:B------:R-:W-:Y:S01]  /*1650*/  STL [R1+0xd18], R216 ;  /* 0x000d18d801007387 */ /* 0x000fe20000100800 */
[----:B------:R-:W-:Y:S01]  /*1660*/  @!P5 IMAD.IADD R219, R219, 0x1, -R201 ;  /* 0x00000001dbdbd824 */ /* 0x000fe200078e0ac9 */
[C---:B------:R-:W-:Y:S01]  /*1670*/  ISETP.GT.U32.AND P5, PT, R201.reuse, R222, PT ;  /* 0x000000dec900720c */ /* 0x040fe20003fa4070 */
[----:B------:R-:W-:Y:S01]  /*1680*/  @!P4 IMAD.MOV R217, RZ, RZ, -R217 ;  /* 0x000000ffffd9c224 */ /* 0x000fe200078e0ad9 */
[----:B------:R-:W-:Y:S01]  /*1690*/  IABS R8, R5 ;  /* 0x0000000500087213 */ /* 0x000fe20000000000 */
[----:B------:R-:W-:Y:S01]  /*16a0*/  VIADD R11, R0, 0x18 ;  /* 0x00000018000b7836 */ /* 0x000fe20000000000 */
[----:B------:R-:W-:Y:S01]  /*16b0*/  ISETP.GT.U32.AND P4, PT, R201, R220, PT ;  /* 0x000000dcc900720c */ /* 0x000fe20003f84070 */
[----:B------:R-:W-:Y:S01]  /*16c0*/  @!P2 IMAD.MOV R218, RZ, RZ, -R218 ;  /* 0x000000ffffdaa224 */ /* 0x000fe200078e0ada */
[----:B------:R-:W-:Y:S01]  /*16d0*/  STL [R1+0xd1c], R217 ;  /* 0x000d1cd901007387 */ /* 0x000fe20000100800 */
[----:B------:R-:W-:Y:S01]  /*16e0*/  IMAD.HI.U32 R3, R207, R8, RZ ;  /* 0x00000008cf037227 */ /* 0x000fe200078e00ff */
[----:B------:R-:W-:-:S02]  /*16f0*/  IABS R226, R11 ;  /* 0x0000000b00e27213 */ /* 0x000fc40000000000 */
[----:B------:R-:W-:Y:S01]  /*1700*/  STL [R1+0xd20], R218 ;  /* 0x000d20da01007387 */ /* 0x000fe20000100800 */
[----:B------:R-:W-:Y:S02]  /*1710*/  @!P6 IMAD.IADD R221, R221, 0x1, -R201 ;  /* 0x00000001dddde824 */ /* 0x000fe400078e0ac9 */
[----:B------:R-:W-:Y:S02]  /*1720*/  IMAD.MOV R3, RZ, RZ, -R3 ;  /* 0x000000ffff037224 */ /* 0x000fe400078e0a03 */
[----:B------:R-:W-:Y:S01]  /*1730*/  @!P5 IMAD.IADD R222, R222, 0x1, -R201 ;  /* 0x00000001deded824 */ /* 0x000fe200078e0ac9 */
[C---:B------:R-:W-:Y:S01]  /*1740*/  ISETP.GT.U32.AND P5, PT, R201.reuse, R221, PT ;  /* 0x000000ddc900720c */ /* 0x040fe20003fa4070 */
[----:B------:R-:W-:Y:S02]  /*1750*/  IMAD R223, R201, R3, R8 ;  /* 0x00000003c9df7224 */ /* 0x000fe400078e0208 */
[----:B------:R-:W-:Y:S01]  /*1760*/  IMAD.HI.U32 R3, R207, R224, RZ ;  /* 0x000000e0cf037227 */ /* 0x000fe200078e00ff */
[----:B------:R-:W-:-:S03]  /*1770*/  ISETP.GT.U32.AND P2, PT, R201, R222, PT ;  /* 0x000000dec900720c */ /* 0x000fc60003f44070 */
[----:B------:R-:W-:Y:S01]  /*1780*/  @!P4 IMAD.IADD R220, R220, 0x1, -R201 ;  /* 0x00000001dcdcc824 */ /* 0x000fe200078e0ac9 */
[----:B------:R-:W-:Y:S01]  /*1790*/  ISETP.GT.U32.AND P4, PT, R201, R219, PT ;  /* 0x000000dbc900720c */ /* 0x000fe20003f84070 */
[----:B------:R-:W-:Y:S02]  /*17a0*/  IMAD.MOV R3, RZ, RZ, -R3 ;  /* 0x000000ffff037224 */ /* 0x000fe400078e0a03 */
[----:B------:R-:W-:Y:S01]  /*17b0*/  IMAD.HI.U32 R4, R207, R226, RZ ;  /* 0x000000e2cf047227 */ /* 0x000fe200078e00ff */
[----:B------:R-:W-:-:S03]  /*17c0*/  ISETP.GT.U32.AND P6, PT, R201, R220, PT ;  /* 0x000000dcc900720c */ /* 0x000fc60003fc4070 */
[----:B------:R-:W-:Y:S02]  /*17d0*/  IMAD R224, R201, R3, R224 ;  /* 0x00000003c9e07224 */ /* 0x000fe400078e02e0 */
[----:B------:R-:W-:Y:S02]  /*17e0*/  @!P5 IMAD.IADD R221, R221, 0x1, -R201 ;  /* 0x00000001ddddd824 */ /* 0x000fe400078e0ac9 */
[----:B------:R-:W-:Y:S01]  /*17f0*/  IMAD.HI.U32 R3, R207, R6, RZ ;  /* 0x00000006cf037227 */ /* 0x000fe200078e00ff */
[----:B------:R-:W-:-:S03]  /*1800*/  ISETP.GT.U32.AND P5, PT, R201, R224, PT ;  /* 0x000000e0c900720c */ /* 0x000fc60003fa4070 */
[----:B------:R-:W-:Y:S02]  /*1810*/  IMAD.MOV R3, RZ, RZ, -R3 ;  /* 0x000000ffff037224 */ /* 0x000fe400078e0a03 */
[--C-:B------:R-:W-:Y:S01]  /*1820*/  @!P6 IMAD.IADD R220, R220, 0x1, -R201.reuse ;  /* 0x00000001dcdce824 */ /* 0x100fe200078e0ac9 */
[----:B------:R-:W-:Y:S01]  /*1830*/  ISETP.GE.AND P6, PT, R7, RZ, PT ;  /* 0x000000ff0700720c */ /* 0x000fe20003fc6270 */
[----:B------:R-:W-:Y:S02]  /*1840*/  VIADD R7, R0, 0x19 ;  /* 0x0000001900077836 */ /* 0x000fe40000000000 */
[----:B------:R-:W-:Y:S02]  /*1850*/  IMAD R225, R201, R3, R6 ;  /* 0x00000003c9e17224 */ /* 0x000fe400078e0206 */
[--C-:B------:R-:W-:Y:S01]  /*1860*/  @!P4 IMAD.IADD R219, R219, 0x1, -R201.reuse ;  /* 0x00000001dbdbc824 */ /* 0x100fe200078e0ac9 */
[----:B------:R-:W-:Y:S01]  /*1870*/  IABS R8, R7 ;  /* 0x0000000700087213 */ /* 0x000fe20000000000 */
[----:B------:R-:W-:Y:S01]  /*1880*/  @!P5 IMAD.IADD R224, R224, 0x1, -R201 ;  /* 0x00000001e0e0d824 */ /* 0x000fe200078e0ac9 */
[----:B------:R-:W-:Y:S01]  /*1890*/  ISETP.GT.U32.AND P4, PT, R201, R223, PT ;  /* 0x000000dfc900720c */ /* 0x000fe20003f84070 */
[----:B------:R-:W-:-:S02]  /*18a0*/  IMAD.MOV R4, RZ, RZ, -R4 ;  /* 0x000000ffff047224 */ /* 0x000fc400078e0a04 */
[----:B------:R-:W-:Y:S01]  /*18b0*/  IMAD.HI.U32 R3, R207, R8, RZ ;  /* 0x00000008cf037227 */ /* 0x000fe200078e00ff */
[----:B------:R-:W-:-:S03]  /*18c0*/  ISETP.GT.U32.AND P5, PT, R201, R224, PT ;  /* 0x000000e0c900720c */ /* 0x000fc60003fa4070 */
[----:B------:R-:W-:Y:S02]  /*18d0*/  IMAD.MOV R3, RZ, RZ, -R3 ;  /* 0x000000ffff037224 */ /* 0x000fe400078e0a03 */
[--C-:B------:R-:W-:Y:S01]  /*18e0*/  @!P2 IMAD.IADD R222, R222, 0x1, -R201.reuse ;  /* 0x00000001dedea824 */ /* 0x100fe200078e0ac9 */
[----:B------:R-:W-:Y:S01]  /*18f0*/  ISETP.GE.AND P2, PT, R5, RZ, PT ;  /* 0x000000ff0500720c */ /* 0x000fe20003f46270 */
[----:B------:R-:W-:Y:S02]  /*1900*/  IMAD R227, R201, R3, R8 ;  /* 0x00000003c9e37224 */ /* 0x000fe400078e0208 */
[--C-:B------:R-:W-:Y:S01]  /*1910*/  @!P4 IMAD.IADD R223, R223, 0x1, -R201.reuse ;  /* 0x00000001dfdfc824 */ /* 0x100fe200078e0ac9 */
[----:B------:R-:W-:Y:S01]  /*1920*/  ISETP.GE.AND P4, PT, R9, RZ, PT ;  /* 0x000000ff0900720c */ /* 0x000fe20003f86270 */
[C---:B------:R-:W-:Y:S02]  /*1930*/  IMAD R226, R201.reuse, R4, R226 ;  /* 0x00000004c9e27224 */ /* 0x040fe400078e02e2 */
[----:B------:R-:W-:Y:S01]  /*1940*/  @!P5 IMAD.IADD R224, R224, 0x1, -R201 ;  /* 0x00000001e0e0d824 */ /* 0x000fe200078e0ac9 */
[----:B------:R-:W-:Y:S01]  /*1950*/  ISETP.GT.U32.AND P5, PT, R201, R227, PT ;  /* 0x000000e3c900720c */ /* 0x000fe20003fa4070 */
[----:B------:R-:W-:-:S02]  /*1960*/  VIADD R5, R0, 0x1a ;  /* 0x0000001a00057836 */ /* 0x000fc40000000000 */
[----:B------:R-:W-:Y:S01]  /*1970*/  @!P1 IMAD.MOV R219, RZ, RZ, -R219 ;  /* 0x000000ffffdb9224 */ /* 0x000fe200078e0adb */
[C---:B------:R-:W-:Y:S01]  /*1980*/  ISETP.GT.U32.AND P1, PT, R201.reuse, R223, PT ;  /* 0x000000dfc900720c */ /* 0x040fe20003f24070 */
[----:B------:R-:W-:Y:S01]  /*1990*/  @!P6 IMAD.MOV R222, RZ, RZ, -R222 ;  /* 0x000000ffffdee224 */ /* 0x000fe200078e0ade */
[C---:B------:R-:W-:Y:S01]  /*19a0*/  ISETP.GT.U32.AND P6, PT, R201.reuse, R226, PT ;  /* 0x000000e2c900720c */ /* 0x040fe20003fc4070 */
[----:B------:R-:W-:Y:S01]  /*19b0*/  VIADD R9, R0, 0x1b ;  /* 0x0000001b00097836 */ /* 0x000fe20000000000 */
[----:B------:R-:W-:Y:S01]  /*19c0*/  IABS R228, R5 ;  /* 0x0000000500e47213 */ /* 0x000fe20000000000 */
[----:B------:R-:W-:Y:S01]  /*19d0*/  @!P3 IMAD.MOV R220, RZ, RZ, -R220 ;  /* 0x000000ffffdcb224 */ /* 0x000fe200078e0adc */
[----:B------:R-:W-:Y:S01]  /*19e0*/  ISETP.GT.U32.AND P3, PT, R201, R225, PT ;  /* 0x000000e1c900720c */ /* 0x000fe20003f64070 */
[----:B------:R-:W-:Y:S01]  /*19f0*/  @!P0 IMAD.MOV R221, RZ, RZ, -R221 ;  /* 0x000000ffffdd8224 */ /* 0x000fe200078e0add */
[----:B------:R-:W-:Y:S01]  /*1a00*/  IABS R6, R9 ;  /* 0x0000000900067213 */ /* 0x000fe20000000000 */
[----:B------:R-:W-:Y:S01]  /*1a10*/  @!P5 IMAD.IADD R227, R227, 0x1, -R201 ;  /* 0x00000001e3e3d824 */ /* 0x000fe200078e0ac9 */
[----:B------:R-:W-:Y:S01]  /*1a20*/  ISETP.GE.AND P0, PT, R10, RZ, PT ;  /* 0x000000ff0a00720c */ /* 0x000fe20003f06270 */
[----:B------:R-:W-:Y:S01]  /*1a30*/  IMAD.HI.U32 R3, R207, R228, RZ ;  /* 0x000000e4cf037227 */ /* 0x000fe200078e00ff */
[----:B------:R-:W-:Y:S02]  /*1a40*/  STL [R1+0xd24], R219 ;  /* 0x000d24db01007387 */ /* 0x000fe40000100800 */
[----:B------:R-:W-:Y:S01]  /*1a50*/  ISETP.GT.U32.AND P5, PT, R201, R227, PT ;  /* 0x000000e3c900720c */ /* 0x000fe20003fa4070 */
[----:B------:R-:W-:Y:S01]  /*1a60*/  IMAD.MOV R4, RZ, RZ, -R3 ;  /* 0x000000ffff047224 */ /* 0x000fe200078e0a03 */
[----:B------:R-:W-:Y:S01]  /*1a70*/  STL [R1+0xd28], R220 ;  /* 0x000d28dc01007387 */ /* 0x000fe20000100800 */
[----:B------:R-:W-:-:S03]  /*1a80*/  IMAD.HI.U32 R3, R207, R6, RZ ;  /* 0x00000006cf037227 */ /* 0x000fc600078e00ff */
[----:B------:R-:W-:Y:S01]  /*1a90*/  STL [R1+0xd2c], R221 ;  /* 0x000d2cdd01007387 */ /* 0x000fe20000100800 */
[--C-:B------:R-:W-:Y:S01]  /*1aa0*/  @!P1 IMAD.IADD R223, R223, 0x1, -R201.reuse ;  /* 0x00000001dfdf9824 */ /* 0x100fe200078e0ac9 */
[----:B------:R-:W-:Y:S01]  /*1ab0*/  ISETP.GE.AND P1, PT, R11, RZ, PT ;  /* 0x000000ff0b00720c */ /* 0x000fe20003f26270 */
[----:B------:R-:W-:Y:S01]  /*1ac0*/  @!P6 IMAD.IADD R226, R226, 0x1, -R201 ;  /* 0x00000001e2e2e824 */ /* 0x000fe200078e0ac9 */
[----:B------:R-:W-:Y:S01]  /*1ad0*/  STL [R1+0xd30], R222 ;  /* 0x000d30de01007387 */ /* 0x000fe20000100800 */
[----:B------:R-:W-:Y:S02]  /*1ae0*/  IMAD.MOV R3, RZ, RZ, -R3 ;  /* 0x000000ffff037224 */ /* 0x000fe400078e0a03 */
[----:B------:R-:W-:Y:S01]  /*1af0*/  @!P2 IMAD.MOV R223, RZ, RZ, -R223 ;  /* 0x000000ffffdfa224 */ /* 0x000fe200078e0adf */
[C---:B------:R-:W-:Y:S01]  /*1b00*/  ISETP.GT.U32.AND P2, PT, R201.reuse, R226, PT ;  /* 0x000000e2c900720c */ /* 0x040fe20003f44070 */
[----:B------:R-:W-:Y:S02]  /*1b10*/  IMAD R229, R201, R3, R6 ;  /* 0x00000003c9e57224 */ /* 0x000fe400078e0206 */
[--C-:B------:R-:W-:Y:S01]  /*1b20*/  @!P3 IMAD.IADD R225, R225, 0x1, -R201.reuse ;  /* 0x00000001e1e1b824 */ /* 0x100fe200078e0ac9 */
[----:B------:R-:W-:Y:S01]  /*1b30*/  ISETP.GE.AND P3, PT, R7, RZ, PT ;  /* 0x000000ff0700720c */ /* 0x000fe20003f66270 */
[--C-:B------:R-:W-:Y:S01]  /*1b40*/  @!P5 IMAD.IADD R227, R227, 0x1, -R201.reuse ;  /* 0x00000001e3e3d824 */ /* 0x100fe200078e0ac9 */
[C---:B------:R-:W-:Y:S01]  /*1b50*/  ISETP.GT.U32.AND P5, PT, R201.reuse, R229, PT ;  /* 0x000000e5c900720c */ /* 0x040fe20003fa4070 */
[C---:B------:R-:W-:Y:S01]  /*1b60*/  VIADD R7, R0.reuse, 0x1c ;  /* 0x0000001c00077836 */ /* 0x040fe20000000000 */
[C---:B------:R-:W-:Y:S01]  /*1b70*/  ISETP.GT.U32.AND P6, PT, R201.reuse, R225, PT ;  /* 0x000000e1c900720c */ /* 0x040fe20003fc4070 */
[----:B------:R-:W-:Y:S01]  /*1b80*/  IMAD R228, R201, R4, R228 ;  /* 0x00000004c9e47224 */ /* 0x000fe200078e02e4 */
[----:B------:R-:W-:Y:S01]  /*1b90*/  STL [R1+0xd34], R223 ;  /* 0x000d34df01007387 */ /* 0x000fe20000100800 */
[----:B------:R-:W-:Y:S01]  /*1ba0*/  VIADD R10, R0, 0x1d ;  /* 0x0000001d000a7836 */ /* 0x000fe20000000000 */
[----:B------:R-:W-:Y:S01]  /*1bb0*/  IABS R230, R7 ;  /* 0x0000000700e67213 */ /* 0x000fe20000000000 */
[----:B------:R-:W-:Y:S01]  /*1bc0*/  @!P2 IMAD.IADD R226, R226, 0x1, -R201 ;  /* 0x00000001e2e2a824 */ /* 0x000fe200078e0ac9 */
[----:B------:R-:W-:Y:S01]  /*1bd0*/  ISETP.GE.AND P2, PT, R5, RZ, PT ;  /* 0x000000ff0500720c */ /* 0x000fe20003f46270 */
[----:B------:R-:W-:Y:S01]  /*1be0*/  VIADD R5, R0, 0x1e ;  /* 0x0000001e00057836 */ /* 0x000fe20000000000 */
[----:B------:R-:W-:Y:S01]  /*1bf0*/  IABS R8, R10 ;  /* 0x0000000a00087213 */ /* 0x000fe20000000000 */
[----:B------:R-:W-:-:S03]  /*1c00*/  IMAD.HI.U32 R3, R207, R230, RZ ;  /* 0x000000e6cf037227 */ /* 0x000fc600078e00ff */
[----:B------:R-:W-:Y:S01]  /*1c10*/  IABS R232, R5 ;  /* 0x0000000500e87213 */ /* 0x000fe20000000000 */
[----:B------:R-:W-:Y:S02]  /*1c20*/  @!P5 IMAD.IADD R229, R229, 0x1, -R201 ;  /* 0x00000001e5e5d824 */ /* 0x000fe400078e0ac9 */
[----:B------:R-:W-:Y:S02]  /*1c30*/  IMAD.MOV R3, RZ, RZ, -R3 ;  /* 0x000000ffff037224 */ /* 0x000fe400078e0a03 */
[----:B------:R-:W-:Y:S01]  /*1c40*/  @!P6 IMAD.IADD R225, R225, 0x1, -R201 ;  /* 0x00000001e1e1e824 */ /* 0x000fe200078e0ac9 */
[C---:B------:R-:W-:Y:S01]  /*1c50*/  ISETP.GT.U32.AND P6, PT, R201.reuse, R228, PT ;  /* 0x000000e4c900720c */ /* 0x040fe20003fc4070 */
[C---:B------:R-:W-:Y:S01]  /*1c60*/  IMAD R230, R201.reuse, R3, R230 ;  /* 0x00000003c9e67224 */ /* 0x040fe200078e02e6 */
[----:B------:R-:W-:Y:S01]  /*1c70*/  ISETP.GT.U32.AND P5, PT, R201, R229, PT ;  /* 0x000000e5c900720c */ /* 0x000fe20003fa4070 */
[----:B------:R-:W-:-:S04]  /*1c80*/  IMAD.HI.U32 R3, R207, R232, RZ ;  /* 0x000000e8cf037227 */ /* 0x000fc800078e00ff */
[----:B------:R-:W-:Y:S02]  /*1c90*/  IMAD.MOV R3, RZ, RZ, -R3 ;  /* 0x000000ffff037224 */ /* 0x000fe400078e0a03 */
[----:B------:R-:W-:-:S04]  /*1ca0*/  IMAD.HI.U32 R4, R207, R8, RZ ;  /* 0x00000008cf047227 */ /* 0x000fc800078e00ff */
[----:B------:R-:W-:Y:S02]  /*1cb0*/  IMAD R232, R201, R3, R232 ;  /* 0x00000003c9e87224 */ /* 0x000fe400078e02e8 */
[--C-:B------:R-:W-:Y:S01]  /*1cc0*/  @!P6 IMAD.IADD R228, R228, 0x1, -R201.reuse ;  /* 0x00000001e4e4e824 */ /* 0x100fe200078e0ac9 */
[----:B------:R-:W-:Y:S01]  /*1cd0*/  ISETP.GE.AND P6, PT, R9, RZ, PT ;  /* 0x000000ff0900720c */ /* 0x000fe20003fc6270 */
[----:B------:R-:W-:Y:S02]  /*1ce0*/  IMAD.MOV R4, RZ, RZ, -R4 ;  /* 0x000000ffff047224 */ /* 0x000fe400078e0a04 */
[----:B------:R-:W-:Y:S01]  /*1cf0*/  @!P5 IMAD.IADD R229, R229, 0x1, -R201 ;  /* 0x00000001e5e5d824 */ /* 0x000fe200078e0ac9 */
[C---:B------:R-:W-:Y:S01]  /*1d00*/  ISETP.GT.U32.AND P5, PT, R201.reuse, R232, PT ;  /* 0x000000e8c900720c */ /* 0x040fe20003fa4070 */
[C---:B------:R-:W-:Y:S02]  /*1d10*/  VIADD R6, R0.reuse, 0x1f ;  /* 0x0000001f00067836 */ /* 0x040fe40000000000 */
[----:B------:R-:W-:Y:S01]  /*1d20*/  @!P4 IMAD.MOV R224, RZ, RZ, -R224 ;  /* 0x000000ffffe0c224 */ /* 0x000fe200078e0ae0 */
[C---:B------:R-:W-:Y:S01]  /*1d30*/  ISETP.GT.U32.AND P4, PT, R201.reuse, R228, PT ;  /* 0x000000e4c900720c */ /* 0x040fe20003f84070 */
[----:B------:R-:W-:Y:S01]  /*1d40*/  @!P0 IMAD.MOV R225, RZ, RZ, -R225 ;  /* 0x000000ffffe18224 */ /* 0x000fe200078e0ae1 */
[C---:B------:R-:W-:Y:S01]  /*1d50*/  ISETP.GT.U32.AND P0, PT, R201.reuse, R230, PT ;  /* 0x000000e6c900720c */ /* 0x040fe20003f04070 */
[----:B------:R-:W-:Y:S01]  /*1d60*/  IMAD R231, R201, R4, R8 ;  /* 0x00000004c9e77224 */ /* 0x000fe200078e0208 */
[----:B------:R-:W-:Y:S01]  /*1d70*/  IABS R4, R6 ;  /* 0x0000000600047213 */ /* 0x000fe20000000000 */
[----:B------:R-:W-:Y:S01]  /*1d80*/  @!P1 IMAD.MOV R226, RZ, RZ, -R226 ;  /* 0x000000ffffe29224 */ /* 0x000fe200078e0ae2 */
[----:B------:R-:W-:Y:S01]  /*1d90*/  ISETP.GE.AND P1, PT, R7, RZ, PT ;  /* 0x000000ff0700720c */ /* 0x000fe20003f26270 */
[----:B------:R-:W-:Y:S01]  /*1da0*/  @!P3 IMAD.MOV R227, RZ, RZ, -R227 ;  /* 0x000000ffffe3b224 */ /* 0x000fe200078e0ae3 */
[----:B------:R-:W-:Y:S01]  /*1db0*/  ISETP.GT.U32.AND P3, PT, R201, R231, PT ;  /* 0x000000e7c900720c */ /* 0x000fe20003f64070 */
[----:B------:R-:W-:-:S02]  /*1dc0*/  VIADD R7, R0, 0x20 ;  /* 0x0000002000077836 */ /* 0x000fc40000000000 */
[----:B------:R-:W-:-:S03]  /*1dd0*/  IMAD.HI.U32 R3, R207, R4, RZ ;  /* 0x00000004cf037227 */ /* 0x000fc600078e00ff */
[----:B------:R-:W-:Y:S01]  /*1de0*/  IABS R234, R7 ;  /* 0x0000000700ea7213 */ /* 0x000fe20000000000 */
[----:B------:R-:W-:Y:S02]  /*1df0*/  @!P5 IMAD.IADD R232, R232, 0x1, -R201 ;  /* 0x00000001e8e8d824 */ /* 0x000fe400078e0ac9 */
[----:B------:R-:W-:Y:S02]  /*1e00*/  IMAD.MOV R3, RZ, RZ, -R3 ;  /* 0x000000ffff037224 */ /* 0x000fe400078e0a03 */
[--C-:B------:R-:W-:Y:S01]  /*1e10*/  @!P4 IMAD.IADD R228, R228, 0x1, -R201.reuse ;  /* 0x00000001e4e4c824 */ /* 0x100fe200078e0ac9 */
[----:B------:R-:W-:Y:S01]  /*1e20*/  ISETP.GT.U32.AND P5, PT, R201, R232, PT ;  /* 0x000000e8c900720c */ /* 0x000fe20003fa4070 */
[----:B------:R-:W-:Y:S01]  /*1e30*/  @!P0 IMAD.IADD R230, R230, 0x1, -R201 ;  /* 0x00000001e6e68824 */ /* 0x000fe200078e0ac9 */
[----:B------:R-:W-:Y:S01]  /*1e40*/  ISETP.GE.AND P0, PT, R5, RZ, PT ;  /* 0x000000ff0500720c */ /* 0x000fe20003f06270 */
[C---:B------:R-:W-:Y:S01]  /*1e50*/  IMAD R233, R201.reuse, R3, R4 ;  /* 0x00000003c9e97224 */ /* 0x040fe200078e0204 */
[----:B------:R-:W-:Y:S01]  /*1e60*/  ISETP.GE.AND P4, PT, R10, RZ, PT ;  /* 0x000000ff0a00720c */ /* 0x000fe20003f86270 */
[----:B------:R-:W-:Y:S01]  /*1e70*/  @!P2 IMAD.MOV R228, RZ, RZ, -R228 ;  /* 0x000000ffffe4a224 */ /* 0x000fe200078e0ae4 */
[----:B------:R-:W-:Y:S01]  /*1e80*/  ISETP.GT.U32.AND P2, PT, R201, R230, PT ;  /* 0x000000e6c900720c */ /* 0x000fe20003f44070 */
[----:B------:R-:W-:-:S04]  /*1e90*/  IMAD.HI.U32 R3, R207, R234, RZ ;  /* 0x000000eacf037227 */ /* 0x000fc800078e00ff */
[----:B------:R-:W-:Y:S02]  /*1ea0*/  @!P3 IMAD.IADD R231, R231, 0x1, -R201 ;  /* 0x00000001e7e7b824 */ /* 0x000fe400078e0ac9 */
[----:B------:R-:W-:Y:S02]  /*1eb0*/  IMAD.MOV R3, RZ, RZ, -R3 ;  /* 0x000000ffff037224 */ /* 0x000fe400078e0a03 */
[--C-:B------:R-:W-:Y:S01]  /*1ec0*/  @!P5 IMAD.IADD R232, R232, 0x1, -R201.reuse ;  /* 0x00000001e8e8d824 */ /* 0x100fe200078e0ac9 */
[C---:B------:R-:W-:Y:S01]  /*1ed0*/  ISETP.GT.U32.AND P3, PT, R201.reuse, R231, PT ;  /* 0x000000e7c900720c */ /* 0x040fe20003f64070 */
[C---:B------:R-:W-:Y:S02]  /*1ee0*/  IMAD R234, R201.reuse, R3, R234 ;  /* 0x00000003c9ea7224 */ /* 0x040fe400078e02ea */
[----:B------:R-:W-:Y:S02]  /*1ef0*/  VIADD R5, R0, 0x21 ;  /* 0x0000002100057836 */ /* 0x000fe40000000000 */
[----:B------:R-:W-:Y:S01]  /*1f00*/  @!P2 IMAD.IADD R230, R230, 0x1, -R201 ;  /* 0x00000001e6e6a824 */ /* 0x000fe200078e0ac9 */
[C---:B------:R-:W-:Y:S01]  /*1f10*/  ISETP.GT.U32.AND P5, PT, R201.reuse, R234, PT ;  /* 0x000000eac900720c */ /* 0x040fe20003fa4070 */
[----:B------:R-:W-:Y:S01]  /*1f20*/  VIADD R8, R0, 0x23 ;  /* 0x0000002300087836 */ /* 0x000fe20000000000 */
[----:B------:R-:W-:Y:S01]  /*1f30*/  ISETP.GT.U32.AND P2, PT, R201, R233, PT ;  /* 0x000000e9c900720c */ /* 0x000fe20003f44070 */
[----:B------:R-:W-:Y:S01]  /*1f40*/  @!P6 IMAD.MOV R229, RZ, RZ, -R229 ;  /* 0x000000ffffe5e224 */ /* 0x000fe200078e0ae5 */
[----:B------:R-:W-:Y:S01]  /*1f50*/  IABS R4, R5 ;  /* 0x0000000500047213 */ /* 0x000fe20000000000 */
[----:B------:R-:W-:Y:S01]  /*1f60*/  @!P1 IMAD.MOV R230, RZ, RZ, -R230 ;  /* 0x000000ffffe69224 */ /* 0x000fe200078e0ae6 */
[----:B------:R-:W-:Y:S01]  /*1f70*/  ISETP.GE.AND P6, PT, R6, RZ, PT ;  /* 0x000000ff0600720c */ /* 0x000fe20003fc6270 */
        /* <DEDUP_REMOVED lines=10> */
[----:B------:R-:W-:Y:S01]  /*2020*/  IMAD R235, R201, R3, R4 ;  /* 0x00000003c9eb7224 */ /* 0x000fe200078e0204 */
[----:B------:R-:W-:Y:S01]  /*2030*/  ISETP.GE.AND P2, PT, R5, RZ, PT ;  /* 0x000000ff0500720c */ /* 0x000fe20003f46270 */
[----:B------:R-:W-:Y:S01]  /*2040*/  IMAD.HI.U32 R3, R207, R236, RZ ;  /* 0x000000eccf037227 */ /* 0x000fe200078e00ff */
[----:B------:R-:W-:-:S03]  /*2050*/  ISETP.GT.U32.AND P1, PT, R201, R233, PT ;  /* 0x000000e9c900720c */ /* 0x000fc60003f24070 */
[----:B------:R-:W-:Y:S02]  /*2060*/  IMAD.MOV R3, RZ, RZ, -R3 ;  /* 0x000000ffff037224 */ /* 0x000fe400078e0a03 */
[----:B------:R-:W-:-:S04]  /*2070*/  IMAD.HI.U32 R4, R207, R6, RZ ;  /* 0x00000006cf047227 */ /* 0x000fc800078e00ff */
[----:B------:R-:W-:Y:S01]  /*2080*/  @!P4 IMAD.MOV R231, RZ, RZ, -R231 ;  /* 0x000000ffffe7c224 */ /* 0x000fe200078e0ae7 */
[C---:B------:R-:W-:Y:S01]  /*2090*/  ISETP.GT.U32.AND P4, PT, R201.reuse, R235, PT ;  /* 0x000000ebc900720c */ /* 0x040fe20003f84070 */
[C---:B------:R-:W-:Y:S02]  /*20a0*/  IMAD R236, R201.reuse, R3, R236 ;  /* 0x00000003c9ec7224 */ /* 0x040fe400078e02ec */
[----:B------:R-:W-:Y:S02]  /*20b0*/  IMAD.MOV R4, RZ, RZ, -R4 ;  /* 0x000000ffff047224 */ /* 0x000fe400078e0a04 */
[--C-:B------:R-:W-:Y:S01]  /*20c0*/  @!P5 IMAD.IADD R234, R234, 0x1, -R201.reuse ;  /* 0x00000001eaead824 */ /* 0x100fe200078e0ac9 */
[----:B------:R-:W-:Y:S01]  /*20d0*/  ISETP.GT.U32.AND P5, PT, R201, R236, PT ;  /* 0x000000ecc900720c */ /* 0x000fe20003fa4070 */
[----:B------:R-:W-:Y:S01]  /*20e0*/  @!P1 IMAD.IADD R233, R233, 0x1, -R201 ;  /* 0x00000001e9e99824 */ /* 0x000fe200078e0ac9 */
[----:B------:R-:W-:Y:S01]  /*20f0*/  ISETP.GE.AND P1, PT, R8, RZ, PT ;  /* 0x000000ff0800720c */ /* 0x000fe20003f26270 */
[----:B------:R-:W-:-:S02]  /*2100*/  IMAD R237, R201, R4, R6 ;  /* 0x00000004c9ed7224 */ /* 0x000fc400078e0206 */
[----:B------:R-:W-:Y:S02]  /*2110*/  @!P6 IMAD.MOV R233, RZ, RZ, -R233 ;  /* 0x000000ffffe9e224 */ /* 0x000fe400078e0ae9 */
[----:B------:R-:W-:Y:S01]  /*2120*/  VIADD R5, R0, 0x24 ;  /* 0x0000002400057836 */ /* 0x000fe20000000000 */
[----:B------:R-:W-:Y:S01]  /*2130*/  ISETP.GT.U32.AND P6, PT, R201, R237, PT ;  /* 0x000000edc900720c */ /* 0x000fe20003fc4070 */
[--C-:B------:R-:W-:Y:S02]  /*2140*/  @!P4 IMAD.IADD R235, R235, 0x1, -R201.reuse ;  /* 0x00000001ebebc824 */ /* 0x100fe400078e0ac9 */
[----:B------:R-:W-:Y:S01]  /*2150*/  @!P0 IMAD.MOV R232, RZ, RZ, -R232 ;  /* 0x000000ffffe88224 */ /* 0x000fe200078e0ae8 */
[----:B------:R-:W-:Y:S01]  /*2160*/  IABS R238, R5 ;  /* 0x0000000500ee7213 */ /* 0x000fe20000000000 */
[----:B------:R-:W-:Y:S01]  /*2170*/  @!P5 IMAD.IADD R236, R236, 0x1, -R201 ;  /* 0x00000001ececd824 */ /* 0x000fe200078e0ac9 */
[----:B------:R-:W-:Y:S01]  /*2180*/  ISETP.GT.U32.AND P4, PT, R201, R235, PT ;  /* 0x000000ebc900720c */ /* 0x000fe20003f84070 */
[----:B------:R-:W-:Y:S01]  /*2190*/  @!P3 IMAD.MOV R234, RZ, RZ, -R234 ;  /* 0x000000ffffeab224 */ /* 0x000fe200078e0aea */
[----:B------:R-:W-:Y:S01]  /*21a0*/  ISETP.GE.AND P0, PT, R7, RZ, PT ;  /* 0x000000ff0700720c */ /* 0x000fe20003f06270 */
[----:B------:R-:W-:Y:S01]  /*21b0*/  VIADD R7, R0, 0x26 ;  /* 0x0000002600077836 */ /* 0x000fe20000000000 */
[----:B------:R-:W-:Y:S01]  /*21c0*/  ISETP.GT.U32.AND P5, PT, R201, R236, PT ;  /* 0x000000ecc900720c */ /* 0x000fe20003fa4070 */
[----:B------:R-:W-:Y:S01]  /*21d0*/  IMAD.HI.U32 R3, R207, R238, RZ ;  /* 0x000000eecf037227 */ /* 0x000fe200078e00ff */
[----:B------:R-:W-:-:S02]  /*21e0*/  ISETP.GE.AND P3, PT, R5, RZ, PT ;  /* 0x000000ff0500720c */ /* 0x000fc40003f66270 */
[----:B------:R-:W-:Y:S01]  /*21f0*/  IABS R240, R7 ;  /* 0x0000000700f07213 */ /* 0x000fe20000000000 */
[----:B------:R-:W-:Y:S02]  /*2200*/  @!P6 IMAD.IADD R237, R237, 0x1, -R201 ;  /* 0x00000001edede824 */ /* 0x000fe400078e0ac9 */
[----:B------:R-:W-:Y:S02]  /*2210*/  VIADD R4, R0, 0x25 ;  /* 0x0000002500047836 */ /* 0x000fe40000000000 */
[----:B------:R-:W-:Y:S01]  /*2220*/  IMAD.MOV R5, RZ, RZ, -R3 ;  /* 0x000000ffff057224 */ /* 0x000fe200078e0a03 */
[----:B------:R-:W-:Y:S01]  /*2230*/  ISETP.GT.U32.AND P6, PT, R201, R237, PT ;  /* 0x000000edc900720c */ /* 0x000fe20003fc4070 */
[----:B------:R-:W-:Y:S01]  /*2240*/  @!P4 IMAD.IADD R235, R235, 0x1, -R201 ;  /* 0x00000001ebebc824 */ /* 0x000fe200078e0ac9 */
[----:B------:R-:W-:Y:S01]  /*2250*/  IABS R6, R4 ;  /* 0x0000000400067213 */ /* 0x000fe20000000000 */
[----:B------:R-:W-:Y:S01]  /*2260*/  IMAD R238, R201, R5, R238 ;  /* 0x00000005c9ee7224 */ /* 0x000fe200078e02ee */
[----:B------:R-:W-:Y:S01]  /*2270*/  ISETP.GE.AND P4, PT, R4, RZ, PT ;  /* 0x000000ff0400720c */ /* 0x000fe20003f86270 */
[----:B------:R-:W-:-:S04]  /*2280*/  IMAD.HI.U32 R4, R207, R240, RZ ;  /* 0x000000f0cf047227 */ /* 0x000fc800078e00ff */
[----:B------:R-:W-:Y:S01]  /*2290*/  @!P5 IMAD.IADD R236, R236, 0x1, -R201 ;  /* 0x00000001ececd824 */ /* 0x000fe200078e0ac9 */
[----:B------:R-:W-:Y:S01]  /*22a0*/  ISETP.GT.U32.AND P5, PT, R201, R238, PT ;  /* 0x000000eec900720c */ /* 0x000fe20003fa4070 */
[----:B------:R-:W-:Y:S02]  /*22b0*/  IMAD.MOV R4, RZ, RZ, -R4 ;  /* 0x000000ffff047224 */ /* 0x000fe400078e0a04 */
[----:B------:R-:W-:-:S04]  /*22c0*/  IMAD.HI.U32 R3, R207, R6, RZ ;  /* 0x00000006cf037227 */ /* 0x000fc800078e00ff */
[----:B------:R-:W-:Y:S02]  /*22d0*/  IMAD R240, R201, R4, R240 ;  /* 0x00000004c9f07224 */ /* 0x000fe400078e02f0 */
[----:B------:R-:W-:Y:S02]  /*22e0*/  @!P6 IMAD.IADD R237, R237, 0x1, -R201 ;  /* 0x00000001edede824 */ /* 0x000fe400078e0ac9 */
[----:B------:R-:W-:Y:S02]  /*22f0*/  IMAD.MOV R3, RZ, RZ, -R3 ;  /* 0x000000ffff037224 */ /* 0x000fe400078e0a03 */
[----:B------:R-:W-:Y:S01]  /*2300*/  @!P1 IMAD.MOV R237, RZ, RZ, -R237 ;  /* 0x000000ffffed9224 */ /* 0x000fe200078e0aed */
[C---:B------:R-:W-:Y:S01]  /*2310*/  ISETP.GT.U32.AND P1, PT, R201.reuse, R240, PT ;  /* 0x000000f0c900720c */ /* 0x040fe20003f24070 */
[----:B------:R-:W-:Y:S02]  /*2320*/  IMAD R239, R201, R3, R6 ;  /* 0x00000003c9ef7224 */ /* 0x000fe400078e0206 */
[----:B------:R-:W-:-:S02]  /*2330*/  VIADD R5, R0, 0x28 ;  /* 0x0000002800057836 */ /* 0x000fc40000000000 */
[----:B------:R-:W-:Y:S02]  /*2340*/  @!P5 IMAD.IADD R238, R238, 0x1, -R201 ;  /* 0x00000001eeeed824 */ /* 0x000fe400078e0ac9 */
[----:B------:R-:W-:Y:S01]  /*2350*/  @!P0 IMAD.MOV R236, RZ, RZ, -R236 ;  /* 0x000000ffffec8224 */ /* 0x000fe200078e0aec */
[C---:B------:R-:W-:Y:S01]  /*2360*/  ISETP.GT.U32.AND P0, PT, R201.reuse, R239, PT ;  /* 0x000000efc900720c */ /* 0x040fe20003f04070 */
[----:B------:R-:W-:Y:S01]  /*2370*/  VIADD R9, R0, 0x2a ;  /* 0x0000002a00097836 */ /* 0x000fe20000000000 */
[----:B------:R-:W-:Y:S01]  /*2380*/  IABS R242, R5 ;  /* 0x0000000500f27213 */ /* 0x000fe20000000000 */
[----:B------:R-:W-:Y:S01]  /*2390*/  @!P2 IMAD.MOV R235, RZ, RZ, -R235 ;  /* 0x000000ffffeba224 */ /* 0x000fe200078e0aeb */
[----:B------:R-:W-:Y:S01]  /*23a0*/  ISETP.GT.U32.AND P5, PT, R201, R238, PT ;  /* 0x000000eec900720c */ /* 0x000fe20003fa4070 */
[----:B------:R-:W-:Y:S01]  /*23b0*/  @!P1 IMAD.IADD R240, R240, 0x1, -R201 ;  /* 0x00000001f0f09824 */ /* 0x000fe200078e0ac9 */
[----:B------:R-:W-:Y:S01]  /*23c0*/  IABS R244, R9 ;  /* 0x0000000900f47213 */ /* 0x000fe20000000000 */
[----:B------:R-:W-:Y:S01]  /*23d0*/  IMAD.HI.U32 R4, R207, R242, RZ ;  /* 0x000000f2cf047227 */ /* 0x000fe200078e00ff */
[----:B------:R-:W-:-:S02]  /*23e0*/  ISETP.GE.AND P2, PT, R7, RZ, PT ;  /* 0x000000ff0700720c */ /* 0x000fc40003f46270 */
[----:B------:R-:W-:Y:S01]  /*23f0*/  ISETP.GT.U32.AND P1, PT, R201, R240, PT ;  /* 0x000000f0c900720c */ /* 0x000fe20003f24070 */
[----:B------:R-:W-:Y:S02]  /*2400*/  IMAD.MOV R4, RZ, RZ, -R4 ;  /* 0x000000ffff047224 */ /* 0x000fe400078e0a04 */
[----:B------:R-:W-:Y:S02]  /*2410*/  VIADD R3, R0, 0x27 ;  /* 0x0000002700037836 */ /* 0x000fe40000000000 */
[--C-:B------:R-:W-:Y:S02]  /*2420*/  @!P0 IMAD.IADD R239, R239, 0x1, -R201.reuse ;  /* 0x00000001efef8824 */ /* 0x100fe400078e0ac9 */
[----:B------:R-:W-:Y:S01]  /*2430*/  @!P5 IMAD.IADD R238, R238, 0x1, -R201 ;  /* 0x00000001eeeed824 */ /* 0x000fe200078e0ac9 */
[----:B------:R-:W-:Y:S01]  /*2440*/  IABS R6, R3 ;  /* 0x0000000300067213 */ /* 0x000fe20000000000 */
[C---:B------:R-:W-:Y:S01]  /*2450*/  IMAD R242, R201.reuse, R4, R242 ;  /* 0x00000004c9f27224 */ /* 0x040fe200078e02f2 */
[----:B------:R-:W-:Y:S01]  /*2460*/  ISETP.GT.U32.AND P0, PT, R201, R239, PT ;  /* 0x000000efc900720c */ /* 0x000fe20003f04070 */
[----:B------:R-:W-:Y:S01]  /*2470*/  IMAD.HI.U32 R4, R207, R244, RZ ;  /* 0x000000f4cf047227 */ /* 0x000fe200078e00ff */
[----:B------:R-:W-:-:S02]  /*2480*/  ISETP.GE.AND P6, PT, R3, RZ, PT ;  /* 0x000000ff0300720c */ /* 0x000fc40003fc6270 */
[----:B------:R-:W-:Y:S01]  /*2490*/  ISETP.GE.AND P5, PT, R5, RZ, PT ;  /* 0x000000ff0500720c */ /* 0x000fe20003fa6270 */
[----:B------:R-:W-:Y:S01]  /*24a0*/  @!P3 IMAD.MOV R238, RZ, RZ, -R238 ;  /* 0x000000ffffeeb224 */ /* 0x000fe200078e0aee */
[----:B------:R-:W-:Y:S01]  /*24b0*/  ISETP.GT.U32.AND P3, PT, R201, R242, PT ;  /* 0x000000f2c900720c */ /* 0x000fe20003f64070 */
[----:B------:R-:W-:Y:S02]  /*24c0*/  VIADD R7, R0, 0x29 ;  /* 0x0000002900077836 */ /* 0x000fe40000000000 */
[----:B------:R-:W-:Y:S02]  /*24d0*/  IMAD.MOV R4, RZ, RZ, -R4 ;  /* 0x000000ffff047224 */ /* 0x000fe400078e0a04 */
[----:B------:R-:W-:Y:S01]  /*24e0*/  IMAD.HI.U32 R3, R207, R6, RZ ;  /* 0x00000006cf037227 */ /* 0x000fe200078e00ff */
[----:B------:R-:W-:-:S03]  /*24f0*/  IABS R8, R7 ;  /* 0x0000000700087213 */ /* 0x000fc60000000000 */
[C---:B------:R-:W-:Y:S02]  /*2500*/  IMAD R244, R201.reuse, R4, R244 ;  /* 0x00000004c9f47224 */ /* 0x040fe400078e02f4 */
[----:B------:R-:W-:Y:S02]  /*2510*/  @!P1 IMAD.IADD R240, R240, 0x1, -R201 ;  /* 0x00000001f0f09824 */ /* 0x000fe400078e0ac9 */
[----:B------:R-:W-:Y:S02]  /*2520*/  IMAD.MOV R241, RZ, RZ, -R3 ;  /* 0x000000fffff17224 */ /* 0x000fe400078e0a03 */
[----:B------:R-:W-:Y:S02]  /*2530*/  VIADD R5, R0, 0x2b ;  /* 0x0000002b00057836 */ /* 0x000fe40000000000 */
[----:B------:R-:W-:Y:S01]  /*2540*/  @!P2 IMAD.MOV R240, RZ, RZ, -R240 ;  /* 0x000000fffff0a224 */ /* 0x000fe200078e0af0 */
[----:B------:R-:W-:Y:S01]  /*2550*/  ISETP.GT.U32.AND P2, PT, R201, R244, PT ;  /* 0x000000f4c900720c */ /* 0x000fe20003f44070 */
[----:B------:R-:W-:Y:S01]  /*2560*/  IMAD.HI.U32 R3, R207, R8, RZ ;  /* 0x00000008cf037227 */ /* 0x000fe200078e00ff */
[----:B------:R-:W-:-:S03]  /*2570*/  IABS R4, R5 ;  /* 0x0000000500047213 */ /* 0x000fc60000000000 */
[--C-:B------:R-:W-:Y:S02]  /*2580*/  @!P0 IMAD.IADD R239, R239, 0x1, -R201.reuse ;  /* 0x00000001efef8824 */ /* 0x100fe400078e0ac9 */
[----:B------:R-:W-:Y:S02]  /*2590*/  @!P3 IMAD.IADD R242, R242, 0x1, -R201 ;  /* 0x00000001f2f2b824 */ /* 0x000fe400078e0ac9 */
[----:B------:R-:W-:Y:S02]  /*25a0*/  IMAD.MOV R3, RZ, RZ, -R3 ;  /* 0x000000ffff037224 */ /* 0x000fe400078e0a03 */
[----:B------:R-:W-:Y:S01]  /*25b0*/  @!P4 IMAD.MOV R239, RZ, RZ, -R239 ;  /* 0x000000ffffefc224 */ /* 0x000fe200078e0aef */
[----:B------:R-:W-:Y:S01]  /*25c0*/  ISETP.GE.AND P4, PT, R7, RZ, PT ;  /* 0x000000ff0700720c */ /* 0x000fe20003f86270 */
[C---:B------:R-:W-:Y:S01]  /*25d0*/  IMAD R243, R201.reuse, R3, R8 ;  /* 0x00000003c9f37224 */ /* 0x040fe200078e0208 */
[----:B------:R-:W-:Y:S01]  /*25e0*/  ISETP.GT.U32.AND P3, PT, R201, R242, PT ;  /* 0x000000f2c900720c */ /* 0x000fe20003f64070 */
[----:B------:R-:W-:-:S02]  /*25f0*/  VIADD R7, R0, 0x2c ;  /* 0x0000002c00077836 */ /* 0x000fc40000000000 */
[----:B------:R-:W-:Y:S01]  /*2600*/  IMAD.HI.U32 R3, R207, R4, RZ ;  /* 0x00000004cf037227 */ /* 0x000fe200078e00ff */
[C---:B------:R-:W-:Y:S02]  /*2610*/  ISETP.GT.U32.AND P1, PT, R201.reuse, R243, PT ;  /* 0x000000f3c900720c */ /* 0x040fe40003f24070 */
[----:B------:R-:W-:Y:S01]  /*2620*/  IABS R246, R7 ;  /* 0x0000000700f67213 */ /* 0x000fe20000000000 */
[C---:B------:R-:W-:Y:S02]  /*2630*/  IMAD R241, R201.reuse, R241, R6 ;  /* 0x000000f1c9f17224 */ /* 0x040fe400078e0206 */
[----:B------:R-:W-:Y:S02]  /*2640*/  IMAD.MOV R3, RZ, RZ, -R3 ;  /* 0x000000ffff037224 */ /* 0x000fe400078e0a03 */
[----:B------:R-:W-:Y:S01]  /*2650*/  @!P2 IMAD.IADD R244, R244, 0x1, -R201 ;  /* 0x00000001f4f4a824 */ /* 0x000fe200078e0ac9 */
[C---:B------:R-:W-:Y:S01]  /*2660*/  ISETP.GT.U32.AND P0, PT, R201.reuse, R241, PT ;  /* 0x000000f1c900720c */ /* 0x040fe20003f04070 */
[----:B------:R-:W-:-:S02]  /*2670*/  IMAD R245, R201, R3, R4 ;  /* 0x00000003c9f57224 */ /* 0x000fc400078e0204 */
[----:B------:R-:W-:Y:S01]  /*2680*/  IMAD.HI.U32 R3, R207, R246, RZ ;  /* 0x000000f6cf037227 */ /* 0x000fe200078e00ff */
[----:B------:R-:W-:-:S03]  /*2690*/  ISETP.GT.U32.AND P2, PT, R201, R244, PT ;  /* 0x000000f4c900720c */ /* 0x000fc60003f44070 */
[----:B------:R-:W-:Y:S01]  /*26a0*/  @!P3 IMAD.IADD R242, R242, 0x1, -R201 ;  /* 0x00000001f2f2b824 */ /* 0x000fe200078e0ac9 */
[----:B------:R-:W-:Y:S01]  /*26b0*/  ISETP.GT.U32.AND P3, PT, R201, R245, PT ;  /* 0x000000f5c900720c */ /* 0x000fe20003f64070 */
[----:B------:R-:W-:Y:S02]  /*26c0*/  IMAD.MOV R3, RZ, RZ, -R3 ;  /* 0x000000ffff037224 */ /* 0x000fe400078e0a03 */
[--C-:B------:R-:W-:Y:S02]  /*26d0*/  @!P1 IMAD.IADD R243, R243, 0x1, -R201.reuse ;  /* 0x00000001f3f39824 */ /* 0x100fe400078e0ac9 */
[----:B------:R-:W-:Y:S02]  /*26e0*/  IMAD R246, R201, R3, R246 ;  /* 0x00000003c9f67224 */ /* 0x000fe400078e02f6 */
[----:B------:R-:W-:Y:S01]  /*26f0*/  @!P0 IMAD.IADD R241, R241, 0x1, -R201 ;  /* 0x00000001f1f18824 */ /* 0x000fe200078e0ac9 */
[----:B------:R-:W-:Y:S01]  /*2700*/  ISETP.GT.U32.AND P1, PT, R201, R243, PT ;  /* 0x000000f3c900720c */ /* 0x000fe20003f24070 */
[----:B------:R-:W-:-:S02]  /*2710*/  VIADD R8, R0, 0x2d ;  /* 0x0000002d00087836 */ /* 0x000fc40000000000 */
[--C-:B------:R-:W-:Y:S01]  /*2720*/  @!P2 IMAD.IADD R244, R244, 0x1, -R201.reuse ;  /* 0x00000001f4f4a824 */ /* 0x100fe200078e0ac9 */
[----:B------:R-:W-:Y:S01]  /*2730*/  ISETP.GT.U32.AND P2, PT, R201, R246, PT ;  /* 0x000000f6c900720c */ /* 0x000fe20003f44070 */
[----:B------:R-:W-:Y:S01]  /*2740*/  @!P3 IMAD.IADD R245, R245, 0x1, -R201 ;  /* 0x00000001f5f5b824 */ /* 0x000fe200078e0ac9 */
[C---:B------:R-:W-:Y:S01]  /*2750*/  ISETP.GT.U32.AND P0, PT, R201.reuse, R241, PT ;  /* 0x000000f1c900720c */ /* 0x040fe20003f04070 */
[C---:B------:R-:W-:Y:S01]  /*2760*/  VIADD R3, R0.reuse, 0x2e ;  /* 0x0000002e00037836 */ /* 0x040fe20000000000 */
[----:B------:R-:W-:Y:S01]  /*2770*/  IABS R6, R8 ;  /* 0x0000000800067213 */ /* 0x000fe20000000000 */
[----:B------:R-:W-:Y:S01]  /*2780*/  @!P5 IMAD.MOV R242, RZ, RZ, -R242 ;  /* 0x000000fffff2d224 */ /* 0x000fe200078e0af2 */
[----:B------:R-:W-:Y:S01]  /*2790*/  ISETP.GT.U32.AND P3, PT, R201, R245, PT ;  /* 0x000000f5c900720c */ /* 0x000fe20003f64070 */
[----:B------:R-:W-:Y:S01]  /*27a0*/  VIADD R11, R0, 0x34 ;  /* 0x00000034000b7836 */ /* 0x000fe20000000000 */
[----:B------:R-:W-:Y:S01]  /*27b0*/  IABS R248, R3 ;  /* 0x0000000300f87213 */ /* 0x000fe20000000000 */
[----:B------:R-:W-:Y:S01]  /*27c0*/  IMAD.HI.U32 R4, R207, R6, RZ ;  /* 0x00000006cf047227 */ /* 0x000fe200078e00ff */
[----:B------:R-:W-:-:S02]  /*27d0*/  ISETP.GE.AND P5, PT, R7, RZ, PT ;  /* 0x000000ff0700720c */ /* 0x000fc40003fa6270 */
[----:B------:R-:W-:Y:S01]  /*27e0*/  IABS R202, R11 ;  /* 0x0000000b00ca7213 */ /* 0x000fe20000000000 */
[----:B------:R-:W-:Y:S02]  /*27f0*/  IMAD.MOV R4, RZ, RZ, -R4 ;  /* 0x000000ffff047224 */ /* 0x000fe400078e0a04 */
[--C-:B------:R-:W-:Y:S01]  /*2800*/  @!P1 IMAD.IADD R243, R243, 0x1, -R201.reuse ;  /* 0x00000001f3f39824 */ /* 0x100fe200078e0ac9 */
[----:B------:R-:W-:Y:S01]  /*2810*/  ISETP.GE.AND P1, PT, R8, RZ, PT ;  /* 0x000000ff0800720c */ /* 0x000fe20003f26270 */
[--C-:B------:R-:W-:Y:S02]  /*2820*/  @!P2 IMAD.IADD R246, R246, 0x1, -R201.reuse ;  /* 0x00000001f6f6a824 */ /* 0x100fe400078e0ac9 */
[----:B------:R-:W-:Y:S01]  /*2830*/  @!P0 IMAD.IADD R241, R241, 0x1, -R201 ;  /* 0x00000001f1f18824 */ /* 0x000fe200078e0ac9 */
[----:B------:R-:W-:Y:S01]  /*2840*/  ISETP.GE.AND P0, PT, R9, RZ, PT ;  /* 0x000000ff0900720c */ /* 0x000fe20003f06270 */
[C---:B------:R-:W-:Y:S01]  /*2850*/  IMAD R247, R201.reuse, R4, R6 ;  /* 0x00000004c9f77224 */ /* 0x040fe200078e0206 */
[----:B------:R-:W-:Y:S01]  /*2860*/  ISETP.GT.U32.AND P2, PT, R201, R246, PT ;  /* 0x000000f6c900720c */ /* 0x000fe20003f44070 */
[----:B------:R-:W-:Y:S01]  /*2870*/  @!P4 IMAD.MOV R243, RZ, RZ, -R243 ;  /* 0x000000fffff3c224 */ /* 0x000fe200078e0af3 */
[----:B------:R-:W-:Y:S01]  /*2880*/  ISETP.GE.AND P4, PT, R3, RZ, PT ;  /* 0x000000ff0300720c */ /* 0x000fe20003f86270 */
[----:B------:R-:W-:-:S04]  /*2890*/  IMAD.HI.U32 R3, R207, R248, RZ ;  /* 0x000000f8cf037227 */ /* 0x000fc800078e00ff */
[----:B------:R-:W-:Y:S01]  /*28a0*/  @!P3 IMAD.IADD R245, R245, 0x1, -R201 ;  /* 0x00000001f5f5b824 */ /* 0x000fe200078e0ac9 */
[C---:B------:R-:W-:Y:S01]  /*28b0*/  ISETP.GT.U32.AND P3, PT, R201.reuse, R247, PT ;  /* 0x000000f7c900720c */ /* 0x040fe20003f64070 */
[----:B------:R-:W-:Y:S02]  /*28c0*/  VIADD R4, R0, 0x2f ;  /* 0x0000002f00047836 */ /* 0x000fe40000000000 */
[----:B------:R-:W-:Y:S02]  /*28d0*/  IMAD.MOV R3, RZ, RZ, -R3 ;  /* 0x000000ffff037224 */ /* 0x000fe400078e0a03 */
[----:B------:R-:W-:Y:S01]  /*28e0*/  @!P6 IMAD.MOV R241, RZ, RZ, -R241 ;  /* 0x000000fffff1e224 */ /* 0x000fe200078e0af1 */
[----:B------:R-:W-:Y:S01]  /*28f0*/  IABS R6, R4 ;  /* 0x0000000400067213 */ /* 0x000fe20000000000 */
[----:B------:R-:W-:Y:S01]  /*2900*/  IMAD R248, R201, R3, R248 ;  /* 0x00000003c9f87224 */ /* 0x000fe200078e02f8 */
[----:B------:R-:W-:Y:S01]  /*2910*/  ISETP.GE.AND P6, PT, R5, RZ, PT ;  /* 0x000000ff0500720c */ /* 0x000fe20003fc6270 */
[----:B------:R-:W-:Y:S01]  /*2920*/  @!P0 IMAD.MOV R244, RZ, RZ, -R244 ;  /* 0x000000fffff48224 */ /* 0x000fe200078e0af4 */
[----:B------:R-:W-:Y:S01]  /*2930*/  ISETP.GE.AND P0, PT, R4, RZ, PT ;  /* 0x000000ff0400720c */ /* 0x000fe20003f06270 */
[----:B------:R-:W-:Y:S01]  /*2940*/  @!P2 IMAD.IADD R246, R246, 0x1, -R201 ;  /* 0x00000001f6f6a824 */ /* 0x000fe200078e0ac9 */
[----:B------:R-:W-:Y:S01]  /*2950*/  ISETP.GT.U32.AND P2, PT, R201, R248, PT ;  /* 0x000000f8c900720c */ /* 0x000fe20003f44070 */
[----:B------:R-:W-:-:S04]  /*2960*/  IMAD.HI.U32 R4, R207, R6, RZ ;  /* 0x00000006cf047227 */ /* 0x000fc800078e00ff */
[----:B------:R-:W-:Y:S02]  /*2970*/  @!P3 IMAD.IADD R247, R247, 0x1, -R201 ;  /* 0x00000001f7f7b824 */ /* 0x000fe400078e0ac9 */
[----:B------:R-:W-:Y:S02]  /*2980*/  IMAD.MOV R4, RZ, RZ, -R4 ;  /* 0x000000ffff047224 */ /* 0x000fe400078e0a04 */
[----:B------:R-:W-:Y:S01]  /*2990*/  VIADD R5, R0, 0x30 ;  /* 0x0000003000057836 */ /* 0x000fe20000000000 */
[C---:B------:R-:W-:Y:S01]  /*29a0*/  ISETP.GT.U32.AND P3, PT, R201.reuse, R247, PT ;  /* 0x000000f7c900720c */ /* 0x040fe20003f64070 */
[C---:B------:R-:W-:Y:S02]  /*29b0*/  IMAD R209, R201.reuse, R4, R6 ;  /* 0x00000004c9d17224 */ /* 0x040fe400078e0206 */
[----:B------:R-:W-:Y:S01]  /*29c0*/  @!P6 IMAD.MOV R245, RZ, RZ, -R245 ;  /* 0x000000fffff5e224 */ /* 0x000fe200078e0af5 */
[----:B------:R-:W-:Y:S01]  /*29d0*/  IABS R192, R5 ;  /* 0x0000000500c07213 */ /* 0x000fe20000000000 */
[----:B------:R-:W-:Y:S01]  /*29e0*/  @!P2 IMAD.IADD R248, R248, 0x1, -R201 ;  /* 0x00000001f8f8a824 */ /* 0x000fe200078e0ac9 */
[----:B------:R-:W-:Y:S01]  /*29f0*/  ISETP.GT.U32.AND P6, PT, R201, R209, PT ;  /* 0x000000d1c900720c */ /* 0x000fe20003fc4070 */
[----:B------:R-:W-:-:S02]  /*2a00*/  VIADD R7, R0, 0x31 ;  /* 0x0000003100077836 */ /* 0x000fc40000000000 */
[----:B------:R-:W-:Y:S01]  /*2a10*/  IMAD.HI.U32 R3, R207, R192, RZ ;  /* 0x000000c0cf037227 */ /* 0x000fe200078e00ff */
[----:B------:R-:W-:Y:S02]  /*2a20*/  ISETP.GT.U32.AND P2, PT, R201, R248, PT ;  /* 0x000000f8c900720c */ /* 0x000fe40003f44070 */
[----:B------:R-:W-:Y:S01]  /*2a30*/  IABS R8, R7 ;  /* 0x0000000700087213 */ /* 0x000fe20000000000 */
[----:B------:R-:W-:Y:S01]  /*2a40*/  @!P3 IMAD.IADD R247, R247, 0x1, -R201 ;  /* 0x00000001f7f7b824 */ /* 0x000fe200078e0ac9 */
[----:B------:R-:W-:Y:S01]  /*2a50*/  ISETP.GE.AND P3, PT, R7, RZ, PT ;  /* 0x000000ff0700720c */ /* 0x000fe20003f66270 */
[----:B------:R-:W-:Y:S02]  /*2a60*/  IMAD.MOV R3, RZ, RZ, -R3 ;  /* 0x000000ffff037224 */ /* 0x000fe400078e0a03 */
[----:B------:R-:W-:Y:S02]  /*2a70*/  VIADD R7, R0, 0x32 ;  /* 0x0000003200077836 */ /* 0x000fe40000000000 */
[----:B------:R-:W-:-:S02]  /*2a80*/  @!P6 IMAD.IADD R209, R209, 0x1, -R201 ;  /* 0x00000001d1d1e824 */ /* 0x000fc400078e0ac9 */
[C---:B------:R-:W-:Y:S01]  /*2a90*/  IMAD R192, R201.reuse, R3, R192 ;  /* 0x00000003c9c07224 */ /* 0x040fe200078e02c0 */
[----:B------:R-:W-:Y:S01]  /*2aa0*/  IABS R6, R7 ;  /* 0x0000000700067213 */ /* 0x000fe20000000000 */
[----:B------:R-:W-:Y:S01]  /*2ab0*/  @!P2 IMAD.IADD R248, R248, 0x1, -R201 ;  /* 0x00000001f8f8a824 */ /* 0x000fe200078e0ac9 */
[----:B------:R-:W-:Y:S01]  /*2ac0*/  ISETP.GT.U32.AND P6, PT, R201, R209, PT ;  /* 0x000000d1c900720c */ /* 0x000fe20003fc4070 */
[----:B------:R-:W-:Y:S01]  /*2ad0*/  IMAD.HI.U32 R4, R207, R8, RZ ;  /* 0x00000008cf047227 */ /* 0x000fe200078e00ff */
[----:B------:R-:W-:-:S03]  /*2ae0*/  ISETP.GT.U32.AND P2, PT, R201, R192, PT ;  /* 0x000000c0c900720c */ /* 0x000fc60003f44070 */
[----:B------:R-:W-:-:S04]  /*2af0*/  IMAD.HI.U32 R3, R207, R6, RZ ;  /* 0x00000006cf037227 */ /* 0x000fc800078e00ff */
[----:B------:R-:W-:Y:S02]  /*2b00*/  IMAD.MOV R4, RZ, RZ, -R4 ;  /* 0x000000ffff047224 */ /* 0x000fe400078e0a04 */
[----:B------:R-:W-:Y:S02]  /*2b10*/  VIADD R9, R0, 0x33 ;  /* 0x0000003300097836 */ /* 0x000fe40000000000 */
[----:B------:R-:W-:Y:S02]  /*2b20*/  IMAD.MOV R197, RZ, RZ, -R3 ;  /* 0x000000ffffc57224 */ /* 0x000fe400078e0a03 */
[C---:B------:R-:W-:Y:S01]  /*2b30*/  IMAD R195, R201.reuse, R4, R8 ;  /* 0x00000004c9c37224 */ /* 0x040fe200078e0208 */
[----:B------:R-:W-:Y:S01]  /*2b40*/  IABS R8, R9 ;  /* 0x0000000900087213 */ /* 0x000fe20000000000 */
[----:B------:R-:W-:Y:S02]  /*2b50*/  IMAD R197, R201, R197, R6 ;  /* 0x000000c5c9c57224 */ /* 0x000fe400078e0206 */
[--C-:B------:R-:W-:Y:S01]  /*2b60*/  @!P6 IMAD.IADD R209, R209, 0x1, -R201.reuse ;  /* 0x00000001d1d1e824 */ /* 0x100fe200078e0ac9 */
[C---:B------:R-:W-:Y:S01]  /*2b70*/  ISETP.GT.U32.AND P6, PT, R201.reuse, R195, PT ;  /* 0x000000c3c900720c */ /* 0x040fe20003fc4070 */
[----:B------:R-:W-:Y:S01]  /*2b80*/  @!P2 IMAD.IADD R192, R192, 0x1, -R201 ;  /* 0x00000001c0c0a824 */ /* 0x000fe200078e0ac9 */
[----:B------:R-:W-:Y:S01]  /*2b90*/  ISETP.GT.U32.AND P2, PT, R201, R197, PT ;  /* 0x000000c5c900720c */ /* 0x000fe20003f44070 */
[----:B------:R-:W-:-:S04]  /*2ba0*/  IMAD.HI.U32 R3, R207, R8, RZ ;  /* 0x00000008cf037227 */ /* 0x000fc800078e00ff */
[----:B------:R-:W-:-:S04]  /*2bb0*/  IMAD.HI.U32 R4, R207, R202, RZ ;  /* 0x000000cacf047227 */ /* 0x000fc800078e00ff */
[----:B------:R-:W-:Y:S02]  /*2bc0*/  IMAD.MOV R199, RZ, RZ, -R3 ;  /* 0x000000ffffc77224 */ /* 0x000fe400078e0a03 */
[----:B------:R-:W-:Y:S02]  /*2bd0*/  IMAD.MOV R4, RZ, RZ, -R4 ;  /* 0x000000ffff047224 */ /* 0x000fe400078e0a04 */
[C---:B------:R-:W-:Y:S02]  /*2be0*/  VIADD R12, R0.reuse, 0x35 ;  /* 0x00000035000c7836 */ /* 0x040fe40000000000 */
[C---:B------:R-:W-:Y:S02]  /*2bf0*/  IMAD R199, R201.reuse, R199, R8 ;  /* 0x000000c7c9c77224 */ /* 0x040fe400078e0208 */
[----:B------:R-:W-:Y:S01]  /*2c00*/  IMAD R202, R201, R4, R202 ;  /* 0x00000004c9ca7224 */ /* 0x000fe200078e02ca */
[----:B------:R-:W-:Y:S01]  /*2c10*/  IABS R208, R12 ;  /* 0x0000000c00d07213 */ /* 0x000fe20000000000 */
[--C-:B------:R-:W-:Y:S01]  /*2c20*/  @!P6 IMAD.IADD R195, R195, 0x1, -R201.reuse ;  /* 0x00000001c3c3e824 */ /* 0x100fe200078e0ac9 */
[----:B------:R-:W-:Y:S01]  /*2c30*/  ISETP.GT.U32.AND P6, PT, R201, R199, PT ;  /* 0x000000c7c900720c */ /* 0x000fe20003fc4070 */
[----:B------:R-:W-:Y:S01]  /*2c40*/  @!P2 IMAD.IADD R197, R197, 0x1, -R201 ;  /* 0x00000001c5c5a824 */ /* 0x000fe200078e0ac9 */
[C---:B------:R-:W-:Y:S01]  /*2c50*/  ISETP.GT.U32.AND P2, PT, R201.reuse, R192, PT ;  /* 0x000000c0c900720c */ /* 0x040fe20003f44070 */
[----:B------:R-:W-:Y:S01]  /*2c60*/  @!P0 IMAD.MOV R209, RZ, RZ, -R209 ;  /* 0x000000ffffd18224 */ /* 0x000fe200078e0ad1 */
[----:B------:R-:W-:Y:S01]  /*2c70*/  ISETP.GT.U32.AND P0, PT, R201, R202, PT ;  /* 0x000000cac900720c */ /* 0x000fe20003f04070 */
[----:B------:R-:W-:Y:S01]  /*2c80*/  @!P5 IMAD.MOV R246, RZ, RZ, -R246 ;  /* 0x000000fffff6d224 */ /* 0x000fe200078e0af6 */
[----:B------:R-:W-:Y:S01]  /*2c90*/  ISETP.GE.AND P5, PT, R5, RZ, PT ;  /* 0x000000ff0500720c */ /* 0x000fe20003fa6270 */
[----:B------:R-:W-:-:S02]  /*2ca0*/  VIADD R13, R0, 0x36 ;  /* 0x00000036000d7836 */ /* 0x000fc40000000000 */
[----:B------:R-:W-:-:S03]  /*2cb0*/  IMAD.HI.U32 R5, R207, R208, RZ ;  /* 0x000000d0cf057227 */ /* 0x000fc600078e00ff */
[----:B------:R-:W-:Y:S01]  /*2cc0*/  IABS R10, R13 ;  /* 0x0000000d000a7213 */ /* 0x000fe20000000000 */
[----:B------:R-:W-:Y:S01]  /*2cd0*/  @!P1 IMAD.MOV R247, RZ, RZ, -R247 ;  /* 0x000000fffff79224 */ /* 0x000fe200078e0af7 */
[C---:B------:R-:W-:Y:S01]  /*2ce0*/  ISETP.GT.U32.AND P1, PT, R201.reuse, R195, PT ;  /* 0x000000c3c900720c */ /* 0x040fe20003f24070 */
[----:B------:R-:W-:Y:S02]  /*2cf0*/  IMAD.MOV R5, RZ, RZ, -R5 ;  /* 0x000000ffff057224 */ /* 0x000fe400078e0a05 */
[C---:B------:R-:W-:Y:S02]  /*2d00*/  VIADD R8, R0.reuse, 0x38 ;  /* 0x0000003800087836 */ /* 0x040fe40000000000 */
[----:B------:R-:W-:Y:S02]  /*2d10*/  IMAD R208, R201, R5, R208 ;  /* 0x00000005c9d07224 */ /* 0x000fe400078e02d0 */
[--C-:B------:R-:W-:Y:S01]  /*2d20*/  @!P6 IMAD.IADD R199, R199, 0x1, -R201.reuse ;  /* 0x00000001c7c7e824 */ /* 0x100fe200078e0ac9 */
[C---:B------:R-:W-:Y:S01]  /*2d30*/  ISETP.GT.U32.AND P6, PT, R201.reuse, R197, PT ;  /* 0x000000c5c900720c */ /* 0x040fe20003fc4070 */
[----:B------:R-:W-:Y:S01]  /*2d40*/  VIADD R5, R0, 0x37 ;  /* 0x0000003700057836 */ /* 0x000fe20000000000 */
[----:B------:R-:W-:Y:S01]  /*2d50*/  IABS R210, R8 ;  /* 0x0000000800d27213 */ /* 0x000fe20000000000 */
[--C-:B------:R-:W-:Y:S01]  /*2d60*/  @!P2 IMAD.IADD R192, R192, 0x1, -R201.reuse ;  /* 0x00000001c0c0a824 */ /* 0x100fe200078e0ac9 */
[----:B------:R-:W-:Y:S01]  /*2d70*/  ISETP.GT.U32.AND P2, PT, R201, R208, PT ;  /* 0x000000d0c900720c */ /* 0x000fe20003f44070 */
[----:B------:R-:W-:Y:S01]  /*2d80*/  @!P0 IMAD.IADD R202, R202, 0x1, -R201 ;  /* 0x00000001caca8824 */ /* 0x000fe200078e0ac9 */
[----:B------:R-:W-:Y:S01]  /*2d90*/  IABS R214, R5 ;  /* 0x0000000500d67213 */ /* 0x000fe20000000000 */
[----:B------:R-:W-:Y:S01]  /*2da0*/  IMAD.HI.U32 R3, R207, R10, RZ ;  /* 0x0000000acf037227 */ /* 0x000fe200078e00ff */
[----:B------:R-:W-:-:S03]  /*2db0*/  ISETP.GE.AND P0, PT, R11, RZ, PT ;  /* 0x000000ff0b00720c */ /* 0x000fc60003f06270 */
[----:B------:R-:W-:Y:S01]  /*2dc0*/  @!P5 IMAD.MOV R192, RZ, RZ, -R192 ;  /* 0x000000ffffc0d224 */ /* 0x000fe200078e0ac0 */
[----:B------:R-:W-:Y:S01]  /*2dd0*/  ISETP.GT.U32.AND P5, PT, R201, R202, PT ;  /* 0x000000cac900720c */ /* 0x000fe20003fa4070 */
[----:B------:R-:W-:Y:S02]  /*2de0*/  IMAD.MOV R3, RZ, RZ, -R3 ;  /* 0x000000ffff037224 */ /* 0x000fe400078e0a03 */
[----:B------:R-:W-:-:S04]  /*2df0*/  IMAD.HI.U32 R4, R207, R210, RZ ;  /* 0x000000d2cf047227 */ /* 0x000fc800078e00ff */
[----:B------:R-:W-:Y:S01]  /*2e00*/  @!P4 IMAD.MOV R248, RZ, RZ, -R248 ;  /* 0x000000fffff8c224 */ /* 0x000fe200078e0af8 */
[----:B------:R-:W-:Y:S01]  /*2e10*/  ISETP.GT.U32.AND P4, PT, R201, R199, PT ;  /* 0x000000c7c900720c */ /* 0x000fe20003f84070 */
[----:B------:R-:W-:Y:S01]  /*2e20*/  @!P1 IMAD.IADD R195, R195, 0x1, -R201 ;  /* 0x00000001c3c39824 */ /* 0x000fe200078e0ac9 */
[----:B------:R-:W-:Y:S01]  /*2e30*/  ISETP.GE.AND P1, PT, R7, RZ, PT ;  /* 0x000000ff0700720c */ /* 0x000fe20003f26270 */
[----:B------:R-:W-:Y:S02]  /*2e40*/  IMAD R213, R201, R3, R10 ;  /* 0x00000003c9d57224 */ /* 0x000fe400078e020a */
[----:B------:R-:W-:-:S04]  /*2e50*/  IMAD.HI.U32 R3, R207, R214, RZ ;  /* 0x000000d6cf037227 */ /* 0x000fc800078e00ff */
[----:B------:R-:W-:Y:S02]  /*2e60*/  IMAD.MOV R4, RZ, RZ, -R4 ;  /* 0x000000ffff047224 */ /* 0x000fe400078e0a04 */
[----:B------:R-:W-:Y:S01]  /*2e70*/  @!P6 IMAD.IADD R197, R197, 0x1, -R201 ;  /* 0x00000001c5c5e824 */ /* 0x000fe200078e0ac9 */
[C---:B------:R-:W-:Y:S01]  /*2e80*/  ISETP.GT.U32.AND P6, PT, R201.reuse, R213, PT ;  /* 0x000000d5c900720c */ /* 0x040fe20003fc4070 */
[----:B------:R-:W-:Y:S02]  /*2e90*/  IMAD.MOV R3, RZ, RZ, -R3 ;  /* 0x000000ffff037224 */ /* 0x000fe400078e0a03 */
[C---:B------:R-:W-:Y:S02]  /*2ea0*/  IMAD R210, R201.reuse, R4, R210 ;  /* 0x00000004c9d27224 */ /* 0x040fe400078e02d2 */
[C---:B------:R-:W-:Y:S02]  /*2eb0*/  IMAD R214, R201.reuse, R3, R214 ;  /* 0x00000003c9d67224 */ /* 0x040fe400078e02d6 */
[--C-:B------:R-:W-:Y:S01]  /*2ec0*/  @!P5 IMAD.IADD R202, R202, 0x1, -R201.reuse ;  /* 0x00000001cacad824 */ /* 0x100fe200078e0ac9 */
[----:B------:R-:W-:Y:S01]  /*2ed0*/  ISETP.GT.U32.AND P5, PT, R201, R210, PT ;  /* 0x000000d2c900720c */ /* 0x000fe20003fa4070 */
[----:B------:R-:W-:Y:S01]  /*2ee0*/  @!P4 IMAD.IADD R199, R199, 0x1, -R201 ;  /* 0x00000001c7c7c824 */ /* 0x000fe200078e0ac9 */
[----:B------:R-:W-:Y:S01]  /*2ef0*/  ISETP.GE.AND P4, PT, R9, RZ, PT ;  /* 0x000000ff0900720c */ /* 0x000fe20003f86270 */
[----:B------:R-:W-:Y:S01]  /*2f00*/  @!P1 IMAD.MOV R197, RZ, RZ, -R197 ;  /* 0x000000ffffc59224 */ /* 0x000fe200078e0ac5 */
[----:B------:R-:W-:Y:S01]  /*2f10*/  ISETP.GT.U32.AND P1, PT, R201, R214, PT ;  /* 0x000000d6c900720c */ /* 0x000fe20003f24070 */
[----:B------:R-:W-:-:S02]  /*2f20*/  VIADD R4, R0, 0x39 ;  /* 0x0000003900047836 */ /* 0x000fc40000000000 */
[--C-:B------:R-:W-:Y:S02]  /*2f30*/  @!P6 IMAD.IADD R213, R213, 0x1, -R201.reuse ;  /* 0x00000001d5d5e824 */ /* 0x100fe400078e0ac9 */
[----:B------:R-:W-:Y:S01]  /*2f40*/  VIADD R7, R0, 0x3a ;  /* 0x0000003a00077836 */ /* 0x000fe20000000000 */
[----:B------:R-:W-:Y:S01]  /*2f50*/  IABS R212, R4 ;  /* 0x0000000400d47213 */ /* 0x000fe20000000000 */
[--C-:B------:R-:W-:Y:S01]  /*2f60*/  @!P2 IMAD.IADD R208, R208, 0x1, -R201.reuse ;  /* 0x00000001d0d0a824 */ /* 0x100fe200078e0ac9 */
[----:B------:R-:W-:Y:S01]  /*2f70*/  ISETP.GT.U32.AND P6, PT, R201, R213, PT ;  /* 0x000000d5c900720c */ /* 0x000fe20003fc4070 */
[----:B------:R-:W-:Y:S01]  /*2f80*/  @!P5 IMAD.IADD R210, R210, 0x1, -R201 ;  /* 0x00000001d2d2d824 */ /* 0x000fe200078e0ac9 */
[----:B------:R-:W-:Y:S01]  /*2f90*/  IABS R6, R7 ;  /* 0x0000000700067213 */ /* 0x000fe20000000000 */
[----:B------:R-:W-:Y:S01]  /*2fa0*/  @!P4 IMAD.MOV R199, RZ, RZ, -R199 ;  /* 0x000000ffffc7c224 */ /* 0x000fe200078e0ac7 */
[----:B------:R-:W-:Y:S01]  /*2fb0*/  ISETP.GE.AND P4, PT, R13, RZ, PT ;  /* 0x000000ff0d00720c */ /* 0x000fe20003f86270 */
[----:B------:R-:W-:Y:S01]  /*2fc0*/  @!P1 IMAD.IADD R214, R214, 0x1, -R201 ;  /* 0x00000001d6d69824 */ /* 0x000fe200078e0ac9 */
[----:B------:R-:W-:Y:S01]  /*2fd0*/  ISETP.GE.AND P1, PT, R4, RZ, PT ;  /* 0x000000ff0400720c */ /* 0x000fe20003f26270 */
[----:B------:R-:W-:Y:S01]  /*2fe0*/  IMAD.HI.U32 R3, R207, R212, RZ ;  /* 0x000000d4cf037227 */ /* 0x000fe200078e00ff */
[----:B------:R-:W-:-:S02]  /*2ff0*/  ISETP.GT.U32.AND P5, PT, R201, R210, PT ;  /* 0x000000d2c900720c */ /* 0x000fc40003fa4070 */
[----:B------:R-:W-:Y:S01]  /*3000*/  ISETP.GE.AND P2, PT, R12, RZ, PT ;  /* 0x000000ff0c00720c */ /* 0x000fe20003f46270 */
[----:B------:R-:W-:-:S04]  /*3010*/  IMAD.HI.U32 R4, R207, R6, RZ ;  /* 0x00000006cf047227 */ /* 0x000fc800078e00ff */
[----:B------:R-:W-:Y:S01]  /*3020*/  @!P3 IMAD.MOV R195, RZ, RZ, -R195 ;  /* 0x000000ffffc3b224 */ /* 0x000fe200078e0ac3 */
[----:B------:R-:W-:Y:S01]  /*3030*/  ISETP.GT.U32.AND P3, PT, R201, R208, PT ;  /* 0x000000d0c900720c */ /* 0x000fe20003f64070 */
[----:B------:R-:W-:Y:S02]  /*3040*/  IMAD.MOV R3, RZ, RZ, -R3 ;  /* 0x000000ffff037224 */ /* 0x000fe400078e0a03 */
[----:B------:R-:W-:Y:S02]  /*3050*/  IMAD.MOV R4, RZ, RZ, -R4 ;  /* 0x000000ffff047224 */ /* 0x000fe400078e0a04 */
[----:B------:R-:W-:Y:S01]  /*3060*/  @!P6 IMAD.IADD R213, R213, 0x1, -R201 ;  /* 0x00000001d5d5e824 */ /* 0x000fe200078e0ac9 */
[----:B------:R-:W-:Y:S01]  /*3070*/  ISETP.GE.AND P6, PT, R8, RZ, PT ;  /* 0x000000ff0800720c */ /* 0x000fe20003fc6270 */
[C---:B------:R-:W-:Y:S02]  /*3080*/  IMAD R212, R201.reuse, R3, R212 ;  /* 0x00000003c9d47224 */ /* 0x040fe400078e02d4 */
[----:B------:R-:W-:-:S02]  /*3090*/  IMAD R211, R201, R4, R6 ;  /* 0x00000004c9d37224 */ /* 0x000fc400078e0206 */
[----:B------:R-:W-:Y:S01]  /*30a0*/  @!P0 IMAD.MOV R202, RZ, RZ, -R202 ;  /* 0x000000ffffca8224 */ /* 0x000fe200078e0aca */
[C---:B------:R-:W-:Y:S01]  /*30b0*/  ISETP.GT.U32.AND P0, PT, R201.reuse, R214, PT ;  /* 0x000000d6c900720c */ /* 0x040fe20003f04070 */
[----:B------:R-:W-:Y:S01]  /*30c0*/  @!P4 IMAD.MOV R213, RZ, RZ, -R213 ;  /* 0x000000ffffd5c224 */ /* 0x000fe200078e0ad5 */
[C---:B------:R-:W-:Y:S01]  /*30d0*/  ISETP.GT.U32.AND P4, PT, R201.reuse, R212, PT ;  /* 0x000000d4c900720c */ /* 0x040fe20003f84070 */
[--C-:B------:R-:W-:Y:S01]  /*30e0*/  @!P5 IMAD.IADD R210, R210, 0x1, -R201.reuse ;  /* 0x00000001d2d2d824 */ /* 0x100fe200078e0ac9 */
[----:B------:R-:W-:Y:S01]  /*30f0*/  ISETP.GT.U32.AND P5, PT, R201, R211, PT ;  /* 0x000000d3c900720c */ /* 0x000fe20003fa4070 */
[----:B------:R-:W-:Y:S01]  /*3100*/  @!P3 IMAD.IADD R208, R208, 0x1, -R201 ;  /* 0x00000001d0d0b824 */ /* 0x000fe200078e0ac9 */
[----:B------:R-:W-:Y:S01]  /*3110*/  ISETP.GE.AND P3, PT, R5, RZ, PT ;  /* 0x000000ff0500720c */ /* 0x000fe20003f66270 */
[C---:B------:R-:W-:Y:S02]  /*3120*/  VIADD R4, R0.reuse, 0x3c ;  /* 0x0000003c00047836 */ /* 0x040fe40000000000 */
[----:B------:R-:W-:-:S02]  /*3130*/  VIADD R3, R0, 0x3b ;  /* 0x0000003b00037836 */ /* 0x000fc40000000000 */
[----:B------:R-:W-:Y:S01]  /*3140*/  VIADD R5, R0, 0x3d ;  /* 0x0000003d00057836 */ /* 0x000fe20000000000 */
[----:B------:R-:W-:Y:S01]  /*3150*/  IABS R10, R4 ;  /* 0x00000004000a7213 */ /* 0x000fe20000000000 */
[--C-:B------:R-:W-:Y:S01]  /*3160*/  @!P0 IMAD.IADD R214, R214, 0x1, -R201.reuse ;  /* 0x00000001d6d68824 */ /* 0x100fe200078e0ac9 */
[----:B------:R-:W-:Y:S01]  /*3170*/  IABS R8, R3 ;  /* 0x0000000300087213 */ /* 0x000fe20000000000 */
[--C-:B------:R-:W-:Y:S01]  /*3180*/  @!P4 IMAD.IADD R212, R212, 0x1, -R201.reuse ;  /* 0x00000001d4d4c824 */ /* 0x100fe200078e0ac9 */
[----:B------:R-:W-:Y:S01]  /*3190*/  IABS R12, R5 ;  /* 0x00000005000c7213 */ /* 0x000fe20000000000 */
[----:B------:R-:W-:Y:S01]  /*31a0*/  @!P5 IMAD.IADD R211, R211, 0x1, -R201 ;  /* 0x00000001d3d3d824 */ /* 0x000fe200078e0ac9 */
[----:B------:R-:W-:Y:S01]  /*31b0*/  ISETP.GE.AND P4, PT, R4, RZ, PT ;  /* 0x000000ff0400720c */ /* 0x000fe20003f86270 */
[----:B------:R-:W-:Y:S01]  /*31c0*/  @!P3 IMAD.MOV R214, RZ, RZ, -R214 ;  /* 0x000000ffffd6b224 */ /* 0x000fe200078e0ad6 */
[----:B------:R-:W-:Y:S01]  /*31d0*/  ISETP.GT.U32.AND P3, PT, R201, R212, PT ;  /* 0x000000d4c900720c */ /* 0x000fe20003f64070 */
[----:B------:R-:W-:Y:S01]  /*31e0*/  IMAD.HI.U32 R4, R207, R10, RZ ;  /* 0x0000000acf047227 */ /* 0x000fe200078e00ff */
[----:B------:R-:W-:-:S02]  /*31f0*/  ISETP.GT.U32.AND P5, PT, R201, R211, PT ;  /* 0x000000d3c900720c */ /* 0x000fc40003fa4070 */
[----:B------:R-:W-:Y:S01]  /*3200*/  ISETP.GE.AND P0, PT, R3, RZ, PT ;  /* 0x000000ff0300720c */ /* 0x000fe20003f06270 */
[----:B------:R-:W-:-:S04]  /*3210*/  IMAD.HI.U32 R3, R207, R8, RZ ;  /* 0x00000008cf037227 */ /* 0x000fc800078e00ff */
[----:B------:R-:W-:-:S04]  /*3220*/  IMAD.HI.U32 R6, R207, R12, RZ ;  /* 0x0000000ccf067227 */ /* 0x000fc800078e00ff */
[----:B------:R-:W-:Y:S02]  /*3230*/  IMAD.MOV R4, RZ, RZ, -R4 ;  /* 0x000000ffff047224 */ /* 0x000fe400078e0a04 */
[----:B------:R-:W-:Y:S01]  /*3240*/  @!P2 IMAD.MOV R208, RZ, RZ, -R208 ;  /* 0x000000ffffd0a224 */ /* 0x000fe200078e0ad0 */
[----:B------:R-:W-:Y:S01]  /*3250*/  ISETP.GE.AND P2, PT, R7, RZ, PT ;  /* 0x000000ff0700720c */ /* 0x000fe20003f46270 */
[----:B------:R-:W-:Y:S02]  /*3260*/  IMAD.MOV R3, RZ, RZ, -R3 ;  /* 0x000000ffff037224 */ /* 0x000fe400078e0a03 */
[----:B------:R-:W-:Y:S02]  /*3270*/  IMAD.MOV R7, RZ, RZ, -R6 ;  /* 0x000000ffff077224 */ /* 0x000fe400078e0a06 */
[----:B------:R-:W-:Y:S01]  /*3280*/  @!P6 IMAD.MOV R210, RZ, RZ, -R210 ;  /* 0x000000ffffd2e224 */ /* 0x000fe200078e0ad2 */
[----:B------:R-:W-:Y:S01]  /*3290*/  ISETP.GE.AND P6, PT, R5, RZ, PT ;  /* 0x000000ff0500720c */ /* 0x000fe20003fc6270 */
[----:B------:R-:W-:-:S02]  /*32a0*/  IMAD R6, R201, R4, R10 ;  /* 0x00000004c9067224 */ /* 0x000fc400078e020a */
[C---:B------:R-:W-:Y:S02]  /*32b0*/  IMAD R5, R201.reuse, R3, R8 ;  /* 0x00000003c9057224 */ /* 0x040fe400078e0208 */
[--C-:B------:R-:W-:Y:S02]  /*32c0*/  @!P3 IMAD.IADD R212, R212, 0x1, -R201.reuse ;  /* 0x00000001d4d4b824 */ /* 0x100fe400078e0ac9 */
[C---:B------:R-:W-:Y:S01]  /*32d0*/  IMAD R7, R201.reuse, R7, R12 ;  /* 0x00000007c9077224 */ /* 0x040fe200078e020c */
[----:B------:R-:W-:Y:S01]  /*32e0*/  ISETP.GT.U32.AND P3, PT, R201, R5, PT ;  /* 0x00000005c900720c */ /* 0x000fe20003f64070 */
[----:B------:R-:W-:Y:S01]  /*32f0*/  @!P5 IMAD.IADD R211, R211, 0x1, -R201 ;  /* 0x00000001d3d3d824 */ /* 0x000fe200078e0ac9 */
[C---:B------:R-:W-:Y:S01]  /*3300*/  ISETP.GT.U32.AND P5, PT, R201.reuse, R6, PT ;  /* 0x00000006c900720c */ /* 0x040fe20003fa4070 */
[----:B------:R-:W-:Y:S01]  /*3310*/  @!P1 IMAD.MOV R212, RZ, RZ, -R212 ;  /* 0x000000ffffd49224 */ /* 0x000fe200078e0ad4 */
[----:B------:R-:W-:Y:S01]  /*3320*/  ISETP.GT.U32.AND P1, PT, R201, R7, PT ;  /* 0x00000007c900720c */ /* 0x000fe20003f24070 */
[----:B------:R-:W-:-:S02]  /*3330*/  VIADD R4, R0, 0x3e ;  /* 0x0000003e00047836 */ /* 0x000fc40000000000 */
[C---:B------:R-:W-:Y:S02]  /*3340*/  VIADD R13, R0.reuse, 0x40 ;  /* 0x00000040000d7836 */ /* 0x040fe40000000000 */
[C---:B------:R-:W-:Y:S01]  /*3350*/  VIADD R9, R0.reuse, 0x3f ;  /* 0x0000003f00097836 */ /* 0x040fe20000000000 */
[----:B------:R-:W-:Y:S01]  /*3360*/  IABS R8, R4 ;  /* 0x0000000400087213 */ /* 0x000fe20000000000 */
[----:B------:R-:W-:Y:S01]  /*3370*/  VIADD R15, R0, 0x41 ;  /* 0x00000041000f7836 */ /* 0x000fe20000000000 */
[----:B------:R-:W-:Y:S01]  /*3380*/  IABS R14, R13 ;  /* 0x0000000d000e7213 */ /* 0x000fe20000000000 */
[--C-:B------:R-:W-:Y:S01]  /*3390*/  @!P3 IMAD.IADD R5, R5, 0x1, -R201.reuse ;  /* 0x000000010505b824 */ /* 0x100fe200078e0ac9 */
[----:B------:R-:W-:Y:S01]  /*33a0*/  IABS R12, R9 ;  /* 0x00000009000c7213 */ /* 0x000fe20000000000 */
[----:B------:R-:W-:Y:S01]  /*33b0*/  @!P5 IMAD.IADD R6, R6, 0x1, -R201 ;  /* 0x000000010606d824 */ /* 0x000fe200078e0ac9 */
[----:B------:R-:W-:Y:S01]  /*33c0*/  IABS R16, R15 ;  /* 0x0000000f00107213 */ /* 0x000fe20000000000 */
[----:B------:R-:W-:Y:S01]  /*33d0*/  IMAD.HI.U32 R3, R207, R8, RZ ;  /* 0x00000008cf037227 */ /* 0x000fe200078e00ff */
[----:B------:R-:W-:-:S02]  /*33e0*/  ISETP.GT.U32.AND P3, PT, R201, R5, PT ;  /* 0x00000005c900720c */ /* 0x000fc40003f64070 */
[----:B------:R-:W-:Y:S01]  /*33f0*/  ISETP.GT.U32.AND P5, PT, R201, R6, PT ;  /* 0x00000006c900720c */ /* 0x000fe20003fa4070 */
[----:B------:R-:W-:Y:S02]  /*3400*/  @!P1 IMAD.IADD R7, R7, 0x1, -R201 ;  /* 0x0000000107079824 */ /* 0x000fe400078e0ac9 */
[----:B------:R-:W-:Y:S02]  /*3410*/  IMAD.MOV R3, RZ, RZ, -R3 ;  /* 0x000000ffff037224 */ /* 0x000fe400078e0a03 */
[----:B------:R-:W-:Y:S01]  /*3420*/  @!P2 IMAD.MOV R211, RZ, RZ, -R211 ;  /* 0x000000ffffd3a224 */ /* 0x000fe200078e0ad3 */
[----:B------:R-:W-:Y:S01]  /*3430*/  ISETP.GE.AND P2, PT, R4, RZ, PT ;  /* 0x000000ff0400720c */ /* 0x000fe20003f46270 */
[----:B------:R-:W-:Y:S01]  /*3440*/  IMAD.HI.U32 R4, R207, R14, RZ ;  /* 0x0000000ecf047227 */ /* 0x000fe200078e00ff */
[----:B------:R-:W-:-:S03]  /*3450*/  ISETP.GT.U32.AND P1, PT, R201, R7, PT ;  /* 0x00000007c900720c */ /* 0x000fc60003f24070 */
[----:B------:R-:W-:Y:S02]  /*3460*/  IMAD R8, R201, R3, R8 ;  /* 0x00000003c9087224 */ /* 0x000fe400078e0208 */
[----:B------:R-:W-:-:S04]  /*3470*/  IMAD.HI.U32 R3, R207, R12, RZ ;  /* 0x0000000ccf037227 */ /* 0x000fc800078e00ff */
[----:B------:R-:W-:-:S04]  /*3480*/  IMAD.HI.U32 R10, R207, R16, RZ ;  /* 0x00000010cf0a7227 */ /* 0x000fc800078e00ff */
[----:B------:R-:W-:Y:S02]  /*3490*/  IMAD.MOV R4, RZ, RZ, -R4 ;  /* 0x000000ffff047224 */ /* 0x000fe400078e0a04 */
[----:B------:R-:W-:Y:S02]  /*34a0*/  IMAD.MOV R3, RZ, RZ, -R3 ;  /* 0x000000ffff037224 */ /* 0x000fe400078e0a03 */
[----:B------:R-:W-:Y:S02]  /*34b0*/  IMAD.MOV R11, RZ, RZ, -R10 ;  /* 0x000000ffff0b7224 */ /* 0x000fe400078e0a0a */
[----:B------:R-:W-:Y:S02]  /*34c0*/  IMAD R10, R201, R4, R14 ;  /* 0x00000004c90a7224 */ /* 0x000fe400078e020e */
[--C-:B------:R-:W-:Y:S01]  /*34d0*/  @!P5 IMAD.IADD R6, R6, 0x1, -R201.reuse ;  /* 0x000000010606d824 */ /* 0x100fe200078e0ac9 */
[----:B------:R-:W-:Y:S01]  /*34e0*/  ISETP.GE.AND P5, PT, R9, RZ, PT ;  /* 0x000000ff0900720c */ /* 0x000fe20003fa6270 */
[----:B------:R-:W-:Y:S01]  /*34f0*/  @!P3 IMAD.IADD R5, R5, 0x1, -R201 ;  /* 0x000000010505b824 */ /* 0x000fe200078e0ac9 */
[C---:B------:R-:W-:Y:S01]  /*3500*/  ISETP.GT.U32.AND P3, PT, R201.reuse, R8, PT ;  /* 0x00000008c900720c */ /* 0x040fe20003f64070 */
[----:B------:R-:W-:-:S02]  /*3510*/  IMAD R9, R201, R3, R12 ;  /* 0x00000003c9097224 */ /* 0x000fc400078e020c */
[----:B------:R-:W-:Y:S02]  /*3520*/  IMAD R11, R201, R11, R16 ;  /* 0x0000000bc90b7224 */ /* 0x000fe400078e0210 */
[----:B------:R-:W-:Y:S01]  /*3530*/  @!P1 IMAD.IADD R7, R7, 0x1, -R201 ;  /* 0x0000000107079824 */ /* 0x000fe200078e0ac9 */
[C---:B------:R-:W-:Y:S01]  /*3540*/  ISETP.GT.U32.AND P1, PT, R201.reuse, R10, PT ;  /* 0x0000000ac900720c */ /* 0x040fe20003f24070 */
[C---:B------:R-:W-:Y:S02]  /*3550*/  VIADD R14, R0.reuse, 0x42 ;  /* 0x00000042000e7836 */ /* 0x040fe40000000000 */
[----:B------:R-:W-:Y:S01]  /*3560*/  @!P0 IMAD.MOV R5, RZ, RZ, -R5 ;  /* 0x000000ffff058224 */ /* 0x000fe200078e0a05 */
[C---:B------:R-:W-:Y:S01]  /*3570*/  ISETP.GT.U32.AND P0, PT, R201.reuse, R9, PT ;  /* 0x00000009c900720c */ /* 0x040fe20003f04070 */
[----:B------:R-:W-:Y:S01]  /*3580*/  @!P6 IMAD.MOV R7, RZ, RZ, -R7 ;  /* 0x000000ffff07e224 */ /* 0x000fe200078e0a07 */
[----:B------:R-:W-:Y:S01]  /*3590*/  ISETP.GT.U32.AND P6, PT, R201, R11, PT ;  /* 0x0000000bc900720c */ /* 0x000fe20003fc4070 */
[----:B------:R-:W-:Y:S01]  /*35a0*/  VIADD R17, R0, 0x43 ;  /* 0x0000004300117836 */ /* 0x000fe20000000000 */
[----:B------:R-:W-:Y:S01]  /*35b0*/  IABS R12, R14 ;  /* 0x0000000e000c7213 */ /* 0x000fe20000000000 */
[----:B------:R-:W-:-:S02]  /*35c0*/  @!P3 IMAD.IADD R8, R8, 0x1, -R201 ;  /* 0x000000010808b824 */ /* 0x000fc400078e0ac9 */
[----:B------:R-:W-:Y:S01]  /*35d0*/  @!P4 IMAD.MOV R6, RZ, RZ, -R6 ;  /* 0x000000ffff06c224 */ /* 0x000fe200078e0a06 */
[----:B------:R-:W-:Y:S01]  /*35e0*/  IABS R4, R17 ;  /* 0x0000001100047213 */ /* 0x000fe20000000000 */
[----:B------:R-:W-:Y:S01]  /*35f0*/  IMAD.HI.U32 R3, R207, R12, RZ ;  /* 0x0000000ccf037227 */ /* 0x000fe200078e00ff */
[----:B------:R-:W-:Y:S02]  /*3600*/  ISETP.GT.U32.AND P3, PT, R201, R8, PT ;  /* 0x00000008c900720c */ /* 0x000fe40003f64070 */
[----:B------:R-:W-:Y:S01]  /*3610*/  ISETP.GE.AND P4, PT, R13, RZ, PT ;  /* 0x000000ff0d00720c */ /* 0x000fe20003f86270 */
[----:B------:R-:W-:Y:S02]  /*3620*/  @!P1 IMAD.IADD R10, R10, 0x1, -R201 ;  /* 0x000000010a0a9824 */ /* 0x000fe400078e0ac9 */
[----:B------:R-:W-:Y:S02]  /*3630*/  IMAD.MOV R3, RZ, RZ, -R3 ;  /* 0x000000ffff037224 */ /* 0x000fe400078e0a03 */
[--C-:B------:R-:W-:Y:S01]  /*3640*/  @!P0 IMAD.IADD R9, R9, 0x1, -R201.reuse ;  /* 0x0000000109098824 */ /* 0x100fe200078e0ac9 */
[----:B------:R-:W-:Y:S01]  /*3650*/  ISETP.GE.AND P0, PT, R14, RZ, PT ;  /* 0x000000ff0e00720c */ /* 0x000fe20003f06270 */
[----:B------:R-:W-:Y:S01]  /*3660*/  @!P6 IMAD.IADD R11, R11, 0x1, -R201 ;  /* 0x000000010b0be824 */ /* 0x000fe200078e0ac9 */
[C---:B------:R-:W-:Y:S01]  /*3670*/  ISETP.GT.U32.AND P6, PT, R201.reuse, R10, PT ;  /* 0x0000000ac900720c */ /* 0x040fe20003fc4070 */
[C---:B------:R-:W-:Y:S01]  /*3680*/  IMAD R12, R201.reuse, R3, R12 ;  /* 0x00000003c90c7224 */ /* 0x040fe200078e020c */
[----:B------:R-:W-:Y:S01]  /*3690*/  ISETP.GT.U32.AND P1, PT, R201, R9, PT ;  /* 0x00000009c900720c */ /* 0x000fe20003f24070 */
[----:B------:R-:W-:-:S04]  /*36a0*/  IMAD.HI.U32 R3, R207, R4, RZ ;  /* 0x00000004cf037227 */ /* 0x000fc800078e00ff */
[----:B------:R-:W-:Y:S02]  /*36b0*/  IMAD.MOV R3, RZ, RZ, -R3 ;  /* 0x000000ffff037224 */ /* 0x000fe400078e0a03 */
[--C-:B------:R-:W-:Y:S01]  /*36c0*/  @!P3 IMAD.IADD R8, R8, 0x1, -R201.reuse ;  /* 0x000000010808b824 */ /* 0x100fe200078e0ac9 */
[----:B------:R-:W-:Y:S01]  /*36d0*/  ISETP.GE.AND P3, PT, R15, RZ, PT ;  /* 0x000000ff0f00720c */ /* 0x000fe20003f66270 */
[C---:B------:R-:W-:Y:S02]  /*36e0*/  IMAD R13, R201.reuse, R3, R4 ;  /* 0x00000003c90d7224 */ /* 0x040fe400078e0204 */
[--C-:B------:R-:W-:Y:S02]  /*36f0*/  @!P6 IMAD.IADD R10, R10, 0x1, -R201.reuse ;  /* 0x000000010a0ae824 */ /* 0x100fe400078e0ac9 */
[C---:B------:R-:W-:Y:S01]  /*3700*/  VIADD R15, R0.reuse, 0x44 ;  /* 0x00000044000f7836 */ /* 0x040fe20000000000 */
[----:B------:R-:W-:Y:S01]  /*3710*/  ISETP.GT.U32.AND P6, PT, R201, R13, PT ;  /* 0x0000000dc900720c */ /* 0x000fe20003fc4070 */
[----:B------:R-:W-:Y:S01]  /*3720*/  @!P1 IMAD.IADD R9, R9, 0x1, -R201 ;  /* 0x0000000109099824 */ /* 0x000fe200078e0ac9 */
[----:B------:R-:W-:Y:S01]  /*3730*/  ISETP.GT.U32.AND P1, PT, R201, R12, PT ;  /* 0x0000000cc900720c */ /* 0x000fe20003f24070 */
[C---:B------:R-:W-:Y:S01]  /*3740*/  VIADD R19, R0.reuse, 0x45 ;  /* 0x0000004500137836 */ /* 0x040fe20000000000 */
[----:B------:R-:W-:Y:S01]  /*3750*/  IABS R14, R15 ;  /* 0x0000000f000e7213 */ /* 0x000fe20000000000 */
[----:B------:R-:W-:-:S02]  /*3760*/  VIADD R20, R0, 0x46 ;  /* 0x0000004600147836 */ /* 0x000fc40000000000 */
[----:B------:R-:W-:Y:S01]  /*3770*/  @!P2 IMAD.MOV R8, RZ, RZ, -R8 ;  /* 0x000000ffff08a224 */ /* 0x000fe200078e0a08 */
[----:B------:R-:W-:Y:S01]  /*3780*/  ISETP.GT.U32.AND P2, PT, R201, R11, PT ;  /* 0x0000000bc900720c */ /* 0x000fe20003f44070 */
[----:B------:R-:W-:Y:S01]  /*3790*/  IMAD.HI.U32 R3, R207, R14, RZ ;  /* 0x0000000ecf037227 */ /* 0x000fe200078e00ff */
[----:B------:R-:W-:Y:S02]  /*37a0*/  IABS R16, R19 ;  /* 0x0000001300107213 */ /* 0x000fe40000000000 */
[----:B------:R-:W-:Y:S01]  /*37b0*/  IABS R18, R20 ;  /* 0x0000001400127213 */ /* 0x000fe20000000000 */
[----:B------:R-:W-:Y:S02]  /*37c0*/  @!P6 IMAD.IADD R13, R13, 0x1, -R201 ;  /* 0x000000010d0de824 */ /* 0x000fe400078e0ac9 */
[----:B------:R-:W-:-:S03]  /*37d0*/  IMAD.HI.U32 R4, R207, R16, RZ ;  /* 0x00000010cf047227 */ /* 0x000fc600078e00ff */
[----:B------:R-:W-:Y:S01]  /*37e0*/  ISETP.GT.U32.AND P6, PT, R201, R13, PT ;  /* 0x0000000dc900720c */ /* 0x000fe20003fc4070 */
[----:B------:R-:W-:Y:S02]  /*37f0*/  IMAD.MOV R3, RZ, RZ, -R3 ;  /* 0x000000ffff037224 */ /* 0x000fe400078e0a03 */
[----:B------:R-:W-:Y:S01]  /*3800*/  @!P1 IMAD.IADD R12, R12, 0x1, -R201 ;  /* 0x000000010c0c9824 */ /* 0x000fe200078e0ac9 */
[----:B------:R-:W-:Y:S01]  /*3810*/  ISETP.GE.AND P1, PT, R15, RZ, PT ;  /* 0x000000ff0f00720c */ /* 0x000fe20003f26270 */
[----:B------:R-:W-:-:S04]  /*3820*/  IMAD.HI.U32 R15, R207, R18, RZ ;  /* 0x00000012cf0f7227 */ /* 0x000fc800078e00ff */
[----:B------:R-:W-:Y:S02]  /*3830*/  IMAD.MOV R4, RZ, RZ, -R4 ;  /* 0x000000ffff047224 */ /* 0x000fe400078e0a04 */
[----:B------:R-:W-:Y:S02]  /*3840*/  IMAD R14, R201, R3, R14 ;  /* 0x00000003c90e7224 */ /* 0x000fe400078e020e */
[----:B------:R-:W-:Y:S02]  /*3850*/  IMAD.MOV R3, RZ, RZ, -R15 ;  /* 0x000000ffff037224 */ /* 0x000fe400078e0a0f */
[----:B------:R-:W-:Y:S01]  /*3860*/  @!P2 IMAD.IADD R11, R11, 0x1, -R201 ;  /* 0x000000010b0ba824 */ /* 0x000fe200078e0ac9 */
[----:B------:R-:W-:Y:S01]  /*3870*/  ISETP.GE.AND P2, PT, R17, RZ, PT ;  /* 0x000000ff1100720c */ /* 0x000fe20003f46270 */
[C---:B------:R-:W-:Y:S02]  /*3880*/  IMAD R15, R201.reuse, R4, R16 ;  /* 0x00000004c90f7224 */ /* 0x040fe400078e0210 */
[----:B------:R-:W-:Y:S01]  /*3890*/  @!P4 IMAD.MOV R10, RZ, RZ, -R10 ;  /* 0x000000ffff0ac224 */ /* 0x000fe200078e0a0a */
[C---:B------:R-:W-:Y:S01]  /*38a0*/  ISETP.GT.U32.AND P4, PT, R201.reuse, R14, PT ;  /* 0x0000000ec900720c */ /* 0x040fe20003f84070 */
[----:B------:R-:W-:-:S02]  /*38b0*/  IMAD R16, R201, R3, R18 ;  /* 0x00000003c9107224 */ /* 0x000fc400078e0212 */
[----:B------:R-:W-:Y:S01]  /*38c0*/  @!P3 IMAD.MOV R11, RZ, RZ, -R11 ;  /* 0x000000ffff0bb224 */ /* 0x000fe200078e0a0b */
[----:B------:R-:W-:Y:S01]  /*38d0*/  ISETP.GT.U32.AND P3, PT, R201, R15, PT ;  /* 0x0000000fc900720c */ /* 0x000fe20003f64070 */
[----:B------:R-:W-:Y:S01]  /*38e0*/  @!P6 IMAD.IADD R13, R13, 0x1, -R201 ;  /* 0x000000010d0de824 */ /* 0x000fe200078e0ac9 */
[C---:B------:R-:W-:Y:S01]  /*38f0*/  ISETP.GT.U32.AND P6, PT, R201.reuse, R16, PT ;  /* 0x00000010c900720c */ /* 0x040fe20003fc4070 */
[C---:B------:R-:W-:Y:S02]  /*3900*/  VIADD R21, R0.reuse, 0x47 ;  /* 0x0000004700157836 */ /* 0x040fe40000000000 */
[----:B------:R-:W-:Y:S02]  /*3910*/  VIADD R23, R0, 0x48 ;  /* 0x0000004800177836 */ /* 0x000fe40000000000 */
[----:B------:R-:W-:Y:S01]  /*3920*/  @!P5 IMAD.MOV R9, RZ, RZ, -R9 ;  /* 0x000000ffff09d224 */ /* 0x000fe200078e0a09 */
[----:B------:R-:W-:Y:S01]  /*3930*/  IABS R4, R21 ;  /* 0x0000001500047213 */ /* 0x000fe20000000000 */
[--C-:B------:R-:W-:Y:S01]  /*3940*/  @!P4 IMAD.IADD R14, R14, 0x1, -R201.reuse ;  /* 0x000000010e0ec824 */ /* 0x100fe200078e0ac9 */
[----:B------:R-:W-:Y:S01]  /*3950*/  IABS R18, R23 ;  /* 0x0000001700127213 */ /* 0x000fe20000000000 */
[----:B------:R-:W-:Y:S01]  /*3960*/  VIADD R24, R0, 0x49 ;  /* 0x0000004900187836 */ /* 0x000fe20000000000 */
[----:B------:R-:W-:Y:S01]  /*3970*/  ISETP.GT.U32.AND P5, PT, R201, R12, PT ;  /* 0x0000000cc900720c */ /* 0x000fe20003fa4070 */
[----:B------:R-:W-:Y:S01]  /*3980*/  @!P3 IMAD.IADD R15, R15, 0x1, -R201 ;  /* 0x000000010f0fb824 */ /* 0x000fe200078e0ac9 */
[----:B------:R-:W-:Y:S01]  /*3990*/  ISETP.GT.U32.AND P3, PT, R201, R14, PT ;  /* 0x0000000ec900720c */ /* 0x000fe20003f64070 */
[----:B------:R-:W-:Y:S01]  /*39a0*/  IMAD.HI.U32 R3, R207, R4, RZ ;  /* 0x00000004cf037227 */ /* 0x000fe200078e00ff */
[----:B------:R-:W-:-:S03]  /*39b0*/  ISETP.GE.AND P4, PT, R20, RZ, PT ;  /* 0x000000ff1400720c */ /* 0x000fc60003f86270 */
[----:B------:R-:W-:Y:S01]  /*39c0*/  @!P6 IMAD.IADD R16, R16, 0x1, -R201 ;  /* 0x000000011010e824 */ /* 0x000fe200078e0ac9 */
[----:B------:R-:W-:Y:S01]  /*39d0*/  ISETP.GT.U32.AND P6, PT, R201, R15, PT ;  /* 0x0000000fc900720c */ /* 0x000fe20003fc4070 */
[----:B------:R-:W-:Y:S02]  /*39e0*/  IMAD.MOV R17, RZ, RZ, -R3 ;  /* 0x000000ffff117224 */ /* 0x000fe400078e0a03 */
[----:B------:R-:W-:-:S04]  /*39f0*/  IMAD.HI.U32 R3, R207, R18, RZ ;  /* 0x00000012cf037227 */ /* 0x000fc800078e00ff */
[C---:B------:R-:W-:Y:S01]  /*3a00*/  IMAD R17, R201.reuse, R17, R4 ;  /* 0x00000011c9117224 */ /* 0x040fe200078e0204 */
[----:B------:R-:W-:Y:S01]  /*3a10*/  IABS R4, R24 ;  /* 0x0000001800047213 */ /* 0x000fe20000000000 */
[----:B------:R-:W-:Y:S02]  /*3a20*/  IMAD.MOV R3, RZ, RZ, -R3 ;  /* 0x000000ffff037224 */ /* 0x000fe400078e0a03 */
[--C-:B------:R-:W-:Y:S01]  /*3a30*/  @!P3 IMAD.IADD R14, R14, 0x1, -R201.reuse ;  /* 0x000000010e0eb824 */ /* 0x100fe200078e0ac9 */
[C---:B------:R-:W-:Y:S01]  /*3a40*/  ISETP.GT.U32.AND P3, PT, R201.reuse, R17, PT ;  /* 0x00000011c900720c */ /* 0x040fe20003f64070 */
[----:B------:R-:W-:Y:S02]  /*3a50*/  IMAD R18, R201, R3, R18 ;  /* 0x00000003c9127224 */ /* 0x000fe400078e0212 */
[--C-:B------:R-:W-:Y:S02]  /*3a60*/  @!P6 IMAD.IADD R15, R15, 0x1, -R201.reuse ;  /* 0x000000010f0fe824 */ /* 0x100fe400078e0ac9 */
[----:B------:R-:W-:Y:S01]  /*3a70*/  VIADD R25, R0, 0x4a ;  /* 0x0000004a00197836 */ /* 0x000fe20000000000 */
[----:B------:R-:W-:Y:S01]  /*3a80*/  ISETP.GT.U32.AND P6, PT, R201, R18, PT ;  /* 0x00000012c900720c */ /* 0x000fe20003fc4070 */
[----:B------:R-:W-:Y:S01]  /*3a90*/  @!P5 IMAD.IADD R12, R12, 0x1, -R201 ;  /* 0x000000010c0cd824 */ /* 0x000fe200078e0ac9 */
[----:B------:R-:W-:Y:S01]  /*3aa0*/  ISETP.GE.AND P5, PT, R19, RZ, PT ;  /* 0x000000ff1300720c */ /* 0x000fe20003fa6270 */
[----:B------:R-:W-:Y:S01]  /*3ab0*/  IMAD.HI.U32 R3, R207, R4, RZ ;  /* 0x00000004cf037227 */ /* 0x000fe200078e00ff */
[----:B------:R-:W-:-:S03]  /*3ac0*/  IABS R20, R25 ;  /* 0x0000001900147213 */ /* 0x000fc60000000000 */
[----:B------:R-:W-:Y:S01]  /*3ad0*/  @!P3 IMAD.IADD R17, R17, 0x1, -R201 ;  /* 0x000000011111b824 */ /* 0x000fe200078e0ac9 */
[----:B------:R-:W-:Y:S01]  /*3ae0*/  ISETP.GE.AND P3, PT, R23, RZ, PT ;  /* 0x000000ff1700720c */ /* 0x000fe20003f66270 */
[----:B------:R-:W-:Y:S01]  /*3af0*/  @!P0 IMAD.MOV R12, RZ, RZ, -R12 ;  /* 0x000000ffff0c8224 */ /* 0x000fe200078e0a0c */
[C---:B------:R-:W-:Y:S01]  /*3b00*/  ISETP.GT.U32.AND P0, PT, R201.reuse, R16, PT ;  /* 0x00000010c900720c */ /* 0x040fe20003f04070 */
[----:B------:R-:W-:Y:S02]  /*3b10*/  IMAD.MOV R19, RZ, RZ, -R3 ;  /* 0x000000ffff137224 */ /* 0x000fe400078e0a03 */
[----:B------:R-:W-:Y:S01]  /*3b20*/  @!P6 IMAD.IADD R18, R18, 0x1, -R201 ;  /* 0x000000011212e824 */ /* 0x000fe200078e0ac9 */
[----:B------:R-:W-:Y:S01]  /*3b30*/  ISETP.GT.U32.AND P6, PT, R201, R17, PT ;  /* 0x00000011c900720c */ /* 0x000fe20003fc4070 */
[----:B------:R-:W-:-:S04]  /*3b40*/  IMAD.HI.U32 R3, R207, R20, RZ ;  /* 0x00000014cf037227 */ /* 0x000fc800078e00ff */
[C---:B------:R-:W-:Y:S02]  /*3b50*/  IMAD R19, R201.reuse, R19, R4 ;  /* 0x00000013c9137224 */ /* 0x040fe400078e0204 */
[----:B------:R-:W-:Y:S02]  /*3b60*/  VIADD R26, R0, 0x4b ;  /* 0x0000004b001a7836 */ /* 0x000fe40000000000 */
[----:B------:R-:W-:Y:S02]  /*3b70*/  IMAD.MOV R4, RZ, RZ, -R3 ;  /* 0x000000ffff047224 */ /* 0x000fe400078e0a03 */
[----:B------:R-:W-:Y:S01]  /*3b80*/  @!P1 IMAD.MOV R14, RZ, RZ, -R14 ;  /* 0x000000ffff0e9224 */ /* 0x000fe200078e0a0e */
[C---:B------:R-:W-:Y:S01]  /*3b90*/  ISETP.GT.U32.AND P1, PT, R201.reuse, R19, PT ;  /* 0x00000013c900720c */ /* 0x040fe20003f24070 */
[----:B------:R-:W-:Y:S01]  /*3ba0*/  @!P2 IMAD.MOV R13, RZ, RZ, -R13 ;  /* 0x000000ffff0da224 */ /* 0x000fe200078e0a0d */
[----:B------:R-:W-:Y:S01]  /*3bb0*/  IABS R22, R26 ;  /* 0x0000001a00167213 */ /* 0x000fe20000000000 */
[C---:B------:R-:W-:Y:S01]  /*3bc0*/  IMAD R20, R201.reuse, R4, R20 ;  /* 0x00000004c9147224 */ /* 0x040fe200078e0214 */
[----:B------:R-:W-:Y:S01]  /*3bd0*/  ISETP.GT.U32.AND P2, PT, R201, R18, PT ;  /* 0x00000012c900720c */ /* 0x000fe20003f44070 */
[--C-:B------:R-:W-:Y:S01]  /*3be0*/  @!P0 IMAD.IADD R16, R16, 0x1, -R201.reuse ;  /* 0x0000000110108824 */ /* 0x100fe200078e0ac9 */
[----:B------:R-:W-:Y:S01]  /*3bf0*/  ISETP.GE.AND P0, PT, R21, RZ, PT ;  /* 0x000000ff1500720c */ /* 0x000fe20003f06270 */
[----:B------:R-:W-:Y:S01]  /*3c00*/  @!P6 IMAD.IADD R17, R17, 0x1, -R201 ;  /* 0x000000011111e824 */ /* 0x000fe200078e0ac9 */
[----:B------:R-:W-:Y:S01]  /*3c10*/  ISETP.GT.U32.AND P6, PT, R201, R20, PT ;  /* 0x00000014c900720c */ /* 0x000fe20003fc4070 */
[----:B------:R-:W-:-:S04]  /*3c20*/  IMAD.HI.U32 R3, R207, R22, RZ ;  /* 0x00000016cf037227 */ /* 0x000fc800078e00ff */
[----:B------:R-:W-:Y:S02]  /*3c30*/  VIADD R21, R0, 0x4c ;  /* 0x0000004c00157836 */ /* 0x000fe40000000000 */
[----:B------:R-:W-:Y:S02]  /*3c40*/  IMAD.MOV R3, RZ, RZ, -R3 ;  /* 0x000000ffff037224 */ /* 0x000fe400078e0a03 */
[--C-:B------:R-:W-:Y:S01]  /*3c50*/  @!P1 IMAD.IADD R19, R19, 0x1, -R201.reuse ;  /* 0x0000000113139824 */ /* 0x100fe200078e0ac9 */
[----:B------:R-:W-:Y:S01]  /*3c60*/  IABS R4, R21 ;  /* 0x0000001500047213 */ /* 0x000fe20000000000 */
[----:B------:R-:W-:Y:S01]  /*3c70*/  @!P2 IMAD.IADD R18, R18, 0x1, -R201 ;  /* 0x000000011212a824 */ /* 0x000fe200078e0ac9 */
[----:B------:R-:W-:Y:S01]  /*3c80*/  ISETP.GE.AND P1, PT, R21, RZ, PT ;  /* 0x000000ff1500720c */ /* 0x000fe20003f26270 */
[----:B------:R-:W-:Y:S01]  /*3c90*/  IMAD R21, R201, R3, R22 ;  /* 0x00000003c9157224 */ /* 0x000fe200078e0216 */
[----:B------:R-:W-:Y:S01]  /*3ca0*/  ISETP.GE.AND P2, PT, R26, RZ, PT ;  /* 0x000000ff1a00720c */ /* 0x000fe20003f46270 */
[----:B------:R-:W-:-:S02]  /*3cb0*/  IMAD.MOV.U32 R22, RZ, RZ, R4 ;  /* 0x000000ffff167224 */ /* 0x000fc400078e0004 */
[----:B------:R-:W-:Y:S01]  /*3cc0*/  @!P6 IMAD.IADD R20, R20, 0x1, -R201 ;  /* 0x000000011414e824 */ /* 0x000fe200078e0ac9 */
[C---:B------:R-:W-:Y:S01]  /*3cd0*/  ISETP.GT.U32.AND P6, PT, R201.reuse, R19, PT ;  /* 0x00000013c900720c */ /* 0x040fe20003fc4070 */
[----:B------:R-:W-:Y:S01]  /*3ce0*/  @!P3 IMAD.MOV R18, RZ, RZ, -R18 ;  /* 0x000000ffff12b224 */ /* 0x000fe200078e0a12 */
[----:B------:R-:W-:Y:S01]  /*3cf0*/  ISETP.GT.U32.AND P3, PT, R201, R21, PT ;  /* 0x00000015c900720c */ /* 0x000fe20003f64070 */
[----:B------:R-:W-:-:S04]  /*3d00*/  IMAD.HI.U32 R3, R207, R22, RZ ;  /* 0x00000016cf037227 */ /* 0x000fc800078e00ff */
[----:B------:R-:W-:Y:S01]  /*3d10*/  @!P5 IMAD.MOV R15, RZ, RZ, -R15 ;  /* 0x000000ffff0fd224 */ /* 0x000fe200078e0a0f */
[----:B------:R-:W-:Y:S01]  /*3d20*/  ISETP.GE.AND P5, PT, R24, RZ, PT ;  /* 0x000000ff1800720c */ /* 0x000fe20003fa6270 */
[----:B------:R-:W-:Y:S01]  /*3d30*/  @!P0 IMAD.MOV R17, RZ, RZ, -R17 ;  /* 0x000000ffff118224 */ /* 0x000fe200078e0a11 */
[----:B------:R-:W-:Y:S01]  /*3d40*/  ISETP.GT.U32.AND P0, PT, R201, R20, PT ;  /* 0x00000014c900720c */ /* 0x000fe20003f04070 */
[C---:B------:R-:W-:Y:S02]  /*3d50*/  VIADD R23, R0.reuse, 0x4d ;  /* 0x0000004d00177836 */ /* 0x040fe40000000000 */
[----:B------:R-:W-:Y:S02]  /*3d60*/  IMAD.MOV R3, RZ, RZ, -R3 ;  /* 0x000000ffff037224 */ /* 0x000fe400078e0a03 */
[----:B------:R-:W-:Y:S01]  /*3d70*/  @!P4 IMAD.MOV R16, RZ, RZ, -R16 ;  /* 0x000000ffff10c224 */ /* 0x000fe200078e0a10 */
[----:B------:R-:W-:Y:S01]  /*3d80*/  ISETP.GE.AND P4, PT, R25, RZ, PT ;  /* 0x000000ff1900720c */ /* 0x000fe20003f86270 */
[----:B------:R-:W-:Y:S01]  /*3d90*/  VIADD R25, R0, 0x4e ;  /* 0x0000004e00197836 */ /* 0x000fe20000000000 */
[----:B------:R-:W-:Y:S01]  /*3da0*/  IABS R24, R23 ;  /* 0x0000001700187213 */ /* 0x000fe20000000000 */
[----:B------:R-:W-:-:S02]  /*3db0*/  IMAD R22, R201, R3, R22 ;  /* 0x00000003c9167224 */ /* 0x000fc400078e0216 */
[--C-:B------:R-:W-:Y:S01]  /*3dc0*/  @!P6 IMAD.IADD R19, R19, 0x1, -R201.reuse ;  /* 0x000000011313e824 */ /* 0x100fe200078e0ac9 */
[----:B------:R-:W-:Y:S01]  /*3dd0*/  IABS R26, R25 ;  /* 0x00000019001a7213 */ /* 0x000fe20000000000 */
[----:B------:R-:W-:Y:S01]  /*3de0*/  @!P3 IMAD.IADD R21, R21, 0x1, -R201 ;  /* 0x000000011515b824 */ /* 0x000fe200078e0ac9 */
[----:B------:R-:W-:Y:S01]  /*3df0*/  ISETP.GT.U32.AND P6, PT, R201, R22, PT ;  /* 0x00000016c900720c */ /* 0x000fe20003fc4070 */
[----:B------:R-:W-:Y:S01]  /*3e00*/  IMAD.HI.U32 R3, R207, R24, RZ ;  /* 0x00000018cf037227 */ /* 0x000fe200078e00ff */
[----:B------:R-:W-:-:S03]  /*3e10*/  ISETP.GE.AND P3, PT, R25, RZ, PT ;  /* 0x000000ff1900720c */ /* 0x000fc60003f66270 */
[----:B------:R-:W-:Y:S01]  /*3e20*/  @!P0 IMAD.IADD R20, R20, 0x1, -R201 ;  /* 0x0000000114148824 */ /* 0x000fe200078e0ac9 */
[----:B------:R-:W-:Y:S01]  /*3e30*/  ISETP.GE.AND P0, PT, R23, RZ, PT ;  /* 0x000000ff1700720c */ /* 0x000fe20003f06270 */
[----:B------:R-:W-:Y:S01]  /*3e40*/  @!P5 IMAD.MOV R19, RZ, RZ, -R19 ;  /* 0x000000ffff13d224 */ /* 0x000fe200078e0a13 */
[----:B------:R-:W-:Y:S01]  /*3e50*/  ISETP.GT.U32.AND P5, PT, R201, R21, PT ;  /* 0x00000015c900720c */ /* 0x000fe20003fa4070 */
[----:B------:R-:W-:-:S04]  /*3e60*/  IMAD.HI.U32 R4, R207, R26, RZ ;  /* 0x0000001acf047227 */ /* 0x000fc800078e00ff */
[----:B------:R-:W-:Y:S02]  /*3e70*/  IMAD.MOV R23, RZ, RZ, -R3 ;  /* 0x000000ffff177224 */ /* 0x000fe400078e0a03 */
[----:B------:R-:W-:Y:S02]  /*3e80*/  VIADD R27, R0, 0x4f ;  /* 0x0000004f001b7836 */ /* 0x000fe40000000000 */
[----:B------:R-:W-:Y:S02]  /*3e90*/  IMAD.MOV R4, RZ, RZ, -R4 ;  /* 0x000000ffff047224 */ /* 0x000fe400078e0a04 */
[C---:B------:R-:W-:Y:S01]  /*3ea0*/  IMAD R23, R201.reuse, R23, R24 ;  /* 0x00000017c9177224 */ /* 0x040fe200078e0218 */
[----:B------:R-:W-:Y:S01]  /*3eb0*/  IABS R28, R27 ;  /* 0x0000001b001c7213 */ /* 0x000fe20000000000 */
[----:B------:R-:W-:Y:S02]  /*3ec0*/  IMAD R24, R201, R4, R26 ;  /* 0x00000004c9187224 */ /* 0x000fe400078e021a */
[----:B------:R-:W-:-:S02]  /*3ed0*/  @!P6 IMAD.IADD R22, R22, 0x1, -R201 ;  /* 0x000000011616e824 */ /* 0x000fc400078e0ac9 */
[----:B------:R-:W-:Y:S01]  /*3ee0*/  @!P4 IMAD.MOV R20, RZ, RZ, -R20 ;  /* 0x000000ffff14c224 */ /* 0x000fe200078e0a14 */
[----:B------:R-:W-:Y:S01]  /*3ef0*/  ISETP.GT.U32.AND P4, PT, R201, R23, PT ;  /* 0x00000017c900720c */ /* 0x000fe20003f84070 */
[----:B------:R-:W-:Y:S01]  /*3f00*/  @!P5 IMAD.IADD R21, R21, 0x1, -R201 ;  /* 0x000000011515d824 */ /* 0x000fe200078e0ac9 */
[----:B------:R-:W-:Y:S01]  /*3f10*/  ISETP.GT.U32.AND P6, PT, R201, R22, PT ;  /* 0x00000016c900720c */ /* 0x000fe20003fc4070 */
[----:B------:R-:W-:Y:S01]  /*3f20*/  IMAD.HI.U32 R3, R207, R28, RZ ;  /* 0x0000001ccf037227 */ /* 0x000fe200078e00ff */
[----:B------:R-:W-:-:S03]  /*3f30*/  ISETP.GT.U32.AND P5, PT, R201, R24, PT ;  /* 0x00000018c900720c */ /* 0x000fc60003fa4070 */
[----:B------:R-:W-:Y:S02]  /*3f40*/  IMAD.MOV R3, RZ, RZ, -R3 ;  /* 0x000000ffff037224 */ /* 0x000fe400078e0a03 */
[----:B------:R-:W-:Y:S02]  /*3f50*/  VIADD R29, R0, 0x50 ;  /* 0x00000050001d7836 */ /* 0x000fe40000000000 */
[----:B------:R-:W-:Y:S02]  /*3f60*/  IMAD R25, R201, R3, R28 ;  /* 0x00000003c9197224 */ /* 0x000fe400078e021c */
[--C-:B------:R-:W-:Y:S01]  /*3f70*/  @!P4 IMAD.IADD R23, R23, 0x1, -R201.reuse ;  /* 0x000000011717c824 */ /* 0x100fe200078e0ac9 */
[----:B------:R-:W-:Y:S01]  /*3f80*/  IABS R26, R29 ;  /* 0x0000001d001a7213 */ /* 0x000fe20000000000 */
[--C-:B------:R-:W-:Y:S01]  /*3f90*/  @!P6 IMAD.IADD R22, R22, 0x1, -R201.reuse ;  /* 0x000000011616e824 */ /* 0x100fe200078e0ac9 */
[C---:B------:R-:W-:Y:S01]  /*3fa0*/  ISETP.GT.U32.AND P6, PT, R201.reuse, R25, PT ;  /* 0x00000019c900720c */ /* 0x040fe20003fc4070 */
[----:B------:R-:W-:Y:S01]  /*3fb0*/  @!P5 IMAD.IADD R24, R24, 0x1, -R201 ;  /* 0x000000011818d824 */ /* 0x000fe200078e0ac9 */
[----:B------:R-:W-:Y:S01]  /*3fc0*/  ISETP.GT.U32.AND P5, PT, R201, R23, PT ;  /* 0x00000017c900720c */ /* 0x000fe20003fa4070 */
[----:B------:R-:W-:Y:S01]  /*3fd0*/  VIADD R31, R0, 0x51 ;  /* 0x00000051001f7836 */ /* 0x000fe20000000000 */
[----:B------:R-:W-:Y:S01]  /*3fe0*/  ISETP.GE.AND P4, PT, R27, RZ, PT ;  /* 0x000000ff1b00720c */ /* 0x000fe20003f86270 */
[----:B------:R-:W-:-:S03]  /*3ff0*/  IMAD.HI.U32 R3, R207, R26, RZ ;  /* 0x0000001acf037227 */ /* 0x000fc600078e00ff */
[----:B------:R-:W-:Y:S01]  /*4000*/  IABS R28, R31 ;  /* 0x0000001f001c7213 */ /* 0x000fe20000000000 */
[----:B------:R-:W-:Y:S02]  /*4010*/  IMAD.MOV R3, RZ, RZ, -R3 ;  /* 0x000000ffff037224 */ /* 0x000fe400078e0a03 */
[----:B------:R-:W-:Y:S02]  /*4020*/  VIADD R34, R0, 0x53 ;  /* 0x0000005300227836 */ /* 0x000fe40000000000 */
[----:B------:R-:W-:Y:S02]  /*4030*/  IMAD R26, R201, R3, R26 ;  /* 0x00000003c91a7224 */ /* 0x000fe400078e021a */
[----:B------:R-:W-:Y:S01]  /*4040*/  IMAD.HI.U32 R4, R207, R28, RZ ;  /* 0x0000001ccf047227 */ /* 0x000fe200078e00ff */
[----:B------:R-:W-:-:S03]  /*4050*/  IABS R32, R34 ;  /* 0x0000002200207213 */ /* 0x000fc60000000000 */
[--C-:B------:R-:W-:Y:S01]  /*4060*/  @!P6 IMAD.IADD R25, R25, 0x1, -R201.reuse ;  /* 0x000000011919e824 */ /* 0x100fe200078e0ac9 */
[----:B------:R-:W-:Y:S01]  /*4070*/  ISETP.GT.U32.AND P6, PT, R201, R24, PT ;  /* 0x00000018c900720c */ /* 0x000fe20003fc4070 */
[----:B------:R-:W-:Y:S01]  /*4080*/  @!P5 IMAD.IADD R23, R23, 0x1, -R201 ;  /* 0x000000011717d824 */ /* 0x000fe200078e0ac9 */
[C---:B------:R-:W-:Y:S01]  /*4090*/  ISETP.GT.U32.AND P5, PT, R201.reuse, R26, PT ;  /* 0x0000001ac900720c */ /* 0x040fe20003fa4070 */
[----:B------:R-:W-:Y:S02]  /*40a0*/  IMAD.MOV R4, RZ, RZ, -R4 ;  /* 0x000000ffff047224 */ /* 0x000fe400078e0a04 */
[----:B------:R-:W-:Y:S01]  /*40b0*/  @!P2 IMAD.MOV R21, RZ, RZ, -R21 ;  /* 0x000000ffff15a224 */ /* 0x000fe200078e0a15 */
[C---:B------:R-:W-:Y:S01]  /*40c0*/  ISETP.GT.U32.AND P2, PT, R201.reuse, R25, PT ;  /* 0x00000019c900720c */ /* 0x040fe20003f44070 */
[----:B------:R-:W-:Y:S02]  /*40d0*/  IMAD R27, R201, R4, R28 ;  /* 0x00000004c91b7224 */ /* 0x000fe400078e021c */
[----:B------:R-:W-:-:S02]  /*40e0*/  VIADD R33, R0, 0x52 ;  /* 0x0000005200217836 */ /* 0x000fc40000000000 */
[----:B------:R-:W-:-:S03]  /*40f0*/  IMAD.HI.U32 R4, R207, R32, RZ ;  /* 0x00000020cf047227 */ /* 0x000fc600078e00ff */
[----:B------:R-:W-:Y:S01]  /*4100*/  IABS R30, R33 ;  /* 0x00000021001e7213 */ /* 0x000fe20000000000 */
[----:B------:R-:W-:Y:S02]  /*4110*/  IMAD.MOV R4, RZ, RZ, -R4 ;  /* 0x000000ffff047224 */ /* 0x000fe400078e0a04 */
[----:B------:R-:W-:Y:S01]  /*4120*/  @!P1 IMAD.MOV R22, RZ, RZ, -R22 ;  /* 0x000000ffff169224 */ /* 0x000fe200078e0a16 */
[----:B------:R-:W-:Y:S01]  /*4130*/  ISETP.GE.AND P1, PT, R29, RZ, PT ;  /* 0x000000ff1d00720c */ /* 0x000fe20003f26270 */
[--C-:B------:R-:W-:Y:S01]  /*4140*/  @!P6 IMAD.IADD R24, R24, 0x1, -R201.reuse ;  /* 0x000000011818e824 */ /* 0x100fe200078e0ac9 */
[C---:B------:R-:W-:Y:S01]  /*4150*/  ISETP.GT.U32.AND P6, PT, R201.reuse, R27, PT ;  /* 0x0000001bc900720c */ /* 0x040fe20003fc4070 */
[----:B------:R-:W-:Y:S02]  /*4160*/  IMAD R29, R201, R4, R32 ;  /* 0x00000004c91d7224 */ /* 0x000fe400078e0220 */
[----:B------:R-:W-:Y:S02]  /*4170*/  @!P5 IMAD.IADD R26, R26, 0x1, -R201 ;  /* 0x000000011a1ad824 */ /* 0x000fe400078e0ac9 */
[----:B------:R-:W-:-:S02]  /*4180*/  VIADD R35, R0, 0x54 ;  /* 0x0000005400237836 */ /* 0x000fc40000000000 */
[----:B------:R-:W-:-:S04]  /*4190*/  IMAD.HI.U32 R3, R207, R30, RZ ;  /* 0x0000001ecf037227 */ /* 0x000fc800078e00ff */
[----:B------:R-:W-:Y:S01]  /*41a0*/  @!P2 IMAD.IADD R25, R25, 0x1, -R201 ;  /* 0x000000011919a824 */ /* 0x000fe200078e0ac9 */
[----:B------:R-:W-:Y:S01]  /*41b0*/  ISETP.GE.AND P2, PT, R31, RZ, PT ;  /* 0x000000ff1f00720c */ /* 0x000fe20003f46270 */
[----:B------:R-:W-:Y:S01]  /*41c0*/  @!P0 IMAD.MOV R23, RZ, RZ, -R23 ;  /* 0x000000ffff178224 */ /* 0x000fe200078e0a17 */
[C---:B------:R-:W-:Y:S01]  /*41d0*/  ISETP.GT.U32.AND P0, PT, R201.reuse, R26, PT ;  /* 0x0000001ac900720c */ /* 0x040fe20003f04070 */
[----:B------:R-:W-:Y:S01]  /*41e0*/  @!P3 IMAD.MOV R24, RZ, RZ, -R24 ;  /* 0x000000ffff18b224 */ /* 0x000fe200078e0a18 */
[C---:B------:R-:W-:Y:S01]  /*41f0*/  ISETP.GT.U32.AND P3, PT, R201.reuse, R29, PT ;  /* 0x0000001dc900720c */ /* 0x040fe20003f64070 */
[----:B------:R-:W-:Y:S01]  /*4200*/  IMAD.MOV R3, RZ, RZ, -R3 ;  /* 0x000000ffff037224 */ /* 0x000fe200078e0a03 */
[----:B------:R-:W-:Y:S01]  /*4210*/  IABS R31, R35 ;  /* 0x00000023001f7213 */ /* 0x000fe20000000000 */
[----:B------:R-:W-:Y:S02]  /*4220*/  VIADD R32, R0, 0x55 ;  /* 0x0000005500207836 */ /* 0x000fe40000000000 */
[----:B------:R-:W-:-:S02]  /*4230*/  IMAD R28, R201, R3, R30 ;  /* 0x00000003c91c7224 */ /* 0x000fc400078e021e */
[----:B------:R-:W-:Y:S01]  /*4240*/  IMAD.MOV.U32 R30, RZ, RZ, R31 ;  /* 0x000000ffff1e7224 */ /* 0x000fe200078e001f */
[----:B------:R-:W-:Y:S01]  /*4250*/  IABS R4, R32 ;  /* 0x0000002000047213 */ /* 0x000fe20000000000 */
[----:B------:R-:W-:Y:S01]  /*4260*/  @!P6 IMAD.IADD R27, R27, 0x1, -R201 ;  /* 0x000000011b1be824 */ /* 0x000fe200078e0ac9 */
[----:B------:R-:W-:Y:S01]  /*4270*/  ISETP.GT.U32.AND P5, PT, R201, R28, PT ;  /* 0x0000001cc900720c */ /* 0x000fe20003fa4070 */
[----:B------:R-:W-:-:S03]  /*4280*/  IMAD.HI.U32 R3, R207, R30, RZ ;  /* 0x0000001ecf037227 */ /* 0x000fc600078e00ff */
[----:B------:R-:W-:Y:S01]  /*4290*/  ISETP.GT.U32.AND P6, PT, R201, R27, PT ;  /* 0x0000001bc900720c */ /* 0x000fe20003fc4070 */
[--C-:B------:R-:W-:Y:S01]  /*42a0*/  @!P0 IMAD.IADD R26, R26, 0x1, -R201.reuse ;  /* 0x000000011a1a8824 */ /* 0x100fe200078e0ac9 */
[----:B------:R-:W-:Y:S01]  /*42b0*/  ISETP.GE.AND P0, PT, R34, RZ, PT ;  /* 0x000000ff2200720c */ /* 0x000fe20003f06270 */
[----:B------:R-:W-:Y:S01]  /*42c0*/  @!P3 IMAD.IADD R29, R29, 0x1, -R201 ;  /* 0x000000011d1db824 */ /* 0x000fe200078e0ac9 */
[----:B------:R-:W-:Y:S01]  /*42d0*/  ISETP.GE.AND P3, PT, R35, RZ, PT ;  /* 0x000000ff2300720c */ /* 0x000fe20003f66270 */
[----:B------:R-:W-:Y:S02]  /*42e0*/  IMAD.MOV R3, RZ, RZ, -R3 ;  /* 0x000000ffff037224 */ /* 0x000fe400078e0a03 */
[----:B------:R-:W-:Y:S01]  /*42f0*/  @!P1 IMAD.MOV R26, RZ, RZ, -R26 ;  /* 0x000000ffff1a9224 */ /* 0x000fe200078e0a1a */
[C---:B------:R-:W-:Y:S01]  /*4300*/  ISETP.GT.U32.AND P1, PT, R201.reuse, R29, PT ;  /* 0x0000001dc900720c */ /* 0x040fe20003f24070 */
[----:B------:R-:W-:Y:S02]  /*4310*/  IMAD R30, R201, R3, R30 ;  /* 0x00000003c91e7224 */ /* 0x000fe400078e021e */
[----:B------:R-:W-:-:S04]  /*4320*/  IMAD.HI.U32 R3, R207, R4, RZ ;  /* 0x00000004cf037227 */ /* 0x000fc800078e00ff */
[----:B------:R-:W-:Y:S02]  /*4330*/  IMAD.MOV R3, RZ, RZ, -R3 ;  /* 0x000000ffff037224 */ /* 0x000fe400078e0a03 */
[--C-:B------:R-:W-:Y:S02]  /*4340*/  @!P5 IMAD.IADD R28, R28, 0x1, -R201.reuse ;  /* 0x000000011c1cd824 */ /* 0x100fe400078e0ac9 */
[--C-:B------:R-:W-:Y:S01]  /*4350*/  @!P6 IMAD.IADD R27, R27, 0x1, -R201.reuse ;  /* 0x000000011b1be824 */ /* 0x100fe200078e0ac9 */
[C---:B------:R-:W-:Y:S01]  /*4360*/  ISETP.GT.U32.AND P6, PT, R201.reuse, R30, PT ;  /* 0x0000001ec900720c */ /* 0x040fe20003fc4070 */
[C---:B------:R-:W-:Y:S01]  /*4370*/  IMAD R31, R201.reuse, R3, R4 ;  /* 0x00000003c91f7224 */ /* 0x040fe200078e0204 */
[----:B------:R-:W-:Y:S01]  /*4380*/  ISETP.GT.U32.AND P5, PT, R201, R28, PT ;  /* 0x0000001cc900720c */ /* 0x000fe20003fa4070 */
[----:B------:R-:W-:Y:S02]  /*4390*/  @!P1 IMAD.IADD R29, R29, 0x1, -R201 ;  /* 0x000000011d1d9824 */ /* 0x000fe400078e0ac9 */
[----:B------:R-:W-:Y:S01]  /*43a0*/  @!P4 IMAD.MOV R25, RZ, RZ, -R25 ;  /* 0x000000ffff19c224 */ /* 0x000fe200078e0a19 */
[----:B------:R-:W-:Y:S01]  /*43b0*/  ISETP.GT.U32.AND P1, PT, R201, R31, PT ;  /* 0x0000001fc900720c */ /* 0x000fe20003f24070 */
[C---:B------:R-:W-:Y:S01]  /*43c0*/  VIADD R3, R0.reuse, 0x56 ;  /* 0x0000005600037836 */ /* 0x040fe20000000000 */
[----:B------:R-:W-:Y:S01]  /*43d0*/  ISETP.GE.AND P4, PT, R33, RZ, PT ;  /* 0x000000ff2100720c */ /* 0x000fe20003f86270 */
[----:B------:R-:W-:-:S02]  /*43e0*/  VIADD R4, R0, 0x57 ;  /* 0x0000005700047836 */ /* 0x000fc40000000000 */
[----:B------:R-:W-:Y:S02]  /*43f0*/  VIADD R33, R0, 0x58 ;  /* 0x0000005800217836 */ /* 0x000fe40000000000 */
[--C-:B------:R-:W-:Y:S01]  /*4400*/  @!P6 IMAD.IADD R30, R30, 0x1, -R201.reuse ;  /* 0x000000011e1ee824 */ /* 0x100fe200078e0ac9 */
[----:B------:R-:W-:Y:S01]  /*4410*/  IABS R34, R4 ;  /* 0x0000000400227213 */ /* 0x000fe20000000000 */
[----:B------:R-:W-:Y:S01]  /*4420*/  @!P5 IMAD.IADD R28, R28, 0x1, -R201 ;  /* 0x000000011c1cd824 */ /* 0x000fe200078e0ac9 */
[----:B------:R-:W-:Y:S01]  /*4430*/  ISETP.GE.AND P5, PT, R32, RZ, PT ;  /* 0x000000ff2000720c */ /* 0x000fe20003fa6270 */
[----:B------:R-:W-:Y:S01]  /*4440*/  @!P2 IMAD.MOV R27, RZ, RZ, -R27 ;  /* 0x000000ffff1ba224 */ /* 0x000fe200078e0a1b */
[----:B------:R-:W-:Y:S01]  /*4450*/  IABS R32, R3 ;  /* 0x0000000300207213 */ /* 0x000fe20000000000 */
[----:B------:R-:W-:Y:S01]  /*4460*/  @!P1 IMAD.IADD R31, R31, 0x1, -R201 ;  /* 0x000000011f1f9824 */ /* 0x000fe200078e0ac9 */
[----:B------:R-:W-:Y:S01]  /*4470*/  ISETP.GT.U32.AND P6, PT, R201, R30, PT ;  /* 0x0000001ec900720c */ /* 0x000fe20003fc4070 */
[----:B------:R-:W-:Y:S01]  /*4480*/  @!P0 IMAD.MOV R29, RZ, RZ, -R29 ;  /* 0x000000ffff1d8224 */ /* 0x000fe200078e0a1d */
[----:B------:R-:W-:Y:S01]  /*4490*/  ISETP.GE.AND P2, PT, R3, RZ, PT ;  /* 0x000000ff0300720c */ /* 0x000fe20003f46270 */
[----:B------:R-:W-:Y:S01]  /*44a0*/  IMAD.HI.U32 R3, R207, R32, RZ ;  /* 0x00000020cf037227 */ /* 0x000fe200078e00ff */
[----:B------:R-:W-:-:S02]  /*44b0*/  IABS R36, R33 ;  /* 0x0000002100247213 */ /* 0x000fc40000000000 */
[----:B------:R-:W-:Y:S01]  /*44c0*/  ISETP.GT.U32.AND P1, PT, R201, R31, PT ;  /* 0x0000001fc900720c */ /* 0x000fe20003f24070 */
[----:B------:R-:W-:Y:S01]  /*44d0*/  @!P4 IMAD.MOV R28, RZ, RZ, -R28 ;  /* 0x000000ffff1cc224 */ /* 0x000fe200078e0a1c */
[----:B------:R-:W-:Y:S01]  /*44e0*/  ISETP.GE.AND P0, PT, R33, RZ, PT ;  /* 0x000000ff2100720c */ /* 0x000fe20003f06270 */
[----:B------:R-:W-:Y:S01]  /*44f0*/  IMAD.MOV R33, RZ, RZ, -R3 ;  /* 0x000000ffff217224 */ /* 0x000fe200078e0a03 */
[----:B------:R-:W-:Y:S01]  /*4500*/  ISETP.GE.AND P4, PT, R4, RZ, PT ;  /* 0x000000ff0400720c */ /* 0x000fe20003f86270 */
[----:B------:R-:W-:-:S04]  /*4510*/  IMAD.HI.U32 R3, R207, R34, RZ ;  /* 0x00000022cf037227 */ /* 0x000fc800078e00ff */
[----:B------:R-:W-:-:S04]  /*4520*/  IMAD.HI.U32 R4, R207, R36, RZ ;  /* 0x00000024cf047227 */ /* 0x000fc800078e00ff */
[C---:B------:R-:W-:Y:S02]  /*4530*/  IMAD R32, R201.reuse, R33, R32 ;  /* 0x00000021c9207224 */ /* 0x040fe400078e0220 */
[----:B------:R-:W-:Y:S02]  /*4540*/  IMAD.MOV R33, RZ, RZ, -R3 ;  /* 0x000000ffff217224 */ /* 0x000fe400078e0a03 */
[----:B------:R-:W-:Y:S02]  /*4550*/  @!P6 IMAD.IADD R30, R30, 0x1, -R201 ;  /* 0x000000011e1ee824 */ /* 0x000fe400078e0ac9 */
[----:B------:R-:W-:Y:S02]  /*4560*/  IMAD.MOV R4, RZ, RZ, -R4 ;  /* 0x000000ffff047224 */ /* 0x000fe400078e0a04 */
[----:B------:R-:W-:Y:S02]  /*4570*/  IMAD R33, R201, R33, R34 ;  /* 0x00000021c9217224 */ /* 0x000fe400078e0222 */
[----:B------:R-:W-:-:S02]  /*4580*/  VIADD R35, R0, 0x59 ;  /* 0x0000005900237836 */ /* 0x000fc40000000000 */
[----:B------:R-:W-:Y:S01]  /*4590*/  @!P3 IMAD.MOV R30, RZ, RZ, -R30 ;  /* 0x000000ffff1eb224 */ /* 0x000fe200078e0a1e */
[----:B------:R-:W-:Y:S01]  /*45a0*/  ISETP.GT.U32.AND P3, PT, R201, R32, PT ;  /* 0x00000020c900720c */ /* 0x000fe20003f64070 */
[----:B------:R-:W-:Y:S01]  /*45b0*/  @!P1 IMAD.IADD R31, R31, 0x1, -R201 ;  /* 0x000000011f1f9824 */ /* 0x000fe200078e0ac9 */
[----:B------:R-:W-:Y:S01]  /*45c0*/  IABS R38, R35 ;  /* 0x0000002300267213 */ /* 0x000fe20000000000 */
[C---:B------:R-:W-:Y:S01]  /*45d0*/  IMAD R34, R201.reuse, R4, R36 ;  /* 0x00000004c9227224 */ /* 0x040fe200078e0224 */
[----:B------:R-:W-:Y:S01]  /*45e0*/  ISETP.GT.U32.AND P1, PT, R201, R33, PT ;  /* 0x00000021c900720c */ /* 0x000fe20003f24070 */
[----:B------:R-:W-:Y:S01]  /*45f0*/  @!P5 IMAD.MOV R31, RZ, RZ, -R31 ;  /* 0x000000ffff1fd224 */ /* 0x000fe200078e0a1f */
[----:B------:R-:W-:Y:S01]  /*4600*/  ISETP.GE.AND P6, PT, R35, RZ, PT ;  /* 0x000000ff2300720c */ /* 0x000fe20003fc6270 */
[----:B------:R-:W-:Y:S01]  /*4610*/  IMAD.HI.U32 R3, R207, R38, RZ ;  /* 0x00000026cf037227 */ /* 0x000fe200078e00ff */
[----:B------:R-:W-:-:S03]  /*4620*/  ISETP.GT.U32.AND P5, PT, R201, R34, PT ;  /* 0x00000022c900720c */ /* 0x000fc60003fa4070 */
[----:B------:R-:W-:Y:S02]  /*4630*/  IMAD.MOV R3, RZ, RZ, -R3 ;  /* 0x000000ffff037224 */ /* 0x000fe400078e0a03 */
[----:B------:R-:W-:Y:S02]  /*4640*/  VIADD R43, R0, 0x5b ;  /* 0x0000005b002b7836 */ /* 0x000fe40000000000 */
[--C-:B------:R-:W-:Y:S02]  /*4650*/  @!P3 IMAD.IADD R32, R32, 0x1, -R201.reuse ;  /* 0x000000012020b824 */ /* 0x100fe400078e0ac9 */
[C---:B------:R-:W-:Y:S01]  /*4660*/  IMAD R35, R201.reuse, R3, R38 ;  /* 0x00000003c9237224 */ /* 0x040fe200078e0226 */
[----:B------:R-:W-:Y:S01]  /*4670*/  IABS R38, R43 ;  /* 0x0000002b00267213 */ /* 0x000fe20000000000 */
[----:B------:R-:W-:Y:S01]  /*4680*/  VIADD R41, R0, 0x5a ;  /* 0x0000005a00297836 */ /* 0x000fe20000000000 */
[----:B------:R-:W-:Y:S01]  /*4690*/  ISETP.GT.U32.AND P3, PT, R201, R32, PT ;  /* 0x00000020c900720c */ /* 0x000fe20003f64070 */
[----:B------:R-:W-:-:S02]  /*46a0*/  @!P5 IMAD.IADD R34, R34, 0x1, -R201 ;  /* 0x000000012222d824 */ /* 0x000fc400078e0ac9 */
[----:B------:R-:W-:Y:S01]  /*46b0*/  IMAD.HI.U32 R4, R207, R38, RZ ;  /* 0x00000026cf047227 */ /* 0x000fe200078e00ff */
[----:B------:R-:W-:Y:S02]  /*46c0*/  IABS R36, R41 ;  /* 0x0000002900247213 */ /* 0x000fe40000000000 */
[----:B------:R-:W-:Y:S01]  /*46d0*/  ISETP.GT.U32.AND P5, PT, R201, R34, PT ;  /* 0x00000022c900720c */ /* 0x000fe20003fa4070 */
[----:B------:R-:W-:Y:S02]  /*46e0*/  @!P1 IMAD.IADD R33, R33, 0x1, -R201 ;  /* 0x0000000121219824 */ /* 0x000fe400078e0ac9 */
[----:B------:R-:W-:Y:S02]  /*46f0*/  IMAD.MOV R4, RZ, RZ, -R4 ;  /* 0x000000ffff047224 */ /* 0x000fe400078e0a04 */
[----:B------:R-:W-:Y:S01]  /*4700*/  IMAD.HI.U32 R3, R207, R36, RZ ;  /* 0x00000024cf037227 */ /* 0x000fe200078e00ff */
[----:B------:R-:W-:-:S03]  /*4710*/  ISETP.GT.U32.AND P1, PT, R201, R33, PT ;  /* 0x00000021c900720c */ /* 0x000fc60003f24070 */
[----:B------:R-:W-:Y:S01]  /*4720*/  @!P3 IMAD.IADD R32, R32, 0x1, -R201 ;  /* 0x000000012020b824 */ /* 0x000fe200078e0ac9 */
[C---:B------:R-:W-:Y:S01]  /*4730*/  ISETP.GT.U32.AND P3, PT, R201.reuse, R35, PT ;  /* 0x00000023c900720c */ /* 0x040fe20003f64070 */
[C---:B------:R-:W-:Y:S02]  /*4740*/  IMAD R37, R201.reuse, R4, R38 ;  /* 0x00000004c9257224 */ /* 0x040fe400078e0226 */
[----:B------:R-:W-:Y:S02]  /*4750*/  VIADD R44, R0, 0x5c ;  /* 0x0000005c002c7836 */ /* 0x000fe40000000000 */
[----:B------:R-:W-:Y:S02]  /*4760*/  IMAD.MOV R3, RZ, RZ, -R3 ;  /* 0x000000ffff037224 */ /* 0x000fe400078e0a03 */
[--C-:B------:R-:W-:Y:S01]  /*4770*/  @!P5 IMAD.IADD R34, R34, 0x1, -R201.reuse ;  /* 0x000000012222d824 */ /* 0x100fe200078e0ac9 */
[C---:B------:R-:W-:Y:S01]  /*4780*/  ISETP.GT.U32.AND P5, PT, R201.reuse, R37, PT ;  /* 0x00000025c900720c */ /* 0x040fe20003fa4070 */
[----:B------:R-:W-:Y:S01]  /*4790*/  IMAD R36, R201, R3, R36 ;  /* 0x00000003c9247224 */ /* 0x000fe200078e0224 */
[----:B------:R-:W-:Y:S01]  /*47a0*/  IABS R39, R44 ;  /* 0x0000002c00277213 */ /* 0x000fe20000000000 */
[----:B------:R-:W-:-:S02]  /*47b0*/  @!P1 IMAD.IADD R33, R33, 0x1, -R201 ;  /* 0x0000000121219824 */ /* 0x000fc400078e0ac9 */
[C---:B------:R-:W-:Y:S01]  /*47c0*/  VIADD R45, R0.reuse, 0x5d ;  /* 0x0000005d002d7836 */ /* 0x040fe20000000000 */
[----:B------:R-:W-:Y:S01]  /*47d0*/  ISETP.GT.U32.AND P1, PT, R201, R36, PT ;  /* 0x00000024c900720c */ /* 0x000fe20003f24070 */
[----:B------:R-:W-:Y:S02]  /*47e0*/  IMAD.MOV.U32 R38, RZ, RZ, R39 ;  /* 0x000000ffff267224 */ /* 0x000fe400078e0027 */
[----:B------:R-:W-:Y:S01]  /*47f0*/  VIADD R46, R0, 0x5e ;  /* 0x0000005e002e7836 */ /* 0x000fe20000000000 */
[----:B------:R-:W-:Y:S01]  /*4800*/  IABS R40, R45 ;  /* 0x0000002d00287213 */ /* 0x000fe20000000000 */
[----:B------:R-:W-:Y:S01]  /*4810*/  @!P3 IMAD.IADD R35, R35, 0x1, -R201 ;  /* 0x000000012323b824 */ /* 0x000fe200078e0ac9 */
[----:B------:R-:W-:Y:S01]  /*4820*/  ISETP.GE.AND P3, PT, R41, RZ, PT ;  /* 0x000000ff2900720c */ /* 0x000fe20003f66270 */
[----:B------:R-:W-:Y:S01]  /*4830*/  IMAD.HI.U32 R3, R207, R38, RZ ;  /* 0x00000026cf037227 */ /* 0x000fe200078e00ff */
[----:B------:R-:W-:-:S03]  /*4840*/  IABS R42, R46 ;  /* 0x0000002e002a7213 */ /* 0x000fc60000000000 */
[----:B------:R-:W-:Y:S01]  /*4850*/  @!P2 IMAD.MOV R32, RZ, RZ, -R32 ;  /* 0x000000ffff20a224 */ /* 0x000fe200078e0a20 */
[----:B------:R-:W-:Y:S01]  /*4860*/  ISETP.GT.U32.AND P2, PT, R201, R35, PT ;  /* 0x00000023c900720c */ /* 0x000fe20003f44070 */
[----:B------:R-:W-:Y:S02]  /*4870*/  @!P5 IMAD.IADD R37, R37, 0x1, -R201 ;  /* 0x000000012525d824 */ /* 0x000fe400078e0ac9 */
[----:B------:R-:W-:Y:S02]  /*4880*/  IMAD.MOV R3, RZ, RZ, -R3 ;  /* 0x000000ffff037224 */ /* 0x000fe400078e0a03 */
[----:B------:R-:W-:Y:S01]  /*4890*/  @!P4 IMAD.MOV R33, RZ, RZ, -R33 ;  /* 0x000000ffff21c224 */ /* 0x000fe200078e0a21 */
[----:B------:R-:W-:Y:S01]  /*48a0*/  ISETP.GT.U32.AND P4, PT, R201, R37, PT ;  /* 0x00000025c900720c */ /* 0x000fe20003f84070 */
[----:B------:R-:W-:-:S04]  /*48b0*/  IMAD.HI.U32 R4, R207, R40, RZ ;  /* 0x00000028cf047227 */ /* 0x000fc800078e00ff */
[----:B------:R-:W-:Y:S02]  /*48c0*/  IMAD R38, R201, R3, R38 ;  /* 0x00000003c9267224 */ /* 0x000fe400078e0226 */
[----:B------:R-:W-:-:S04]  /*48d0*/  IMAD.HI.U32 R3, R207, R42, RZ ;  /* 0x0000002acf037227 */ /* 0x000fc800078e00ff */
[----:B------:R-:W-:Y:S01]  /*48e0*/  @!P1 IMAD.IADD R36, R36, 0x1, -R201 ;  /* 0x0000000124249824 */ /* 0x000fe200078e0ac9 */
[----:B------:R-:W-:Y:S01]  /*48f0*/  ISETP.GE.AND P1, PT, R43, RZ, PT ;  /* 0x000000ff2b00720c */ /* 0x000fe20003f26270 */
[----:B------:R-:W-:Y:S02]  /*4900*/  IMAD.MOV R4, RZ, RZ, -R4 ;  /* 0x000000ffff047224 */ /* 0x000fe400078e0a04 */
[----:B------:R-:W-:Y:S01]  /*4910*/  IMAD.MOV R3, RZ, RZ, -R3 ;  /* 0x000000ffff037224 */ /* 0x000fe200078e0a03 */
[C---:B------:R-:W-:Y:S01]  /*4920*/  ISETP.GT.U32.AND P5, PT, R201.reuse, R36, PT ;  /* 0x00000024c900720c */ /* 0x040fe20003fa4070 */
[----:B------:R-:W-:Y:S02]  /*4930*/  IMAD R39, R201, R4, R40 ;  /* 0x00000004c9277224 */ /* 0x000fe400078e0228 */
[----:B------:R-:W-:Y:S01]  /*4940*/  @!P2 IMAD.IADD R35, R35, 0x1, -R201 ;  /* 0x000000012323a824 */ /* 0x000fe200078e0ac9 */
[C---:B------:R-:W-:Y:S01]  /*4950*/  ISETP.GT.U32.AND P2, PT, R201.reuse, R38, PT ;  /* 0x00000026c900720c */ /* 0x040fe20003f44070 */
[----:B------:R-:W-:-:S02]  /*4960*/  IMAD R40, R201, R3, R42 ;  /* 0x00000003c9287224 */ /* 0x000fc400078e022a */
[----:B------:R-:W-:Y:S01]  /*4970*/  @!P6 IMAD.MOV R35, RZ, RZ, -R35 ;  /* 0x000000ffff23e224 */ /* 0x000fe200078e0a23 */
[----:B------:R-:W-:Y:S01]  /*4980*/  ISETP.GT.U32.AND P6, PT, R201, R39, PT ;  /* 0x00000027c900720c */ /* 0x000fe20003fc4070 */
[--C-:B------:R-:W-:Y:S01]  /*4990*/  @!P4 IMAD.IADD R37, R37, 0x1, -R201.reuse ;  /* 0x000000012525c824 */ /* 0x100fe200078e0ac9 */
[----:B------:R-:W-:Y:S01]  /*49a0*/  ISETP.GT.U32.AND P4, PT, R201, R40, PT ;  /* 0x00000028c900720c */ /* 0x000fe20003f84070 */
[----:B------:R-:W-:Y:S02]  /*49b0*/  VIADD R43, R0, 0x5f ;  /* 0x0000005f002b7836 */ /* 0x000fe40000000000 */
[--C-:B------:R-:W-:Y:S01]  /*49c0*/  @!P5 IMAD.IADD R36, R36, 0x1, -R201.reuse ;  /* 0x000000012424d824 */ /* 0x100fe200078e0ac9 */
[----:B------:R-:W-:Y:S01]  /*49d0*/  ISETP.GE.AND P5, PT, R45, RZ, PT ;  /* 0x000000ff2d00720c */ /* 0x000fe20003fa6270 */
[----:B------:R-:W-:Y:S01]  /*49e0*/  VIADD R45, R0, 0x60 ;  /* 0x00000060002d7836 */ /* 0x000fe20000000000 */
[----:B------:R-:W-:Y:S01]  /*49f0*/  IABS R4, R43 ;  /* 0x0000002b00047213 */ /* 0x000fe20000000000 */
[--C-:B------:R-:W-:Y:S01]  /*4a00*/  @!P2 IMAD.IADD R38, R38, 0x1, -R201.reuse ;  /* 0x000000012626a824 */ /* 0x100fe200078e0ac9 */
[----:B------:R-:W-:Y:S01]  /*4a10*/  ISETP.GE.AND P2, PT, R46, RZ, PT ;  /* 0x000000ff2e00720c */ /* 0x000fe20003f46270 */
[----:B------:R-:W-:Y:S01]  /*4a20*/  VIADD R47, R0, 0x61 ;  /* 0x00000061002f7836 */ /* 0x000fe20000000000 */
[----:B------:R-:W-:Y:S01]  /*4a30*/  IABS R42, R45 ;  /* 0x0000002d002a7213 */ /* 0x000fe20000000000 */
[--C-:B------:R-:W-:Y:S01]  /*4a40*/  @!P6 IMAD.IADD R39, R39, 0x1, -R201.reuse ;  /* 0x000000012727e824 */ /* 0x100fe200078e0ac9 */
[----:B------:R-:W-:Y:S01]  /*4a50*/  ISETP.GT.U32.AND P6, PT, R201, R38, PT ;  /* 0x00000026c900720c */ /* 0x000fe20003fc4070 */
[----:B------:R-:W-:-:S02]  /*4a60*/  @!P4 IMAD.IADD R40, R40, 0x1, -R201 ;  /* 0x000000012828c824 */ /* 0x000fc400078e0ac9 */
[----:B------:R-:W-:-:S03]  /*4a70*/  IMAD.HI.U32 R3, R207, R4, RZ ;  /* 0x00000004cf037227 */ /* 0x000fc600078e00ff */
[----:B------:R-:W-:Y:S01]  /*4a80*/  ISETP.GT.U32.AND P4, PT, R201, R40, PT ;  /* 0x00000028c900720c */ /* 0x000fe20003f84070 */
[----:B------:R-:W-:Y:S02]  /*4a90*/  IMAD.MOV R41, RZ, RZ, -R3 ;  /* 0x000000ffff297224 */ /* 0x000fe400078e0a03 */
[----:B------:R-:W-:-:S04]  /*4aa0*/  IMAD.HI.U32 R3, R207, R42, RZ ;  /* 0x0000002acf037227 */ /* 0x000fc800078e00ff */
[C---:B------:R-:W-:Y:S02]  /*4ab0*/  IMAD R41, R201.reuse, R41, R4 ;  /* 0x00000029c9297224 */ /* 0x040fe400078e0204 */
[----:B------:R-:W-:Y:S02]  /*4ac0*/  IMAD.MOV R3, RZ, RZ, -R3 ;  /* 0x000000ffff037224 */ /* 0x000fe400078e0a03 */
[----:B------:R-:W-:Y:S01]  /*4ad0*/  @!P3 IMAD.MOV R36, RZ, RZ, -R36 ;  /* 0x000000ffff24b224 */ /* 0x000fe200078e0a24 */
[C---:B------:R-:W-:Y:S01]  /*4ae0*/  ISETP.GT.U32.AND P3, PT, R201.reuse, R39, PT ;  /* 0x00000027c900720c */ /* 0x040fe20003f64070 */
[----:B------:R-:W-:Y:S01]  /*4af0*/  @!P0 IMAD.MOV R34, RZ, RZ, -R34 ;  /* 0x000000ffff228224 */ /* 0x000fe200078e0a22 */
[----:B------:R-:W-:Y:S01]  /*4b00*/  ISETP.GE.AND P0, PT, R44, RZ, PT ;  /* 0x000000ff2c00720c */ /* 0x000fe20003f06270 */
[----:B------:R-:W-:Y:S01]  /*4b10*/  @!P6 IMAD.IADD R38, R38, 0x1, -R201 ;  /* 0x000000012626e824 */ /* 0x000fe200078e0ac9 */
[----:B------:R-:W-:Y:S01]  /*4b20*/  IABS R44, R47 ;  /* 0x0000002f002c7213 */ /* 0x000fe20000000000 */
[C---:B------:R-:W-:Y:S01]  /*4b30*/  IMAD R42, R201.reuse, R3, R42 ;  /* 0x00000003c92a7224 */ /* 0x040fe200078e022a */
[----:B------:R-:W-:Y:S01]  /*4b40*/  ISETP.GT.U32.AND P6, PT, R201, R41, PT ;  /* 0x00000029c900720c */ /* 0x000fe20003fc4070 */
[----:B------:R-:W-:-:S02]  /*4b50*/  VIADD R49, R0, 0x62 ;  /* 0x0000006200317836 */ /* 0x000fc40000000000 */
[----:B------:R-:W-:Y:S01]  /*4b60*/  @!P4 IMAD.IADD R40, R40, 0x1, -R201 ;  /* 0x000000012828c824 */ /* 0x000fe200078e0ac9 */
[----:B------:R-:W-:Y:S01]  /*4b70*/  ISETP.GT.U32.AND P4, PT, R201, R42, PT ;  /* 0x0000002ac900720c */ /* 0x000fe20003f84070 */
[----:B------:R-:W-:Y:S01]  /*4b80*/  IMAD.HI.U32 R3, R207, R44, RZ ;  /* 0x0000002ccf037227 */ /* 0x000fe200078e00ff */
[----:B------:R-:W-:-:S03]  /*4b90*/  IABS R46, R49 ;  /* 0x00000031002e7213 */ /* 0x000fc60000000000 */
[----:B------:R-:W-:Y:S02]  /*4ba0*/  VIADD R50, R0, 0x63 ;  /* 0x0000006300327836 */ /* 0x000fe40000000000 */
[----:B------:R-:W-:Y:S02]  /*4bb0*/  IMAD.MOV R3, RZ, RZ, -R3 ;  /* 0x000000ffff037224 */ /* 0x000fe400078e0a03 */
[----:B------:R-:W-:-:S04]  /*4bc0*/  IMAD.HI.U32 R4, R207, R46, RZ ;  /* 0x0000002ecf047227 */ /* 0x000fc800078e00ff */
[--C-:B------:R-:W-:Y:S01]  /*4bd0*/  @!P3 IMAD.IADD R39, R39, 0x1, -R201.reuse ;  /* 0x000000012727b824 */ /* 0x100fe200078e0ac9 */
[----:B------:R-:W-:Y:S01]  /*4be0*/  ISETP.GE.AND P3, PT, R43, RZ, PT ;  /* 0x000000ff2b00720c */ /* 0x000fe20003f66270 */
[--C-:B------:R-:W-:Y:S01]  /*4bf0*/  @!P6 IMAD.IADD R41, R41, 0x1, -R201.reuse ;  /* 0x000000012929e824 */ /* 0x100fe200078e0ac9 */
[----:B------:R-:W-:Y:S01]  /*4c00*/  ISETP.GE.AND P6, PT, R45, RZ, PT ;  /* 0x000000ff2d00720c */ /* 0x000fe20003fc6270 */
[C---:B------:R-:W-:Y:S01]  /*4c10*/  IMAD R43, R201.reuse, R3, R44 ;  /* 0x00000003c92b7224 */ /* 0x040fe200078e022c */
[----:B------:R-:W-:Y:S01]  /*4c20*/  IABS R3, R50 ;  /* 0x0000003200037213 */ /* 0x000fe20000000000 */
[----:B------:R-:W-:Y:S02]  /*4c30*/  IMAD.MOV R4, RZ, RZ, -R4 ;  /* 0x000000ffff047224 */ /* 0x000fe400078e0a04 */
[----:B------:R-:W-:Y:S02]  /*4c40*/  VIADD R51, R0, 0x64 ;  /* 0x0000006400337836 */ /* 0x000fe40000000000 */
[----:B------:R-:W-:Y:S01]  /*4c50*/  @!P4 IMAD.IADD R42, R42, 0x1, -R201 ;  /* 0x000000012a2ac824 */ /* 0x000fe200078e0ac9 */
[C---:B------:R-:W-:Y:S01]  /*4c60*/  ISETP.GT.U32.AND P4, PT, R201.reuse, R41, PT ;  /* 0x00000029c900720c */ /* 0x040fe20003f84070 */
[----:B------:R-:W-:Y:S01]  /*4c70*/  IMAD R44, R201, R4, R46 ;  /* 0x00000004c92c7224 */ /* 0x000fe200078e022e */
[----:B------:R-:W-:Y:S01]  /*4c80*/  IABS R48, R51 ;  /* 0x0000003300307213 */ /* 0x000fe20000000000 */
[----:B------:R-:W-:-:S02]  /*4c90*/  IMAD.MOV.U32 R46, RZ, RZ, R3 ;  /* 0x000000ffff2e7224 */ /* 0x000fc400078e0003 */
[----:B------:R-:W-:Y:S01]  /*4ca0*/  @!P1 IMAD.MOV R37, RZ, RZ, -R37 ;  /* 0x000000ffff259224 */ /* 0x000fe200078e0a25 */
[----:B------:R-:W-:Y:S01]  /*4cb0*/  ISETP.GT.U32.AND P1, PT, R201, R42, PT ;  /* 0x0000002ac900720c */ /* 0x000fe20003f24070 */
[----:B------:R-:W-:-:S04]  /*4cc0*/  IMAD.HI.U32 R3, R207, R46, RZ ;  /* 0x0000002ecf037227 */ /* 0x000fc800078e00ff */
[----:B------:R-:W-:Y:S01]  /*4cd0*/  @!P0 IMAD.MOV R38, RZ, RZ, -R38 ;  /* 0x000000ffff268224 */ /* 0x000fe200078e0a26 */
[C---:B------:R-:W-:Y:S01]  /*4ce0*/  ISETP.GT.U32.AND P0, PT, R201.reuse, R43, PT ;  /* 0x0000002bc900720c */ /* 0x040fe20003f04070 */
[----:B------:R-:W-:Y:S01]  /*4cf0*/  @!P5 IMAD.MOV R39, RZ, RZ, -R39 ;  /* 0x000000ffff27d224 */ /* 0x000fe200078e0a27 */
[----:B------:R-:W-:Y:S01]  /*4d00*/  ISETP.GT.U32.AND P5, PT, R201, R44, PT ;  /* 0x0000002cc900720c */ /* 0x000fe20003fa4070 */
[----:B------:R-:W-:-:S04]  /*4d10*/  IMAD.HI.U32 R4, R207, R48, RZ ;  /* 0x00000030cf047227 */ /* 0x000fc800078e00ff */
[----:B------:R-:W-:Y:S02]  /*4d20*/  IMAD.MOV R3, RZ, RZ, -R3 ;  /* 0x000000ffff037224 */ /* 0x000fe400078e0a03 */
[--C-:B------:R-:W-:Y:S01]  /*4d30*/  @!P4 IMAD.IADD R41, R41, 0x1, -R201.reuse ;  /* 0x000000012929c824 */ /* 0x100fe200078e0ac9 */
[----:B------:R-:W-:Y:S01]  /*4d40*/  ISETP.GE.AND P4, PT, R49, RZ, PT ;  /* 0x000000ff3100720c */ /* 0x000fe20003f86270 */
[----:B------:R-:W-:Y:S02]  /*4d50*/  IMAD.MOV R4, RZ, RZ, -R4 ;  /* 0x000000ffff047224 */ /* 0x000fe400078e0a04 */
[C---:B------:R-:W-:Y:S02]  /*4d60*/  IMAD R45, R201.reuse, R3, R46 ;  /* 0x00000003c92d7224 */ /* 0x040fe400078e022e */
[----:B------:R-:W-:Y:S01]  /*4d70*/  @!P1 IMAD.IADD R42, R42, 0x1, -R201 ;  /* 0x000000012a2a9824 */ /* 0x000fe200078e0ac9 */
[----:B------:R-:W-:Y:S01]  /*4d80*/  ISETP.GE.AND P1, PT, R50, RZ, PT ;  /* 0x000000ff3200720c */ /* 0x000fe20003f26270 */
[----:B------:R-:W-:-:S02]  /*4d90*/  IMAD R46, R201, R4, R48 ;  /* 0x00000004c92e7224 */ /* 0x000fc400078e0230 */
[----:B------:R-:W-:Y:S01]  /*4da0*/  @!P3 IMAD.MOV R41, RZ, RZ, -R41 ;  /* 0x000000ffff29b224 */ /* 0x000fe200078e0a29 */
[----:B------:R-:W-:Y:S01]  /*4db0*/  ISETP.GT.U32.AND P3, PT, R201, R45, PT ;  /* 0x0000002dc900720c */ /* 0x000fe20003f64070 */
[--C-:B------:R-:W-:Y:S02]  /*4dc0*/  @!P0 IMAD.IADD R43, R43, 0x1, -R201.reuse ;  /* 0x000000012b2b8824 */ /* 0x100fe400078e0ac9 */
[--C-:B------:R-:W-:Y:S02]  /*4dd0*/  @!P5 IMAD.IADD R44, R44, 0x1, -R201.reuse ;  /* 0x000000012c2cd824 */ /* 0x100fe400078e0ac9 */
[----:B------:R-:W-:Y:S01]  /*4de0*/  @!P6 IMAD.MOV R42, RZ, RZ, -R42 ;  /* 0x000000ffff2ae224 */ /* 0x000fe200078e0a2a */
[C---:B------:R-:W-:Y:S01]  /*4df0*/  ISETP.GT.U32.AND P6, PT, R201.reuse, R46, PT ;  /* 0x0000002ec900720c */ /* 0x040fe20003fc4070 */
[C---:B------:R-:W-:Y:S01]  /*4e00*/  VIADD R4, R0.reuse, 0x65 ;  /* 0x0000006500047836 */ /* 0x040fe20000000000 */
[C---:B------:R-:W-:Y:S01]  /*4e10*/  ISETP.GT.U32.AND P0, PT, R201.reuse, R43, PT ;  /* 0x0000002bc900720c */ /* 0x040fe20003f04070 */
[----:B------:R-:W-:Y:S01]  /*4e20*/  @!P2 IMAD.MOV R40, RZ, RZ, -R40 ;  /* 0x000000ffff28a224 */ /* 0x000fe200078e0a28 */
[----:B------:R-:W-:Y:S01]  /*4e30*/  ISETP.GT.U32.AND P5, PT, R201, R44, PT ;  /* 0x0000002cc900720c */ /* 0x000fe20003fa4070 */
[C---:B------:R-:W-:Y:S01]  /*4e40*/  VIADD R53, R0.reuse, 0x68 ;  /* 0x0000006800357836 */ /* 0x040fe20000000000 */
[----:B------:R-:W-:Y:S01]  /*4e50*/  ISETP.GE.AND P2, PT, R47, RZ, PT ;  /* 0x000000ff2f00720c */ /* 0x000fe20003f46270 */
[----:B------:R-:W-:Y:S01]  /*4e60*/  VIADD R47, R0, 0x66 ;  /* 0x00000066002f7836 */ /* 0x000fe20000000000 */
[----:B------:R-:W-:Y:S01]  /*4e70*/  IABS R48, R4 ;  /* 0x0000000400307213 */ /* 0x000fe20000000000 */
[----:B------:R-:W-:-:S02]  /*4e80*/  @!P3 IMAD.IADD R45, R45, 0x1, -R201 ;  /* 0x000000012d2db824 */ /* 0x000fc400078e0ac9 */
[----:B------:R-:W-:Y:S01]  /*4e90*/  VIADD R55, R0, 0x69 ;  /* 0x0000006900377836 */ /* 0x000fe20000000000 */
[----:B------:R-:W-:Y:S01]  /*4ea0*/  IABS R50, R47 ;  /* 0x0000002f00327213 */ /* 0x000fe20000000000 */
[--C-:B------:R-:W-:Y:S01]  /*4eb0*/  @!P6 IMAD.IADD R46, R46, 0x1, -R201.reuse ;  /* 0x000000012e2ee824 */ /* 0x100fe200078e0ac9 */
[----:B------:R-:W-:Y:S01]  /*4ec0*/  ISETP.GT.U32.AND P3, PT, R201, R45, PT ;  /* 0x0000002dc900720c */ /* 0x000fe20003f64070 */
[----:B------:R-:W-:Y:S01]  /*4ed0*/  IMAD.HI.U32 R3, R207, R48, RZ ;  /* 0x00000030cf037227 */ /* 0x000fe200078e00ff */
[----:B------:R-:W-:Y:S02]  /*4ee0*/  IABS R54, R55 ;  /* 0x0000003700367213 */ /* 0x000fe40000000000 */
[----:B------:R-:W-:Y:S01]  /*4ef0*/  ISETP.GT.U32.AND P6, PT, R201, R46, PT ;  /* 0x0000002ec900720c */ /* 0x000fe20003fc4070 */
[--C-:B------:R-:W-:Y:S01]  /*4f00*/  @!P0 IMAD.IADD R43, R43, 0x1, -R201.reuse ;  /* 0x000000012b2b8824 */ /* 0x100fe200078e0ac9 */
[----:B------:R-:W-:Y:S01]  /*4f10*/  ISETP.GE.AND P0, PT, R51, RZ, PT ;  /* 0x000000ff3300720c */ /* 0x000fe20003f06270 */
[----:B------:R-:W-:Y:S01]  /*4f20*/  @!P5 IMAD.IADD R44, R44, 0x1, -R201 ;  /* 0x000000012c2cd824 */ /* 0x000fe200078e0ac9 */
[----:B------:R-:W-:Y:S01]  /*4f30*/  ISETP.GE.AND P5, PT, R4, RZ, PT ;  /* 0x000000ff0400720c */ /* 0x000fe20003fa6270 */
[----:B------:R-:W-:-:S04]  /*4f40*/  IMAD.HI.U32 R4, R207, R50, RZ ;  /* 0x00000032cf047227 */ /* 0x000fc800078e00ff */
[----:B------:R-:W-:Y:S02]  /*4f50*/  IMAD.MOV R3, RZ, RZ, -R3 ;  /* 0x000000ffff037224 */ /* 0x000fe400078e0a03 */
[----:B------:R-:W-:Y:S01]  /*4f60*/  @!P2 IMAD.MOV R43, RZ, RZ, -R43 ;  /* 0x000000ffff2ba224 */ /* 0x000fe200078e0a2b */
[----:B------:R-:W-:Y:S01]  /*4f70*/  ISETP.GE.AND P2, PT, R47, RZ, PT ;  /* 0x000000ff2f00720c */ /* 0x000fe20003f46270 */
[----:B------:R-:W-:Y:S02]  /*4f80*/  IMAD.MOV R4, RZ, RZ, -R4 ;  /* 0x000000ffff047224 */ /* 0x000fe400078e0a04 */
[C---:B------:R-:W-:Y:S02]  /*4f90*/  IMAD R47, R201.reuse, R3, R48 ;  /* 0x00000003c92f7224 */ /* 0x040fe400078e0230 */
[----:B------:R-:W-:Y:S02]  /*4fa0*/  VIADD R51, R0, 0x67 ;  /* 0x0000006700337836 */ /* 0x000fe40000000000 */
[----:B------:R-:W-:Y:S01]  /*4fb0*/  IMAD R48, R201, R4, R50 ;  /* 0x00000004c9307224 */ /* 0x000fe200078e0232 */
[----:B------:R-:W-:Y:S01]  /*4fc0*/  IABS R50, R53 ;  /* 0x0000003500327213 */ /* 0x000fe20000000000 */
[--C-:B------:R-:W-:Y:S01]  /*4fd0*/  @!P3 IMAD.IADD R45, R45, 0x1, -R201.reuse ;  /* 0x000000012d2db824 */ /* 0x100fe200078e0ac9 */
[C---:B------:R-:W-:Y:S01]  /*4fe0*/  ISETP.GT.U32.AND P3, PT, R201.reuse, R47, PT ;  /* 0x0000002fc900720c */ /* 0x040fe20003f64070 */
[----:B------:R-:W-:Y:S01]  /*4ff0*/  @!P6 IMAD.IADD R46, R46, 0x1, -R201 ;  /* 0x000000012e2ee824 */ /* 0x000fe200078e0ac9 */
[----:B------:R-:W-:Y:S01]  /*5000*/  IABS R52, R51 ;  /* 0x0000003300347213 */ /* 0x000fe20000000000 */
[C---:B------:R-:W-:Y:S01]  /*5010*/  VIADD R57, R0.reuse, 0x6b ;  /* 0x0000006b00397836 */ /* 0x040fe20000000000 */
[----:B------:R-:W-:Y:S01]  /*5020*/  ISETP.GT.U32.AND P6, PT, R201, R48, PT ;  /* 0x00000030c900720c */ /* 0x000fe20003fc4070 */
[----:B------:R-:W-:-:S02]  /*5030*/  VIADD R56, R0, 0x6a ;  /* 0x0000006a00387836 */ /* 0x000fc40000000000 */
[----:B------:R-:W-:-:S04]  /*5040*/  IMAD.HI.U32 R3, R207, R52, RZ ;  /* 0x00000034cf037227 */ /* 0x000fc800078e00ff */
[----:B------:R-:W-:Y:S02]  /*5050*/  IMAD.MOV R3, RZ, RZ, -R3 ;  /* 0x000000ffff037224 */ /* 0x000fe400078e0a03 */
[--C-:B------:R-:W-:Y:S02]  /*5060*/  @!P3 IMAD.IADD R47, R47, 0x1, -R201.reuse ;  /* 0x000000012f2fb824 */ /* 0x100fe400078e0ac9 */
[C---:B------:R-:W-:Y:S01]  /*5070*/  IMAD R49, R201.reuse, R3, R52 ;  /* 0x00000003c9317224 */ /* 0x040fe200078e0234 */
[----:B------:R-:W-:Y:S01]  /*5080*/  IABS R52, R56 ;  /* 0x0000003800347213 */ /* 0x000fe20000000000 */
[----:B------:R-:W-:Y:S01]  /*5090*/  @!P6 IMAD.IADD R48, R48, 0x1, -R201 ;  /* 0x000000013030e824 */ /* 0x000fe200078e0ac9 */
[----:B------:R-:W-:Y:S01]  /*50a0*/  ISETP.GT.U32.AND P6, PT, R201, R47, PT ;  /* 0x0000002fc900720c */ /* 0x000fe20003fc4070 */
[----:B------:R-:W-:Y:S01]  /*50b0*/  IMAD.HI.U32 R3, R207, R50, RZ ;  /* 0x00000032cf037227 */ /* 0x000fe200078e00ff */
[----:B------:R-:W-:-:S03]  /*50c0*/  ISETP.GT.U32.AND P3, PT, R201, R49, PT ;  /* 0x00000031c900720c */ /* 0x000fc60003f64070 */
[----:B------:R-:W-:Y:S02]  /*50d0*/  IMAD.MOV R3, RZ, RZ, -R3 ;  /* 0x000000ffff037224 */ /* 0x000fe400078e0a03 */
[----:B------:R-:W-:-:S04]  /*50e0*/  IMAD.HI.U32 R4, R207, R54, RZ ;  /* 0x00000036cf047227 */ /* 0x000fc800078e00ff */
[----:B------:R-:W-:Y:S01]  /*50f0*/  IMAD R50, R201, R3, R50 ;  /* 0x00000003c9327224 */ /* 0x000fe200078e0232 */
[----:B------:R-:W-:Y:S01]  /*5100*/  IABS R3, R57 ;  /* 0x0000003900037213 */ /* 0x000fe20000000000 */
[----:B------:R-:W-:Y:S02]  /*5110*/  IMAD.MOV R4, RZ, RZ, -R4 ;  /* 0x000000ffff047224 */ /* 0x000fe400078e0a04 */
[----:B------:R-:W-:Y:S01]  /*5120*/  @!P4 IMAD.MOV R44, RZ, RZ, -R44 ;  /* 0x000000ffff2cc224 */ /* 0x000fe200078e0a2c */
[----:B------:R-:W-:Y:S01]  /*5130*/  ISETP.GE.AND P4, PT, R51, RZ, PT ;  /* 0x000000ff3300720c */ /* 0x000fe20003f86270 */
[----:B------:R-:W-:Y:S02]  /*5140*/  IMAD R51, R201, R4, R54 ;  /* 0x00000004c9337224 */ /* 0x000fe400078e0236 */
[----:B------:R-:W-:Y:S01]  /*5150*/  @!P6 IMAD.IADD R47, R47, 0x1, -R201 ;  /* 0x000000012f2fe824 */ /* 0x000fe200078e0ac9 */
[----:B------:R-:W-:Y:S01]  /*5160*/  ISETP.GT.U32.AND P6, PT, R201, R50, PT ;  /* 0x00000032c900720c */ /* 0x000fe20003fc4070 */
[----:B------:R-:W-:-:S02]  /*5170*/  IMAD.MOV.U32 R54, RZ, RZ, R3 ;  /* 0x000000ffff367224 */ /* 0x000fc400078e0003 */
[----:B------:R-:W-:-:S04]  /*5180*/  IMAD.HI.U32 R3, R207, R52, RZ ;  /* 0x00000034cf037227 */ /* 0x000fc800078e00ff */
[----:B------:R-:W-:Y:S02]  /*5190*/  IMAD.MOV R3, RZ, RZ, -R3 ;  /* 0x000000ffff037224 */ /* 0x000fe400078e0a03 */
[----:B------:R-:W-:Y:S01]  /*51a0*/  @!P1 IMAD.MOV R45, RZ, RZ, -R45 ;  /* 0x000000ffff2d9224 */ /* 0x000fe200078e0a2d */
[C---:B------:R-:W-:Y:S01]  /*51b0*/  ISETP.GT.U32.AND P1, PT, R201.reuse, R48, PT ;  /* 0x00000030c900720c */ /* 0x040fe20003f24070 */
[----:B------:R-:W-:Y:S02]  /*51c0*/  IMAD R52, R201, R3, R52 ;  /* 0x00000003c9347224 */ /* 0x000fe400078e0234 */
[----:B------:R-:W-:Y:S02]  /*51d0*/  @!P6 IMAD.IADD R50, R50, 0x1, -R201 ;  /* 0x000000013232e824 */ /* 0x000fe400078e0ac9 */
[----:B------:R-:W-:Y:S01]  /*51e0*/  IMAD.HI.U32 R4, R207, R54, RZ ;  /* 0x00000036cf047227 */ /* 0x000fe200078e00ff */
[----:B------:R-:W-:-:S03]  /*51f0*/  ISETP.GT.U32.AND P6, PT, R201, R52, PT ;  /* 0x00000034c900720c */ /* 0x000fc60003fc4070 */
[----:B------:R-:W-:Y:S02]  /*5200*/  IMAD.MOV R4, RZ, RZ, -R4 ;  /* 0x000000ffff047224 */ /* 0x000fe400078e0a04 */
[----:B------:R-:W-:Y:S02]  /*5210*/  VIADD R59, R0, 0x6c ;  /* 0x0000006c003b7836 */ /* 0x000fe40000000000 */
[--C-:B------:R-:W-:Y:S01]  /*5220*/  @!P1 IMAD.IADD R48, R48, 0x1, -R201.reuse ;  /* 0x0000000130309824 */ /* 0x100fe200078e0ac9 */
[----:B------:R-:W-:Y:S01]  /*5230*/  ISETP.GE.AND P1, PT, R55, RZ, PT ;  /* 0x000000ff3700720c */ /* 0x000fe20003f26270 */
[----:B------:R-:W-:Y:S01]  /*5240*/  @!P0 IMAD.MOV R46, RZ, RZ, -R46 ;  /* 0x000000ffff2e8224 */ /* 0x000fe200078e0a2e */
[----:B------:R-:W-:Y:S01]  /*5250*/  ISETP.GE.AND P0, PT, R53, RZ, PT ;  /* 0x000000ff3500720c */ /* 0x000fe20003f06270 */
[C---:B------:R-:W-:Y:S01]  /*5260*/  IMAD R53, R201.reuse, R4, R54 ;  /* 0x00000004c9357224 */ /* 0x040fe200078e0236 */
[----:B------:R-:W-:Y:S01]  /*5270*/  IABS R54, R59 ;  /* 0x0000003b00367213 */ /* 0x000fe20000000000 */
[----:B------:R-:W-:Y:S01]  /*5280*/  @!P2 IMAD.MOV R48, RZ, RZ, -R48 ;  /* 0x000000ffff30a224 */ /* 0x000fe200078e0a30 */
[----:B------:R-:W-:Y:S01]  /*5290*/  ISETP.GT.U32.AND P2, PT, R201, R50, PT ;  /* 0x00000032c900720c */ /* 0x000fe20003f44070 */
[----:B------:R-:W-:-:S02]  /*52a0*/  @!P6 IMAD.IADD R52, R52, 0x1, -R201 ;  /* 0x000000013434e824 */ /* 0x000fc400078e0ac9 */
[----:B------:R-:W-:Y:S01]  /*52b0*/  @!P5 IMAD.MOV R47, RZ, RZ, -R47 ;  /* 0x000000ffff2fd224 */ /* 0x000fe200078e0a2f */
[----:B------:R-:W-:Y:S01]  /*52c0*/  ISETP.GT.U32.AND P5, PT, R201, R51, PT ;  /* 0x00000033c900720c */ /* 0x000fe20003fa4070 */
[----:B------:R-:W-:Y:S01]  /*52d0*/  IMAD.HI.U32 R3, R207, R54, RZ ;  /* 0x00000036cf037227 */ /* 0x000fe200078e00ff */
[----:B------:R-:W-:-:S03]  /*52e0*/  ISETP.GT.U32.AND P6, PT, R201, R52, PT ;  /* 0x00000034c900720c */ /* 0x000fc60003fc4070 */
[----:B------:R-:W-:Y:S02]  /*52f0*/  @!P3 IMAD.IADD R49, R49, 0x1, -R201 ;  /* 0x000000013131b824 */ /* 0x000fe400078e0ac9 */
[----:B------:R-:W-:Y:S02]  /*5300*/  IMAD.MOV R3, RZ, RZ, -R3 ;  /* 0x000000ffff037224 */ /* 0x000fe400078e0a03 */
[--C-:B------:R-:W-:Y:S01]  /*5310*/  @!P2 IMAD.IADD R50, R50, 0x1, -R201.reuse ;  /* 0x000000013232a824 */ /* 0x100fe200078e0ac9 */
[C---:B------:R-:W-:Y:S01]  /*5320*/  ISETP.GT.U32.AND P3, PT, R201.reuse, R49, PT ;  /* 0x00000031c900720c */ /* 0x040fe20003f64070 */
[C---:B------:R-:W-:Y:S01]  /*5330*/  IMAD R54, R201.reuse, R3, R54 ;  /* 0x00000003c9367224 */ /* 0x040fe200078e0236 */
[----:B------:R-:W-:Y:S01]  /*5340*/  ISETP.GT.U32.AND P2, PT, R201, R53, PT ;  /* 0x00000035c900720c */ /* 0x000fe20003f44070 */
[--C-:B------:R-:W-:Y:S02]  /*5350*/  @!P5 IMAD.IADD R51, R51, 0x1, -R201.reuse ;  /* 0x000000013333d824 */ /* 0x100fe400078e0ac9 */
[----:B------:R-:W-:Y:S01]  /*5360*/  @!P6 IMAD.IADD R52, R52, 0x1, -R201 ;  /* 0x000000013434e824 */ /* 0x000fe200078e0ac9 */
[C---:B------:R-:W-:Y:S01]  /*5370*/  ISETP.GT.U32.AND P6, PT, R201.reuse, R54, PT ;  /* 0x00000036c900720c */ /* 0x040fe20003fc4070 */
[C---:B------:R-:W-:Y:S01]  /*5380*/  VIADD R61, R0.reuse, 0x6d ;  /* 0x0000006d003d7836 */ /* 0x040fe20000000000 */
[----:B------:R-:W-:Y:S01]  /*5390*/  ISETP.GT.U32.AND P5, PT, R201, R51, PT ;  /* 0x00000033c900720c */ /* 0x000fe20003fa4070 */
[----:B------:R-:W-:-:S02]  /*53a0*/  VIADD R62, R0, 0x6e ;  /* 0x0000006e003e7836 */ /* 0x000fc40000000000 */
[----:B------:R-:W-:Y:S02]  /*53b0*/  VIADD R63, R0, 0x6f ;  /* 0x0000006f003f7836 */ /* 0x000fe40000000000 */
[--C-:B------:R-:W-:Y:S01]  /*53c0*/  @!P3 IMAD.IADD R49, R49, 0x1, -R201.reuse ;  /* 0x000000013131b824 */ /* 0x100fe200078e0ac9 */
[----:B------:R-:W-:Y:S01]  /*53d0*/  ISETP.GE.AND P3, PT, R56, RZ, PT ;  /* 0x000000ff3800720c */ /* 0x000fe20003f66270 */
[--C-:B------:R-:W-:Y:S01]  /*53e0*/  @!P2 IMAD.IADD R53, R53, 0x1, -R201.reuse ;  /* 0x000000013535a824 */ /* 0x100fe200078e0ac9 */
[----:B------:R-:W-:Y:S01]  /*53f0*/  IABS R56, R61 ;  /* 0x0000003d00387213 */ /* 0x000fe20000000000 */
[----:B------:R-:W-:Y:S01]  /*5400*/  VIADD R64, R0, 0x70 ;  /* 0x0000007000407836 */ /* 0x000fe20000000000 */
[----:B------:R-:W-:Y:S01]  /*5410*/  IABS R58, R62 ;  /* 0x0000003e003a7213 */ /* 0x000fe20000000000 */
[----:B------:R-:W-:Y:S01]  /*5420*/  @!P6 IMAD.IADD R54, R54, 0x1, -R201 ;  /* 0x000000013636e824 */ /* 0x000fe200078e0ac9 */
[----:B------:R-:W-:Y:S01]  /*5430*/  IABS R60, R63 ;  /* 0x0000003f003c7213 */ /* 0x000fe20000000000 */
[----:B------:R-:W-:Y:S01]  /*5440*/  IMAD.HI.U32 R3, R207, R56, RZ ;  /* 0x00000038cf037227 */ /* 0x000fe200078e00ff */
[----:B------:R-:W-:-:S02]  /*5450*/  ISETP.GT.U32.AND P6, PT, R201, R53, PT ;  /* 0x00000035c900720c */ /* 0x000fc40003fc4070 */
[----:B------:R-:W-:Y:S01]  /*5460*/  ISETP.GE.AND P2, PT, R59, RZ, PT ;  /* 0x000000ff3b00720c */ /* 0x000fe20003f46270 */
[----:B------:R-:W-:-:S04]  /*5470*/  IMAD.HI.U32 R4, R207, R58, RZ ;  /* 0x0000003acf047227 */ /* 0x000fc800078e00ff */
[----:B------:R-:W-:-:S04]  /*5480*/  IMAD.HI.U32 R55, R207, R60, RZ ;  /* 0x0000003ccf377227 */ /* 0x000fc800078e00ff */
[----:B------:R-:W-:Y:S01]  /*5490*/  @!P5 IMAD.IADD R51, R51, 0x1, -R201 ;  /* 0x000000013333d824 */ /* 0x000fe200078e0ac9 */
[----:B------:R-:W-:Y:S01]  /*54a0*/  ISETP.GE.AND P5, PT, R57, RZ, PT ;  /* 0x000000ff3900720c */ /* 0x000fe20003fa6270 */
[----:B------:R-:W-:Y:S02]  /*54b0*/  IMAD.MOV R3, RZ, RZ, -R3 ;  /* 0x000000ffff037224 */ /* 0x000fe400078e0a03 */
[----:B------:R-:W-:Y:S02]  /*54c0*/  IMAD.MOV R4, RZ, RZ, -R4 ;  /* 0x000000ffff047224 */ /* 0x000fe400078e0a04 */
[----:B------:R-:W-:Y:S02]  /*54d0*/  IMAD.MOV R57, RZ, RZ, -R55 ;  /* 0x000000ffff397224 */ /* 0x000fe400078e0a37 */
[C---:B------:R-:W-:Y:S02]  /*54e0*/  IMAD R55, R201.reuse, R3, R56 ;  /* 0x00000003c9377224 */ /* 0x040fe400078e0238 */
[C---:B------:R-:W-:Y:S01]  /*54f0*/  IMAD R56, R201.reuse, R4, R58 ;  /* 0x00000004c9387224 */ /* 0x040fe200078e023a */
[----:B------:R-:W-:Y:S01]  /*5500*/  IABS R58, R64 ;  /* 0x00000040003a7213 */ /* 0x000fe20000000000 */
[----:B------:R-:W-:-:S02]  /*5510*/  IMAD R57, R201, R57, R60 ;  /* 0x00000039c9397224 */ /* 0x000fc400078e023c */
[----:B------:R-:W-:Y:S01]  /*5520*/  @!P1 IMAD.MOV R51, RZ, RZ, -R51 ;  /* 0x000000ffff339224 */ /* 0x000fe200078e0a33 */
[----:B------:R-:W-:Y:S01]  /*5530*/  ISETP.GT.U32.AND P1, PT, R201, R56, PT ;  /* 0x00000038c900720c */ /* 0x000fe20003f24070 */
[----:B------:R-:W-:Y:S01]  /*5540*/  @!P6 IMAD.IADD R53, R53, 0x1, -R201 ;  /* 0x000000013535e824 */ /* 0x000fe200078e0ac9 */
[C---:B------:R-:W-:Y:S01]  /*5550*/  ISETP.GT.U32.AND P6, PT, R201.reuse, R57, PT ;  /* 0x00000039c900720c */ /* 0x040fe20003fc4070 */
[----:B------:R-:W-:Y:S01]  /*5560*/  @!P4 IMAD.MOV R49, RZ, RZ, -R49 ;  /* 0x000000ffff31c224 */ /* 0x000fe200078e0a31 */
[C---:B------:R-:W-:Y:S01]  /*5570*/  ISETP.GT.U32.AND P4, PT, R201.reuse, R55, PT ;  /* 0x00000037c900720c */ /* 0x040fe20003f84070 */
[----:B------:R-:W-:Y:S01]  /*5580*/  @!P0 IMAD.MOV R50, RZ, RZ, -R50 ;  /* 0x000000ffff328224 */ /* 0x000fe200078e0a32 */
[----:B------:R-:W-:Y:S01]  /*5590*/  ISETP.GT.U32.AND P0, PT, R201, R54, PT ;  /* 0x00000036c900720c */ /* 0x000fe20003f04070 */
[----:B------:R-:W-:-:S04]  /*55a0*/  IMAD.HI.U32 R3, R207, R58, RZ ;  /* 0x0000003acf037227 */ /* 0x000fc800078e00ff */
[----:B------:R-:W-:Y:S02]  /*55b0*/  VIADD R65, R0, 0x71 ;  /* 0x0000007100417836 */ /* 0x000fe40000000000 */
[----:B------:R-:W-:Y:S02]  /*55c0*/  IMAD.MOV R4, RZ, RZ, -R3 ;  /* 0x000000ffff047224 */ /* 0x000fe400078e0a03 */
[--C-:B------:R-:W-:Y:S01]  /*55d0*/  @!P1 IMAD.IADD R56, R56, 0x1, -R201.reuse ;  /* 0x0000000138389824 */ /* 0x100fe200078e0ac9 */
[----:B------:R-:W-:Y:S01]  /*55e0*/  IABS R60, R65 ;  /* 0x00000041003c7213 */ /* 0x000fe20000000000 */
[--C-:B------:R-:W-:Y:S02]  /*55f0*/  @!P6 IMAD.IADD R57, R57, 0x1, -R201.reuse ;  /* 0x000000013939e824 */ /* 0x100fe400078e0ac9 */
        /* <DEDUP_REMOVED lines=8> */
[----:B------:R-:W-:Y:S01]  /*5680*/  IMAD.HI.U32 R3, R207, R60, RZ ;  /* 0x0000003ccf037227 */ /* 0x000fe200078e00ff */
[----:B------:R-:W-:-:S03]  /*5690*/  ISETP.GT.U32.AND P1, PT, R201, R55, PT ;  /* 0x00000037c900720c */ /* 0x000fc60003f24070 */
[----:B------:R-:W-:Y:S01]  /*56a0*/  @!P2 IMAD.MOV R54, RZ, RZ, -R54 ;  /* 0x000000ffff36a224 */ /* 0x000fe200078e0a36 */
[----:B------:R-:W-:Y:S01]  /*56b0*/  ISETP.GT.U32.AND P2, PT, R201, R58, PT ;  /* 0x0000003ac900720c */ /* 0x000fe20003f44070 */
[----:B------:R-:W-:Y:S01]  /*56c0*/  @!P3 IMAD.MOV R52, RZ, RZ, -R52 ;  /* 0x000000ffff34b224 */ /* 0x000fe200078e0a34 */
[----:B------:R-:W-:Y:S01]  /*56d0*/  ISETP.GE.AND P3, PT, R61, RZ, PT ;  /* 0x000000ff3d00720c */ /* 0x000fe20003f66270 */
[----:B------:R-:W-:Y:S02]  /*56e0*/  IMAD.MOV R3, RZ, RZ, -R3 ;  /* 0x000000ffff037224 */ /* 0x000fe400078e0a03 */
[----:B------:R-:W-:Y:S02]  /*56f0*/  VIADD R61, R0, 0x72 ;  /* 0x00000072003d7836 */ /* 0x000fe40000000000 */
[----:B------:R-:W-:Y:S02]  /*5700*/  IMAD R59, R201, R3, R60 ;  /* 0x00000003c93b7224 */ /* 0x000fe400078e023c */
[--C-:B------:R-:W-:Y:S01]  /*5710*/  @!P6 IMAD.IADD R56, R56, 0x1, -R201.reuse ;  /* 0x000000013838e824 */ /* 0x100fe200078e0ac9 */
[----:B------:R-:W-:Y:S01]  /*5720*/  IABS R60, R61 ;  /* 0x0000003d003c7213 */ /* 0x000fe20000000000 */
[--C-:B------:R-:W-:Y:S01]  /*5730*/  @!P5 IMAD.IADD R57, R57, 0x1, -R201.reuse ;  /* 0x000000013939d824 */ /* 0x100fe200078e0ac9 */
[----:B------:R-:W-:Y:S01]  /*5740*/  ISETP.GT.U32.AND P6, PT, R201, R59, PT ;  /* 0x0000003bc900720c */ /* 0x000fe20003fc4070 */
[----:B------:R-:W-:Y:S01]  /*5750*/  VIADD R63, R0, 0x73 ;  /* 0x00000073003f7836 */ /* 0x000fe20000000000 */
[----:B------:R-:W-:Y:S01]  /*5760*/  ISETP.GE.AND P5, PT, R65, RZ, PT ;  /* 0x000000ff4100720c */ /* 0x000fe20003fa6270 */
[--C-:B------:R-:W-:Y:S01]  /*5770*/  @!P1 IMAD.IADD R55, R55, 0x1, -R201.reuse ;  /* 0x0000000137379824 */ /* 0x100fe200078e0ac9 */
[----:B------:R-:W-:Y:S01]  /*5780*/  ISETP.GE.AND P1, PT, R64, RZ, PT ;  /* 0x000000ff4000720c */ /* 0x000fe20003f26270 */
        /* <DEDUP_REMOVED lines=8> */
[----:B------:R-:W-:Y:S02]  /*5810*/  IMAD.MOV R3, RZ, RZ, -R3 ;  /* 0x000000ffff037224 */ /* 0x000fe400078e0a03 */
[----:B------:R-:W-:-:S04]  /*5820*/  IMAD.HI.U32 R4, R207, R62, RZ ;  /* 0x0000003ecf047227 */ /* 0x000fc800078e00ff */
[----:B------:R-:W-:Y:S02]  /*5830*/  IMAD R60, R201, R3, R60 ;  /* 0x00000003c93c7224 */ /* 0x000fe400078e023c */
[----:B------:R-:W-:-:S04]  /*5840*/  IMAD.HI.U32 R3, R207, R64, RZ ;  /* 0x00000040cf037227 */ /* 0x000fc800078e00ff */
[----:B------:R-:W-:Y:S02]  /*5850*/  @!P6 IMAD.IADD R59, R59, 0x1, -R201 ;  /* 0x000000013b3be824 */ /* 0x000fe400078e0ac9 */
[----:B------:R-:W-:Y:S02]  /*5860*/  IMAD.MOV R4, RZ, RZ, -R4 ;  /* 0x000000ffff047224 */ /* 0x000fe400078e0a04 */
[----:B------:R-:W-:Y:S01]  /*5870*/  @!P0 IMAD.MOV R56, RZ, RZ, -R56 ;  /* 0x000000ffff388224 */ /* 0x000fe200078e0a38 */
[C---:B------:R-:W-:Y:S01]  /*5880*/  ISETP.GT.U32.AND P0, PT, R201.reuse, R60, PT ;  /* 0x0000003cc900720c */ /* 0x040fe20003f04070 */
[----:B------:R-:W-:Y:S01]  /*5890*/  IMAD.MOV R3, RZ, RZ, -R3 ;  /* 0x000000ffff037224 */ /* 0x000fe200078e0a03 */
[C---:B------:R-:W-:Y:S01]  /*58a0*/  ISETP.GT.U32.AND P6, PT, R201.reuse, R59, PT ;  /* 0x0000003bc900720c */ /* 0x040fe20003fc4070 */
[----:B------:R-:W-:Y:S02]  /*58b0*/  IMAD R61, R201, R4, R62 ;  /* 0x00000004c93d7224 */ /* 0x000fe400078e023e */
[----:B------:R-:W-:-:S02]  /*58c0*/  @!P3 IMAD.IADD R58, R58, 0x1, -R201 ;  /* 0x000000013a3ab824 */ /* 0x000fc400078e0ac9 */
[C---:B------:R-:W-:Y:S01]  /*58d0*/  IMAD R62, R201.reuse, R3, R64 ;  /* 0x00000003c93e7224 */ /* 0x040fe200078e0240 */
[C---:B------:R-:W-:Y:S01]  /*58e0*/  ISETP.GT.U32.AND P3, PT, R201.reuse, R61, PT ;  /* 0x0000003dc900720c */ /* 0x040fe20003f64070 */
[----:B------:R-:W-:Y:S02]  /*58f0*/  @!P1 IMAD.MOV R58, RZ, RZ, -R58 ;  /* 0x000000ffff3a9224 */ /* 0x000fe400078e0a3a */
[----:B------:R-:W-:Y:S01]  /*5900*/  VIADD R4, R0, 0x75 ;  /* 0x0000007500047836 */ /* 0x000fe20000000000 */
[----:B------:R-:W-:Y:S01]  /*5910*/  ISETP.GT.U32.AND P1, PT, R201, R62, PT ;  /* 0x0000003ec900720c */ /* 0x000fe20003f24070 */
[--C-:B------:R-:W-:Y:S02]  /*5920*/  @!P0 IMAD.IADD R60, R60, 0x1, -R201.reuse ;  /* 0x000000013c3c8824 */ /* 0x100fe400078e0ac9 */
[----:B------:R-:W-:Y:S01]  /*5930*/  @!P6 IMAD.IADD R59, R59, 0x1, -R201 ;  /* 0x000000013b3be824 */ /* 0x000fe200078e0ac9 */
[----:B------:R-:W-:Y:S01]  /*5940*/  ISETP.GE.AND P6, PT, R65, RZ, PT ;  /* 0x000000ff4100720c */ /* 0x000fe20003fc6270 */
[C---:B------:R-:W-:Y:S01]  /*5950*/  VIADD R65, R0.reuse, 0x76 ;  /* 0x0000007600417836 */ /* 0x040fe20000000000 */
[----:B------:R-:W-:Y:S01]  /*5960*/  ISETP.GT.U32.AND P0, PT, R201, R60, PT ;  /* 0x0000003cc900720c */ /* 0x000fe20003f04070 */
[----:B------:R-:W-:Y:S01]  /*5970*/  VIADD R67, R0, 0x77 ;  /* 0x0000007700437836 */ /* 0x000fe20000000000 */
[----:B------:R-:W-:Y:S01]  /*5980*/  IABS R64, R4 ;  /* 0x0000000400407213 */ /* 0x000fe20000000000 */
[----:B------:R-:W-:Y:S01]  /*5990*/  @!P5 IMAD.MOV R59, RZ, RZ, -R59 ;  /* 0x000000ffff3bd224 */ /* 0x000fe200078e0a3b */
[----:B------:R-:W-:Y:S01]  /*59a0*/  IABS R66, R65 ;  /* 0x0000004100427213 */ /* 0x000fe20000000000 */
[----:B------:R-:W-:Y:S01]  /*59b0*/  @!P4 IMAD.MOV R57, RZ, RZ, -R57 ;  /* 0x000000ffff39c224 */ /* 0x000fe200078e0a39 */
[----:B------:R-:W-:Y:S01]  /*59c0*/  IABS R68, R67 ;  /* 0x0000004300447213 */ /* 0x000fe20000000000 */
[----:B------:R-:W-:Y:S01]  /*59d0*/  @!P1 IMAD.IADD R62, R62, 0x1, -R201 ;  /* 0x000000013e3e9824 */ /* 0x000fe200078e0ac9 */
[----:B------:R-:W-:Y:S01]  /*59e0*/  ISETP.GE.AND P5, PT, R4, RZ, PT ;  /* 0x000000ff0400720c */ /* 0x000fe20003fa6270 */
[----:B------:R-:W-:Y:S01]  /*59f0*/  IMAD.HI.U32 R3, R207, R64, RZ ;  /* 0x00000040cf037227 */ /* 0x000fe200078e00ff */
[----:B------:R-:W-:-:S02]  /*5a00*/  ISETP.GE.AND P4, PT, R63, RZ, PT ;  /* 0x000000ff3f00720c */ /* 0x000fc40003f86270 */
[----:B------:R-:W-:Y:S01]  /*5a10*/  ISETP.GT.U32.AND P1, PT, R201, R62, PT ;  /* 0x0000003ec900720c */ /* 0x000fe20003f24070 */
[----:B------:R-:W-:-:S04]  /*5a20*/  IMAD.HI.U32 R4, R207, R66, RZ ;  /* 0x00000042cf047227 */ /* 0x000fc800078e00ff */
[----:B------:R-:W-:-:S04]  /*5a30*/  IMAD.HI.U32 R63, R207, R68, RZ ;  /* 0x00000044cf3f7227 */ /* 0x000fc800078e00ff */
[----:B------:R-:W-:Y:S02]  /*5a40*/  IMAD.MOV R3, RZ, RZ, -R3 ;  /* 0x000000ffff037224 */ /* 0x000fe400078e0a03 */
[----:B------:R-:W-:Y:S01]  /*5a50*/  @!P0 IMAD.IADD R60, R60, 0x1, -R201 ;  /* 0x000000013c3c8824 */ /* 0x000fe200078e0ac9 */
[----:B------:R-:W-:Y:S01]  /*5a60*/  ISETP.GE.AND P0, PT, R65, RZ, PT ;  /* 0x000000ff4100720c */ /* 0x000fe20003f06270 */
[----:B------:R-:W-:Y:S02]  /*5a70*/  IMAD.MOV R4, RZ, RZ, -R4 ;  /* 0x000000ffff047224 */ /* 0x000fe400078e0a04 */
[----:B------:R-:W-:Y:S02]  /*5a80*/  IMAD.MOV R65, RZ, RZ, -R63 ;  /* 0x000000ffff417224 */ /* 0x000fe400078e0a3f */
[----:B------:R-:W-:Y:S02]  /*5a90*/  IMAD R63, R201, R3, R64 ;  /* 0x00000003c93f7224 */ /* 0x000fe400078e0240 */
[----:B------:R-:W-:-:S02]  /*5aa0*/  @!P3 IMAD.IADD R61, R61, 0x1, -R201 ;  /* 0x000000013d3db824 */ /* 0x000fc400078e0ac9 */
[C---:B------:R-:W-:Y:S02]  /*5ab0*/  IMAD R64, R201.reuse, R4, R66 ;  /* 0x00000004c9407224 */ /* 0x040fe400078e0242 */
[----:B------:R-:W-:Y:S01]  /*5ac0*/  @!P1 IMAD.IADD R62, R62, 0x1, -R201 ;  /* 0x000000013e3e9824 */ /* 0x000fe200078e0ac9 */
[C---:B------:R-:W-:Y:S01]  /*5ad0*/  ISETP.GT.U32.AND P3, PT, R201.reuse, R61, PT ;  /* 0x0000003dc900720c */ /* 0x040fe20003f64070 */
[C---:B------:R-:W-:Y:S01]  /*5ae0*/  VIADD R3, R0.reuse, 0x78 ;  /* 0x0000007800037836 */ /* 0x040fe20000000000 */
[C---:B------:R-:W-:Y:S01]  /*5af0*/  ISETP.GT.U32.AND P1, PT, R201.reuse, R64, PT ;  /* 0x00000040c900720c */ /* 0x040fe20003f24070 */
[C---:B------:R-:W-:Y:S02]  /*5b00*/  VIADD R75, R0.reuse, 0x7a ;  /* 0x0000007a004b7836 */ /* 0x040fe40000000000 */
[----:B------:R-:W-:Y:S01]  /*5b10*/  IMAD R65, R201, R65, R68 ;  /* 0x00000041c9417224 */ /* 0x000fe200078e0244 */
[----:B------:R-:W-:Y:S01]  /*5b20*/  IABS R68, R3 ;  /* 0x0000000300447213 */ /* 0x000fe20000000000 */
[C---:B------:R-:W-:Y:S01]  /*5b30*/  VIADD R73, R0.reuse, 0x79 ;  /* 0x0000007900497836 */ /* 0x040fe20000000000 */
[----:B------:R-:W-:Y:S01]  /*5b40*/  IABS R72, R75 ;  /* 0x0000004b00487213 */ /* 0x000fe20000000000 */
[----:B------:R-:W-:-:S02]  /*5b50*/  VIADD R77, R0, 0x7b ;  /* 0x0000007b004d7836 */ /* 0x000fc40000000000 */
[----:B------:R-:W-:Y:S01]  /*5b60*/  @!P2 IMAD.MOV R60, RZ, RZ, -R60 ;  /* 0x000000ffff3ca224 */ /* 0x000fe200078e0a3c */
[----:B------:R-:W-:Y:S01]  /*5b70*/  ISETP.GT.U32.AND P2, PT, R201, R63, PT ;  /* 0x0000003fc900720c */ /* 0x000fe20003f44070 */
[--C-:B------:R-:W-:Y:S01]  /*5b80*/  @!P3 IMAD.IADD R61, R61, 0x1, -R201.reuse ;  /* 0x000000013d3db824 */ /* 0x100fe200078e0ac9 */
[----:B------:R-:W-:Y:S01]  /*5b90*/  IABS R70, R73 ;  /* 0x0000004900467213 */ /* 0x000fe20000000000 */
[----:B------:R-:W-:Y:S01]  /*5ba0*/  @!P1 IMAD.IADD R64, R64, 0x1, -R201 ;  /* 0x0000000140409824 */ /* 0x000fe200078e0ac9 */
[----:B------:R-:W-:Y:S01]  /*5bb0*/  IABS R74, R77 ;  /* 0x0000004d004a7213 */ /* 0x000fe20000000000 */
[----:B------:R-:W-:Y:S01]  /*5bc0*/  @!P4 IMAD.MOV R61, RZ, RZ, -R61 ;  /* 0x000000ffff3dc224 */ /* 0x000fe200078e0a3d */
[----:B------:R-:W-:Y:S01]  /*5bd0*/  ISETP.GE.AND P4, PT, R3, RZ, PT ;  /* 0x000000ff0300720c */ /* 0x000fe20003f86270 */
[----:B------:R-:W-:Y:S01]  /*5be0*/  IMAD.HI.U32 R3, R207, R68, RZ ;  /* 0x00000044cf037227 */ /* 0x000fe200078e00ff */
[----:B------:R-:W-:Y:S02]  /*5bf0*/  ISETP.GT.U32.AND P1, PT, R201, R64, PT ;  /* 0x00000040c900720c */ /* 0x000fe40003f24070 */
[----:B------:R-:W-:Y:S01]  /*5c00*/  ISETP.GE.AND P3, PT, R67, RZ, PT ;  /* 0x000000ff4300720c */ /* 0x000fe20003f66270 */
[----:B------:R-:W-:-:S04]  /*5c10*/  IMAD.HI.U32 R66, R207, R72, RZ ;  /* 0x00000048cf427227 */ /* 0x000fc800078e00ff */
[----:B------:R-:W-:Y:S02]  /*5c20*/  IMAD.MOV R3, RZ, RZ, -R3 ;  /* 0x000000ffff037224 */ /* 0x000fe400078e0a03 */
[----:B------:R-:W-:Y:S01]  /*5c30*/  @!P6 IMAD.MOV R62, RZ, RZ, -R62 ;  /* 0x000000ffff3ee224 */ /* 0x000fe200078e0a3e */
[----:B------:R-:W-:Y:S01]  /*5c40*/  ISETP.GT.U32.AND P6, PT, R201, R65, PT ;  /* 0x00000041c900720c */ /* 0x000fe20003fc4070 */
[----:B------:R-:W-:-:S04]  /*5c50*/  IMAD.HI.U32 R4, R207, R70, RZ ;  /* 0x00000046cf047227 */ /* 0x000fc800078e00ff */
[----:B------:R-:W-:Y:S02]  /*5c60*/  IMAD.MOV R69, RZ, RZ, -R66 ;  /* 0x000000ffff457224 */ /* 0x000fe400078e0a42 */
[----:B------:R-:W-:Y:S02]  /*5c70*/  IMAD R66, R201, R3, R68 ;  /* 0x00000003c9427224 */ /* 0x000fe400078e0244 */
[----:B------:R-:W-:-:S04]  /*5c80*/  IMAD.HI.U32 R67, R207, R74, RZ ;  /* 0x0000004acf437227 */ /* 0x000fc800078e00ff */
[----:B------:R-:W-:Y:S02]  /*5c90*/  IMAD.MOV R4, RZ, RZ, -R4 ;  /* 0x000000ffff047224 */ /* 0x000fe400078e0a04 */
[----:B------:R-:W-:Y:S01]  /*5ca0*/  @!P1 IMAD.IADD R64, R64, 0x1, -R201 ;  /* 0x0000000140409824 */ /* 0x000fe200078e0ac9 */
[----:B------:R-:W-:Y:S01]  /*5cb0*/  ISETP.GT.U32.AND P1, PT, R201, R66, PT ;  /* 0x00000042c900720c */ /* 0x000fe20003f24070 */
[----:B------:R-:W-:Y:S02]  /*5cc0*/  IMAD.MOV R71, RZ, RZ, -R67 ;  /* 0x000000ffff477224 */ /* 0x000fe400078e0a43 */
[--C-:B------:R-:W-:Y:S02]  /*5cd0*/  @!P2 IMAD.IADD R63, R63, 0x1, -R201.reuse ;  /* 0x000000013f3fa824 */ /* 0x100fe400078e0ac9 */
[----:B------:R-:W-:Y:S02]  /*5ce0*/  IMAD R67, R201, R4, R70 ;  /* 0x00000004c9437224 */ /* 0x000fe400078e0246 */
[----:B------:R-:W-:Y:S01]  /*5cf0*/  @!P6 IMAD.IADD R65, R65, 0x1, -R201 ;  /* 0x000000014141e824 */ /* 0x000fe200078e0ac9 */
[C---:B------:R-:W-:Y:S01]  /*5d00*/  ISETP.GT.U32.AND P2, PT, R201.reuse, R63, PT ;  /* 0x0000003fc900720c */ /* 0x040fe20003f44070 */
[C---:B------:R-:W-:Y:S01]  /*5d10*/  VIADD R78, R0.reuse, 0x7c ;  /* 0x0000007c004e7836 */ /* 0x040fe20000000000 */
[----:B------:R-:W-:Y:S01]  /*5d20*/  ISETP.GT.U32.AND P6, PT, R201, R67, PT ;  /* 0x00000043c900720c */ /* 0x000fe20003fc4070 */
[----:B------:R-:W-:-:S02]  /*5d30*/  VIADD R79, R0, 0x7d ;  /* 0x0000007d004f7836 */ /* 0x000fc40000000000 */
[--C-:B------:R-:W-:Y:S01]  /*5d40*/  @!P1 IMAD.IADD R66, R66, 0x1, -R201.reuse ;  /* 0x0000000142429824 */ /* 0x100fe200078e0ac9 */
[C---:B------:R-:W-:Y:S01]  /*5d50*/  ISETP.GT.U32.AND P1, PT, R201.reuse, R65, PT ;  /* 0x00000041c900720c */ /* 0x040fe20003f24070 */
[C---:B------:R-:W-:Y:S01]  /*5d60*/  IMAD R68, R201.reuse, R69, R72 ;  /* 0x00000045c9447224 */ /* 0x040fe200078e0248 */
[----:B------:R-:W-:Y:S01]  /*5d70*/  IABS R70, R78 ;  /* 0x0000004e00467213 */ /* 0x000fe20000000000 */
[C---:B------:R-:W-:Y:S01]  /*5d80*/  IMAD R69, R201.reuse, R71, R74 ;  /* 0x00000047c9457224 */ /* 0x040fe200078e024a */
[----:B------:R-:W-:Y:S01]  /*5d90*/  IABS R72, R79 ;  /* 0x0000004f00487213 */ /* 0x000fe20000000000 */
[----:B------:R-:W-:Y:S01]  /*5da0*/  @!P0 IMAD.MOV R64, RZ, RZ, -R64 ;  /* 0x000000ffff408224 */ /* 0x000fe200078e0a40 */
[----:B------:R-:W-:Y:S01]  /*5db0*/  ISETP.GT.U32.AND P0, PT, R201, R68, PT ;  /* 0x00000044c900720c */ /* 0x000fe20003f04070 */
[--C-:B------:R-:W-:Y:S01]  /*5dc0*/  @!P2 IMAD.IADD R63, R63, 0x1, -R201.reuse ;  /* 0x000000013f3fa824 */ /* 0x100fe200078e0ac9 */
[----:B------:R-:W-:Y:S01]  /*5dd0*/  ISETP.GE.AND P2, PT, R73, RZ, PT ;  /* 0x000000ff4900720c */ /* 0x000fe20003f46270 */
[----:B------:R-:W-:Y:S01]  /*5de0*/  @!P6 IMAD.IADD R67, R67, 0x1, -R201 ;  /* 0x000000014343e824 */ /* 0x000fe200078e0ac9 */
[----:B------:R-:W-:Y:S01]  /*5df0*/  ISETP.GT.U32.AND P6, PT, R201, R66, PT ;  /* 0x00000042c900720c */ /* 0x000fe20003fc4070 */
[----:B------:R-:W-:-:S04]  /*5e00*/  IMAD.HI.U32 R3, R207, R70, RZ ;  /* 0x00000046cf037227 */ /* 0x000fc800078e00ff */
[----:B------:R-:W-:Y:S01]  /*5e10*/  @!P5 IMAD.MOV R63, RZ, RZ, -R63 ;  /* 0x000000ffff3fd224 */ /* 0x000fe200078e0a3f */
[----:B------:R-:W-:Y:S01]  /*5e20*/  ISETP.GT.U32.AND P5, PT, R201, R67, PT ;  /* 0x00000043c900720c */ /* 0x000fe20003fa4070 */
[----:B------:R-:W-:-:S04]  /*5e30*/  IMAD.HI.U32 R4, R207, R72, RZ ;  /* 0x00000048cf047227 */ /* 0x000fc800078e00ff */
[----:B------:R-:W-:Y:S02]  /*5e40*/  IMAD.MOV R3, RZ, RZ, -R3 ;  /* 0x000000ffff037224 */ /* 0x000fe400078e0a03 */
[--C-:B------:R-:W-:Y:S01]  /*5e50*/  @!P1 IMAD.IADD R65, R65, 0x1, -R201.reuse ;  /* 0x0000000141419824 */ /* 0x100fe200078e0ac9 */
[C---:B------:R-:W-:Y:S01]  /*5e60*/  ISETP.GT.U32.AND P1, PT, R201.reuse, R69, PT ;  /* 0x00000045c900720c */ /* 0x040fe20003f24070 */
[----:B------:R-:W-:Y:S02]  /*5e70*/  IMAD.MOV R71, RZ, RZ, -R4 ;  /* 0x000000ffff477224 */ /* 0x000fe400078e0a04 */
[C---:B------:R-:W-:Y:S02]  /*5e80*/  IMAD R70, R201.reuse, R3, R70 ;  /* 0x00000003c9467224 */ /* 0x040fe400078e0246 */
[C---:B------:R-:W-:Y:S02]  /*5e90*/  IMAD R71, R201.reuse, R71, R72 ;  /* 0x00000047c9477224 */ /* 0x040fe400078e0248 */
[----:B------:R-:W-:Y:S01]  /*5ea0*/  @!P6 IMAD.IADD R66, R66, 0x1, -R201 ;  /* 0x000000014242e824 */ /* 0x000fe200078e0ac9 */
[----:B------:R-:W-:Y:S01]  /*5eb0*/  ISETP.GT.U32.AND P6, PT, R201, R70, PT ;  /* 0x00000046c900720c */ /* 0x000fe20003fc4070 */
[----:B------:R-:W-:-:S02]  /*5ec0*/  VIADD R81, R0, 0x7f ;  /* 0x0000007f00517836 */ /* 0x000fc40000000000 */
[--C-:B------:R-:W-:Y:S01]  /*5ed0*/  @!P5 IMAD.IADD R67, R67, 0x1, -R201.reuse ;  /* 0x000000014343d824 */ /* 0x100fe200078e0ac9 */
[----:B------:R-:W-:Y:S01]  /*5ee0*/  ISETP.GT.U32.AND P5, PT, R201, R71, PT ;  /* 0x00000047c900720c */ /* 0x000fe20003fa4070 */
[----:B------:R-:W-:Y:S01]  /*5ef0*/  VIADD R80, R0, 0x7e ;  /* 0x0000007e00507836 */ /* 0x000fe20000000000 */
[----:B------:R-:W-:Y:S01]  /*5f00*/  IABS R76, R81 ;  /* 0x00000051004c7213 */ /* 0x000fe20000000000 */
[--C-:B------:R-:W-:Y:S01]  /*5f10*/  @!P1 IMAD.IADD R69, R69, 0x1, -R201.reuse ;  /* 0x0000000145459824 */ /* 0x100fe200078e0ac9 */
[----:B------:R-:W-:Y:S01]  /*5f20*/  ISETP.GE.AND P1, PT, R77, RZ, PT ;  /* 0x000000ff4d00720c */ /* 0x000fe20003f26270 */
[----:B------:R-:W-:Y:S01]  /*5f30*/  @!P0 IMAD.IADD R68, R68, 0x1, -R201 ;  /* 0x0000000144448824 */ /* 0x000fe200078e0ac9 */
[----:B------:R-:W-:Y:S01]  /*5f40*/  IABS R74, R80 ;  /* 0x00000050004a7213 */ /* 0x000fe20000000000 */
[----:B------:R-:W-:Y:S01]  /*5f50*/  @!P3 IMAD.MOV R65, RZ, RZ, -R65 ;  /* 0x000000ffff41b224 */ /* 0x000fe200078e0a41 */
[----:B------:R-:W-:Y:S01]  /*5f60*/  ISETP.GT.U32.AND P3, PT, R201, R69, PT ;  /* 0x00000045c900720c */ /* 0x000fe20003f64070 */
[----:B------:R-:W-:Y:S01]  /*5f70*/  IMAD.HI.U32 R4, R207, R76, RZ ;  /* 0x0000004ccf047227 */ /* 0x000fe200078e00ff */
[----:B------:R-:W-:-:S03]  /*5f80*/  ISETP.GE.AND P0, PT, R75, RZ, PT ;  /* 0x000000ff4b00720c */ /* 0x000fc60003f06270 */
[----:B------:R-:W-:Y:S01]  /*5f90*/  @!P6 IMAD.IADD R70, R70, 0x1, -R201 ;  /* 0x000000014646e824 */ /* 0x000fe200078e0ac9 */
[----:B------:R-:W-:Y:S01]  /*5fa0*/  ISETP.GT.U32.AND P6, PT, R201, R68, PT ;  /* 0x00000044c900720c */ /* 0x000fe20003fc4070 */
[----:B------:R-:W-:-:S04]  /*5fb0*/  IMAD.HI.U32 R3, R207, R74, RZ ;  /* 0x0000004acf037227 */ /* 0x000fc800078e00ff */
[----:B------:R-:W-:Y:S02]  /*5fc0*/  IMAD.MOV R4, RZ, RZ, -R4 ;  /* 0x000000ffff047224 */ /* 0x000fe400078e0a04 */
[----:B------:R-:W-:Y:S01]  /*5fd0*/  @!P5 IMAD.IADD R71, R71, 0x1, -R201 ;  /* 0x000000014747d824 */ /* 0x000fe200078e0ac9 */
[C---:B------:R-:W-:Y:S01]  /*5fe0*/  ISETP.GT.U32.AND P5, PT, R201.reuse, R70, PT ;  /* 0x00000046c900720c */ /* 0x040fe20003fa4070 */
[----:B------:R-:W-:Y:S02]  /*5ff0*/  IMAD.MOV R3, RZ, RZ, -R3 ;  /* 0x000000ffff037224 */ /* 0x000fe400078e0a03 */
[C---:B------:R-:W-:Y:S02]  /*6000*/  VIADD R75, R0.reuse, 0x80 ;  /* 0x00000080004b7836 */ /* 0x040fe40000000000 */
[C---:B------:R-:W-:Y:S02]  /*6010*/  IMAD R73, R201.reuse, R4, R76 ;  /* 0x00000004c9497224 */ /* 0x040fe400078e024c */
[----:B------:R-:W-:Y:S01]  /*6020*/  IMAD R72, R201, R3, R74 ;  /* 0x00000003c9487224 */ /* 0x000fe200078e024a */
[----:B------:R-:W-:Y:S01]  /*6030*/  IABS R74, R75 ;  /* 0x0000004b004a7213 */ /* 0x000fe20000000000 */
[----:B------:R-:W-:-:S02]  /*6040*/  VIADD R77, R0, 0x81 ;  /* 0x00000081004d7836 */ /* 0x000fc40000000000 */
[--C-:B------:R-:W-:Y:S01]  /*6050*/  @!P3 IMAD.IADD R69, R69, 0x1, -R201.reuse ;  /* 0x000000014545b824 */ /* 0x100fe200078e0ac9 */
[C---:B------:R-:W-:Y:S01]  /*6060*/  ISETP.GT.U32.AND P3, PT, R201.reuse, R73, PT ;  /* 0x00000049c900720c */ /* 0x040fe20003f64070 */
[----:B------:R-:W-:Y:S01]  /*6070*/  @!P4 IMAD.MOV R66, RZ, RZ, -R66 ;  /* 0x000000ffff42c224 */ /* 0x000fe200078e0a42 */
[----:B------:R-:W-:Y:S01]  /*6080*/  ISETP.GT.U32.AND P4, PT, R201, R71, PT ;  /* 0x00000047c900720c */ /* 0x000fe20003f84070 */
[----:B------:R-:W-:Y:S01]  /*6090*/  @!P6 IMAD.IADD R68, R68, 0x1, -R201 ;  /* 0x000000014444e824 */ /* 0x000fe200078e0ac9 */
[----:B------:R-:W-:Y:S01]  /*60a0*/  IABS R76, R77 ;  /* 0x0000004d004c7213 */ /* 0x000fe20000000000 */
[----:B------:R-:W-:Y:S01]  /*60b0*/  IMAD.HI.U32 R3, R207, R74, RZ ;  /* 0x0000004acf037227 */ /* 0x000fe200078e00ff */
[----:B------:R-:W-:-:S03]  /*60c0*/  ISETP.GE.AND P6, PT, R78, RZ, PT ;  /* 0x000000ff4e00720c */ /* 0x000fc60003fc6270 */
[----:B------:R-:W-:Y:S01]  /*60d0*/  @!P5 IMAD.IADD R70, R70, 0x1, -R201 ;  /* 0x000000014646d824 */ /* 0x000fe200078e0ac9 */
[----:B------:R-:W-:Y:S01]  /*60e0*/  ISETP.GE.AND P5, PT, R79, RZ, PT ;  /* 0x000000ff4f00720c */ /* 0x000fe20003fa6270 */
[----:B------:R-:W-:-:S04]  /*60f0*/  IMAD.HI.U32 R4, R207, R76, RZ ;  /* 0x0000004ccf047227 */ /* 0x000fc800078e00ff */
[----:B------:R-:W-:Y:S02]  /*6100*/  IMAD.MOV R3, RZ, RZ, -R3 ;  /* 0x000000ffff037224 */ /* 0x000fe400078e0a03 */
[----:B------:R-:W-:Y:S01]  /*6110*/  @!P2 IMAD.MOV R67, RZ, RZ, -R67 ;  /* 0x000000ffff43a224 */ /* 0x000fe200078e0a43 */
[C---:B------:R-:W-:Y:S01]  /*6120*/  ISETP.GT.U32.AND P2, PT, R201.reuse, R72, PT ;  /* 0x00000048c900720c */ /* 0x040fe20003f44070 */
[----:B------:R-:W-:Y:S02]  /*6130*/  IMAD.MOV R4, RZ, RZ, -R4 ;  /* 0x000000ffff047224 */ /* 0x000fe400078e0a04 */
[----:B------:R-:W-:Y:S02]  /*6140*/  IMAD R74, R201, R3, R74 ;  /* 0x00000003c94a7224 */ /* 0x000fe400078e024a */
[--C-:B------:R-:W-:Y:S01]  /*6150*/  @!P3 IMAD.IADD R73, R73, 0x1, -R201.reuse ;  /* 0x000000014949b824 */ /* 0x100fe200078e0ac9 */
[----:B------:R-:W-:Y:S01]  /*6160*/  ISETP.GE.AND P3, PT, R75, RZ, PT ;  /* 0x000000ff4b00720c */ /* 0x000fe20003f66270 */
[----:B------:R-:W-:Y:S01]  /*6170*/  @!P4 IMAD.IADD R71, R71, 0x1, -R201 ;  /* 0x000000014747c824 */ /* 0x000fe200078e0ac9 */
[----:B------:R-:W-:Y:S01]  /*6180*/  ISETP.GE.AND P4, PT, R80, RZ, PT ;  /* 0x000000ff5000720c */ /* 0x000fe20003f86270 */
[----:B------:R-:W-:-:S02]  /*6190*/  IMAD R75, R201, R4, R76 ;  /* 0x00000004c94b7224 */ /* 0x000fc400078e024c */
[----:B------:R-:W-:Y:S01]  /*61a0*/  @!P6 IMAD.MOV R70, RZ, RZ, -R70 ;  /* 0x000000ffff46e224 */ /* 0x000fe200078e0a46 */
[C---:B------:R-:W-:Y:S01]  /*61b0*/  ISETP.GT.U32.AND P6, PT, R201.reuse, R74, PT ;  /* 0x0000004ac900720c */ /* 0x040fe20003fc4070 */
[----:B------:R-:W-:Y:S01]  /*61c0*/  @!P1 IMAD.MOV R69, RZ, RZ, -R69 ;  /* 0x000000ffff459224 */ /* 0x000fe200078e0a45 */
[C---:B------:R-:W-:Y:S01]  /*61d0*/  ISETP.GT.U32.AND P1, PT, R201.reuse, R73, PT ;  /* 0x00000049c900720c */ /* 0x040fe20003f24070 */
[----:B------:R-:W-:Y:S01]  /*61e0*/  @!P5 IMAD.MOV R71, RZ, RZ, -R71 ;  /* 0x000000ffff47d224 */ /* 0x000fe200078e0a47 */
[----:B------:R-:W-:Y:S01]  /*61f0*/  ISETP.GT.U32.AND P5, PT, R201, R75, PT ;  /* 0x0000004bc900720c */ /* 0x000fe20003fa4070 */
[--C-:B------:R-:W-:Y:S01]  /*6200*/  @!P2 IMAD.IADD R72, R72, 0x1, -R201.reuse ;  /* 0x000000014848a824 */ /* 0x100fe200078e0ac9 */
[----:B------:R-:W-:Y:S01]  /*6210*/  ISETP.GE.AND P2, PT, R81, RZ, PT ;  /* 0x000000ff5100720c */ /* 0x000fe20003f46270 */
[C---:B------:R-:W-:Y:S02]  /*6220*/  VIADD R3, R0.reuse, 0x82 ;  /* 0x0000008200037836 */ /* 0x040fe40000000000 */
[----:B------:R-:W-:Y:S01]  /*6230*/  @!P0 IMAD.MOV R68, RZ, RZ, -R68 ;  /* 0x000000ffff448224 */ /* 0x000fe200078e0a44 */
[----:B------:R-:W-:Y:S01]  /*6240*/  ISETP.GT.U32.AND P0, PT, R201, R72, PT ;  /* 0x00000048c900720c */ /* 0x000fe20003f04070 */
[----:B------:R-:W-:Y:S01]  /*6250*/  VIADD R4, R0, 0x83 ;  /* 0x0000008300047836 */ /* 0x000fe20000000000 */
[----:B------:R-:W-:Y:S01]  /*6260*/  IABS R76, R3 ;  /* 0x00000003004c7213 */ /* 0x000fe20000000000 */
[----:B------:R-:W-:-:S02]  /*6270*/  @!P6 IMAD.IADD R74, R74, 0x1, -R201 ;  /* 0x000000014a4ae824 */ /* 0x000fc400078e0ac9 */
[--C-:B------:R-:W-:Y:S01]  /*6280*/  @!P1 IMAD.IADD R73, R73, 0x1, -R201.reuse ;  /* 0x0000000149499824 */ /* 0x100fe200078e0ac9 */
[----:B------:R-:W-:Y:S01]  /*6290*/  ISETP.GE.AND P1, PT, R3, RZ, PT ;  /* 0x000000ff0300720c */ /* 0x000fe20003f26270 */
[----:B------:R-:W-:Y:S01]  /*62a0*/  @!P5 IMAD.IADD R75, R75, 0x1, -R201 ;  /* 0x000000014b4bd824 */ /* 0x000fe200078e0ac9 */
[----:B------:R-:W-:Y:S01]  /*62b0*/  ISETP.GT.U32.AND P5, PT, R201, R74, PT ;  /* 0x0000004ac900720c */ /* 0x000fe20003fa4070 */
[----:B------:R-:W-:Y:S01]  /*62c0*/  IMAD.HI.U32 R3, R207, R76, RZ ;  /* 0x0000004ccf037227 */ /* 0x000fe200078e00ff */
[----:B------:R-:W-:Y:S02]  /*62d0*/  IABS R78, R4 ;  /* 0x00000004004e7213 */ /* 0x000fe40000000000 */
[----:B------:R-:W-:Y:S01]  /*62e0*/  ISETP.GE.AND P6, PT, R4, RZ, PT ;  /* 0x000000ff0400720c */ /* 0x000fe20003fc6270 */
[----:B------:R-:W-:Y:S02]  /*62f0*/  IMAD.MOV R3, RZ, RZ, -R3 ;  /* 0x000000ffff037224 */ /* 0x000fe400078e0a03 */
[----:B------:R-:W-:Y:S01]  /*6300*/  @!P0 IMAD.IADD R72, R72, 0x1, -R201 ;  /* 0x0000000148488824 */ /* 0x000fe200078e0ac9 */
[----:B------:R-:W-:Y:S01]  /*6310*/  ISETP.GE.AND P0, PT, R77, RZ, PT ;  /* 0x000000ff4d00720c */ /* 0x000fe20003f06270 */
[----:B------:R-:W-:-:S04]  /*6320*/  IMAD.HI.U32 R4, R207, R78, RZ ;  /* 0x0000004ecf047227 */ /* 0x000fc800078e00ff */
[C---:B------:R-:W-:Y:S02]  /*6330*/  IMAD R76, R201.reuse, R3, R76 ;  /* 0x00000003c94c7224 */ /* 0x040fe400078e024c */
[----:B------:R-:W-:Y:S01]  /*6340*/  @!P4 IMAD.MOV R72, RZ, RZ, -R72 ;  /* 0x000000ffff48c224 */ /* 0x000fe200078e0a48 */
[C---:B------:R-:W-:Y:S01]  /*6350*/  ISETP.GT.U32.AND P4, PT, R201.reuse, R75, PT ;  /* 0x0000004bc900720c */ /* 0x040fe20003f84070 */
[----:B------:R-:W-:Y:S02]  /*6360*/  VIADD R77, R0, 0x84 ;  /* 0x00000084004d7836 */ /* 0x000fe40000000000 */
[----:B------:R-:W-:Y:S02]  /*6370*/  IMAD.MOV R4, RZ, RZ, -R4 ;  /* 0x000000ffff047224 */ /* 0x000fe400078e0a04 */
[----:B------:R-:W-:Y:S01]  /*6380*/  @!P5 IMAD.IADD R74, R74, 0x1, -R201 ;  /* 0x000000014a4ad824 */ /* 0x000fe200078e0ac9 */
[----:B------:R-:W-:Y:S01]  /*6390*/  ISETP.GT.U32.AND P5, PT, R201, R76, PT ;  /* 0x0000004cc900720c */ /* 0x000fe20003fa4070 */
[----:B------:R-:W-:Y:S01]  /*63a0*/  @!P2 IMAD.MOV R73, RZ, RZ, -R73 ;  /* 0x000000ffff49a224 */ /* 0x000fe200078e0a49 */
[----:B------:R-:W-:Y:S01]  /*63b0*/  ISETP.GE.AND P2, PT, R77, RZ, PT ;  /* 0x000000ff4d00720c */ /* 0x000fe20003f46270 */
[----:B------:R-:W-:Y:S01]  /*63c0*/  VIADD R3, R0, 0x85 ;  /* 0x0000008500037836 */ /* 0x000fe20000000000 */
[----:B------:R-:W-:Y:S01]  /*63d0*/  IABS R79, R77 ;  /* 0x0000004d004f7213 */ /* 0x000fe20000000000 */
[----:B------:R-:W-:-:S02]  /*63e0*/  IMAD R77, R201, R4, R78 ;  /* 0x00000004c94d7224 */ /* 0x000fc400078e024e */
[----:B------:R-:W-:Y:S01]  /*63f0*/  @!P3 IMAD.MOV R74, RZ, RZ, -R74 ;  /* 0x000000ffff4ab224 */ /* 0x000fe200078e0a4a */
[----:B------:R-:W-:Y:S01]  /*6400*/  IABS R80, R3 ;  /* 0x0000000300507213 */ /* 0x000fe20000000000 */
[----:B------:R-:W-:Y:S01]  /*6410*/  IMAD.MOV.U32 R78, RZ, RZ, R79 ;  /* 0x000000ffff4e7224 */ /* 0x000fe200078e004f */
[----:B------:R-:W-:Y:S01]  /*6420*/  ISETP.GT.U32.AND P3, PT, R201, R77, PT ;  /* 0x0000004dc900720c */ /* 0x000fe20003f64070 */
[----:B------:R-:W-:Y:S01]  /*6430*/  @!P4 IMAD.IADD R75, R75, 0x1, -R201 ;  /* 0x000000014b4bc824 */ /* 0x000fe200078e0ac9 */
[----:B------:R-:W-:Y:S01]  /*6440*/  ISETP.GE.AND P4, PT, R3, RZ, PT ;  /* 0x000000ff0300720c */ /* 0x000fe20003f86270 */
[----:B------:R-:W-:-:S04]  /*6450*/  IMAD.HI.U32 R3, R207, R78, RZ ;  /* 0x0000004ecf037227 */ /* 0x000fc800078e00ff */
[----:B------:R-:W-:Y:S02]  /*6460*/  @!P5 IMAD.IADD R76, R76, 0x1, -R201 ;  /* 0x000000014c4cd824 */ /* 0x000fe400078e0ac9 */
[----:B------:R-:W-:Y:S02]  /*6470*/  VIADD R79, R0, 0x86 ;  /* 0x00000086004f7836 */ /* 0x000fe40000000000 */
[----:B------:R-:W-:Y:S01]  /*6480*/  IMAD.MOV R4, RZ, RZ, -R3 ;  /* 0x000000ffff047224 */ /* 0x000fe200078e0a03 */
[----:B------:R-:W-:Y:S01]  /*6490*/  ISETP.GT.U32.AND P5, PT, R201, R76, PT ;  /* 0x0000004cc900720c */ /* 0x000fe20003fa4070 */
[----:B------:R-:W-:Y:S01]  /*64a0*/  IMAD.HI.U32 R3, R207, R80, RZ ;  /* 0x00000050cf037227 */ /* 0x000fe200078e00ff */
[----:B------:R-:W-:-:S03]  /*64b0*/  IABS R82, R79 ;  /* 0x0000004f00527213 */ /* 0x000fc60000000000 */
[----:B------:R-:W-:Y:S02]  /*64c0*/  @!P3 IMAD.IADD R77, R77, 0x1, -R201 ;  /* 0x000000014d4db824 */ /* 0x000fe400078e0ac9 */
[----:B------:R-:W-:Y:S02]  /*64d0*/  IMAD.MOV R3, RZ, RZ, -R3 ;  /* 0x000000ffff037224 */ /* 0x000fe400078e0a03 */
[----:B------:R-:W-:Y:S01]  /*64e0*/  VIADD R83, R0, 0x87 ;  /* 0x0000008700537836 */ /* 0x000fe20000000000 */
[----:B------:R-:W-:Y:S01]  /*64f0*/  ISETP.GT.U32.AND P3, PT, R201, R77, PT ;  /* 0x0000004dc900720c */ /* 0x000fe20003f64070 */
[----:B------:R-:W-:Y:S01]  /*6500*/  @!P0 IMAD.MOV R75, RZ, RZ, -R75 ;  /* 0x000000ffff4b8224 */ /* 0x000fe200078e0a4b */
[----:B------:R-:W-:Y:S01]  /*6510*/  ISETP.GE.AND P0, PT, R79, RZ, PT ;  /* 0x000000ff4f00720c */ /* 0x000fe20003f06270 */
[C---:B------:R-:W-:Y:S01]  /*6520*/  IMAD R79, R201.reuse, R3, R80 ;  /* 0x00000003c94f7224 */ /* 0x040fe200078e0250 */
[----:B------:R-:W-:Y:S01]  /*6530*/  IABS R84, R83 ;  /* 0x0000005300547213 */ /* 0x000fe20000000000 */
[----:B------:R-:W-:-:S02]  /*6540*/  IMAD R78, R201, R4, R78 ;  /* 0x00000004c94e7224 */ /* 0x000fc400078e024e */
[----:B------:R-:W-:-:S04]  /*6550*/  IMAD.HI.U32 R3, R207, R82, RZ ;  /* 0x00000052cf037227 */ /* 0x000fc800078e00ff */
[----:B------:R-:W-:Y:S01]  /*6560*/  @!P5 IMAD.IADD R76, R76, 0x1, -R201 ;  /* 0x000000014c4cd824 */ /* 0x000fe200078e0ac9 */
[----:B------:R-:W-:Y:S01]  /*6570*/  ISETP.GT.U32.AND P5, PT, R201, R78, PT ;  /* 0x0000004ec900720c */ /* 0x000fe20003fa4070 */
[----:B------:R-:W-:Y:S02]  /*6580*/  IMAD.MOV R3, RZ, RZ, -R3 ;  /* 0x000000ffff037224 */ /* 0x000fe400078e0a03 */
[----:B------:R-:W-:-:S04]  /*6590*/  IMAD.HI.U32 R4, R207, R84, RZ ;  /* 0x00000054cf047227 */ /* 0x000fc800078e00ff */
[C---:B------:R-:W-:Y:S02]  /*65a0*/  IMAD R80, R201.reuse, R3, R82 ;  /* 0x00000003c9507224 */ /* 0x040fe400078e0252 */
[----:B------:R-:W-:Y:S01]  /*65b0*/  @!P1 IMAD.MOV R76, RZ, RZ, -R76 ;  /* 0x000000ffff4c9224 */ /* 0x000fe200078e0a4c */
[----:B------:R-:W-:Y:S01]  /*65c0*/  ISETP.GT.U32.AND P1, PT, R201, R79, PT ;  /* 0x0000004fc900720c */ /* 0x000fe20003f24070 */
[----:B------:R-:W-:Y:S02]  /*65d0*/  IMAD.MOV R4, RZ, RZ, -R4 ;  /* 0x000000ffff047224 */ /* 0x000fe400078e0a04 */
[----:B------:R-:W-:Y:S01]  /*65e0*/  @!P3 IMAD.IADD R77, R77, 0x1, -R201 ;  /* 0x000000014d4db824 */ /* 0x000fe200078e0ac9 */
[C---:B------:R-:W-:Y:S01]  /*65f0*/  ISETP.GT.U32.AND P3, PT, R201.reuse, R80, PT ;  /* 0x00000050c900720c */ /* 0x040fe20003f64070 */
[----:B------:R-:W-:Y:S02]  /*6600*/  IMAD R81, R201, R4, R84 ;  /* 0x00000004c9517224 */ /* 0x000fe400078e0254 */
[----:B------:R-:W-:-:S02]  /*6610*/  VIADD R85, R0, 0x88 ;  /* 0x0000008800557836 */ /* 0x000fc40000000000 */
[--C-:B------:R-:W-:Y:S01]  /*6620*/  @!P5 IMAD.IADD R78, R78, 0x1, -R201.reuse ;  /* 0x000000014e4ed824 */ /* 0x100fe200078e0ac9 */
[----:B------:R-:W-:Y:S01]  /*6630*/  ISETP.GT.U32.AND P5, PT, R201, R81, PT ;  /* 0x00000051c900720c */ /* 0x000fe20003fa4070 */
[C---:B------:R-:W-:Y:S01]  /*6640*/  VIADD R87, R0.reuse, 0x89 ;  /* 0x0000008900577836 */ /* 0x040fe20000000000 */
[----:B------:R-:W-:Y:S01]  /*6650*/  IABS R86, R85 ;  /* 0x0000005500567213 */ /* 0x000fe20000000000 */
[----:B------:R-:W-:Y:S01]  /*6660*/  @!P1 IMAD.IADD R79, R79, 0x1, -R201 ;  /* 0x000000014f4f9824 */ /* 0x000fe200078e0ac9 */
[----:B------:R-:W-:Y:S01]  /*6670*/  ISETP.GT.U32.AND P1, PT, R201, R78, PT ;  /* 0x0000004ec900720c */ /* 0x000fe20003f24070 */
[----:B------:R-:W-:Y:S01]  /*6680*/  VIADD R89, R0, 0x8a ;  /* 0x0000008a00597836 */ /* 0x000fe20000000000 */
[----:B------:R-:W-:Y:S01]  /*6690*/  IABS R4, R87 ;  /* 0x0000005700047213 */ /* 0x000fe20000000000 */
[----:B------:R-:W-:-:S03]  /*66a0*/  IMAD.HI.U32 R3, R207, R86, RZ ;  /* 0x00000056cf037227 */ /* 0x000fc600078e00ff */
[----:B------:R-:W-:Y:S01]  /*66b0*/  IABS R84, R89 ;  /* 0x0000005900547213 */ /* 0x000fe20000000000 */
[----:B------:R-:W-:Y:S01]  /*66c0*/  @!P3 IMAD.IADD R80, R80, 0x1, -R201 ;  /* 0x000000015050b824 */ /* 0x000fe200078e0ac9 */
[----:B------:R-:W-:Y:S01]  /*66d0*/  ISETP.GT.U32.AND P3, PT, R201, R79, PT ;  /* 0x0000004fc900720c */ /* 0x000fe20003f64070 */
[----:B------:R-:W-:Y:S02]  /*66e0*/  IMAD.MOV R3, RZ, RZ, -R3 ;  /* 0x000000ffff037224 */ /* 0x000fe400078e0a03 */
[----:B------:R-:W-:Y:S01]  /*66f0*/  @!P5 IMAD.IADD R81, R81, 0x1, -R201 ;  /* 0x000000015151d824 */ /* 0x000fe200078e0ac9 */
[C---:B------:R-:W-:Y:S01]  /*6700*/  ISETP.GT.U32.AND P5, PT, R201.reuse, R80, PT ;  /* 0x00000050c900720c */ /* 0x040fe20003fa4070 */
[----:B------:R-:W-:Y:S02]  /*6710*/  IMAD R82, R201, R3, R86 ;  /* 0x00000003c9527224 */ /* 0x000fe400078e0256 */
[----:B------:R-:W-:-:S04]  /*6720*/  IMAD.HI.U32 R3, R207, R4, RZ ;  /* 0x00000004cf037227 */ /* 0x000fc800078e00ff */
[----:B------:R-:W-:Y:S02]  /*6730*/  IMAD.MOV R3, RZ, RZ, -R3 ;  /* 0x000000ffff037224 */ /* 0x000fe400078e0a03 */
[--C-:B------:R-:W-:Y:S01]  /*6740*/  @!P3 IMAD.IADD R79, R79, 0x1, -R201.reuse ;  /* 0x000000014f4fb824 */ /* 0x100fe200078e0ac9 */
[----:B------:R-:W-:Y:S01]  /*6750*/  ISETP.GE.AND P3, PT, R83, RZ, PT ;  /* 0x000000ff5300720c */ /* 0x000fe20003f66270 */
[C---:B------:R-:W-:Y:S02]  /*6760*/  IMAD R83, R201.reuse, R3, R4 ;  /* 0x00000003c9537224 */ /* 0x040fe400078e0204 */
[----:B------:R-:W-:Y:S02]  /*6770*/  @!P5 IMAD.IADD R80, R80, 0x1, -R201 ;  /* 0x000000015050d824 */ /* 0x000fe400078e0ac9 */
[C---:B------:R-:W-:Y:S01]  /*6780*/  VIADD R90, R0.reuse, 0x8b ;  /* 0x0000008b005a7836 */ /* 0x040fe20000000000 */
[----:B------:R-:W-:Y:S01]  /*6790*/  ISETP.GT.U32.AND P5, PT, R201, R83, PT ;  /* 0x00000053c900720c */ /* 0x000fe20003fa4070 */
[----:B------:R-:W-:-:S02]  /*67a0*/  VIADD R91, R0, 0x8c ;  /* 0x0000008c005b7836 */ /* 0x000fc40000000000 */
[----:B------:R-:W-:Y:S01]  /*67b0*/  @!P6 IMAD.MOV R77, RZ, RZ, -R77 ;  /* 0x000000ffff4de224 */ /* 0x000fe200078e0a4d */
[----:B------:R-:W-:Y:S01]  /*67c0*/  ISETP.GT.U32.AND P6, PT, R201, R81, PT ;  /* 0x00000051c900720c */ /* 0x000fe20003fc4070 */
[----:B------:R-:W-:Y:S01]  /*67d0*/  IMAD.HI.U32 R3, R207, R84, RZ ;  /* 0x00000054cf037227 */ /* 0x000fe200078e00ff */
[----:B------:R-:W-:Y:S02]  /*67e0*/  IABS R86, R90 ;  /* 0x0000005a00567213 */ /* 0x000fe40000000000 */
[----:B------:R-:W-:Y:S01]  /*67f0*/  IABS R88, R91 ;  /* 0x0000005b00587213 */ /* 0x000fe20000000000 */
[----:B------:R-:W-:Y:S02]  /*6800*/  IMAD.MOV R3, RZ, RZ, -R3 ;  /* 0x000000ffff037224 */ /* 0x000fe400078e0a03 */
[--C-:B------:R-:W-:Y:S01]  /*6810*/  @!P1 IMAD.IADD R78, R78, 0x1, -R201.reuse ;  /* 0x000000014e4e9824 */ /* 0x100fe200078e0ac9 */
[----:B------:R-:W-:Y:S01]  /*6820*/  ISETP.GT.U32.AND P1, PT, R201, R82, PT ;  /* 0x00000052c900720c */ /* 0x000fe20003f24070 */
[----:B------:R-:W-:-:S02]  /*6830*/  @!P5 IMAD.IADD R83, R83, 0x1, -R201 ;  /* 0x000000015353d824 */ /* 0x000fc400078e0ac9 */
[----:B------:R-:W-:-:S03]  /*6840*/  IMAD.HI.U32 R4, R207, R86, RZ ;  /* 0x00000056cf047227 */ /* 0x000fc600078e00ff */
[C---:B------:R-:W-:Y:S01]  /*6850*/  ISETP.GT.U32.AND P5, PT, R201.reuse, R83, PT ;  /* 0x00000053c900720c */ /* 0x040fe20003fa4070 */
[----:B------:R-:W-:Y:S02]  /*6860*/  IMAD R84, R201, R3, R84 ;  /* 0x00000003c9547224 */ /* 0x000fe400078e0254 */
[----:B------:R-:W-:-:S04]  /*6870*/  IMAD.HI.U32 R3, R207, R88, RZ ;  /* 0x00000058cf037227 */ /* 0x000fc800078e00ff */
[----:B------:R-:W-:Y:S02]  /*6880*/  IMAD.MOV R4, RZ, RZ, -R4 ;  /* 0x000000ffff047224 */ /* 0x000fe400078e0a04 */
[----:B------:R-:W-:Y:S02]  /*6890*/  IMAD.MOV R3, RZ, RZ, -R3 ;  /* 0x000000ffff037224 */ /* 0x000fe400078e0a03 */
[--C-:B------:R-:W-:Y:S01]  /*68a0*/  @!P6 IMAD.IADD R81, R81, 0x1, -R201.reuse ;  /* 0x000000015151e824 */ /* 0x100fe200078e0ac9 */
[----:B------:R-:W-:Y:S01]  /*68b0*/  ISETP.GE.AND P6, PT, R85, RZ, PT ;  /* 0x000000ff5500720c */ /* 0x000fe20003fc6270 */
[C---:B------:R-:W-:Y:S02]  /*68c0*/  IMAD R85, R201.reuse, R4, R86 ;  /* 0x00000004c9557224 */ /* 0x040fe400078e0256 */
[----:B------:R-:W-:Y:S02]  /*68d0*/  IMAD R86, R201, R3, R88 ;  /* 0x00000003c9567224 */ /* 0x000fe400078e0258 */
[--C-:B------:R-:W-:Y:S01]  /*68e0*/  @!P1 IMAD.IADD R82, R82, 0x1, -R201.reuse ;  /* 0x0000000152529824 */ /* 0x100fe200078e0ac9 */
[----:B------:R-:W-:Y:S01]  /*68f0*/  ISETP.GE.AND P1, PT, R87, RZ, PT ;  /* 0x000000ff5700720c */ /* 0x000fe20003f26270 */
[----:B------:R-:W-:Y:S01]  /*6900*/  @!P5 IMAD.IADD R83, R83, 0x1, -R201 ;  /* 0x000000015353d824 */ /* 0x000fe200078e0ac9 */
[C---:B------:R-:W-:Y:S01]  /*6910*/  ISETP.GT.U32.AND P5, PT, R201.reuse, R86, PT ;  /* 0x00000056c900720c */ /* 0x040fe20003fa4070 */
[----:B------:R-:W-:Y:S01]  /*6920*/  @!P2 IMAD.MOV R78, RZ, RZ, -R78 ;  /* 0x000000ffff4ea224 */ /* 0x000fe200078e0a4e */
[C---:B------:R-:W-:Y:S01]  /*6930*/  ISETP.GT.U32.AND P2, PT, R201.reuse, R82, PT ;  /* 0x00000052c900720c */ /* 0x040fe20003f44070 */
[----:B------:R-:W-:Y:S01]  /*6940*/  @!P4 IMAD.MOV R79, RZ, RZ, -R79 ;  /* 0x000000ffff4fc224 */ /* 0x000fe200078e0a4f */
[----:B------:R-:W-:Y:S01]  /*6950*/  ISETP.GT.U32.AND P4, PT, R201, R84, PT ;  /* 0x00000054c900720c */ /* 0x000fe20003f84070 */
[----:B------:R-:W-:-:S02]  /*6960*/  VIADD R93, R0, 0x8d ;  /* 0x0000008d005d7836 */ /* 0x000fc40000000000 */
[----:B------:R-:W-:Y:S01]  /*6970*/  @!P0 IMAD.MOV R80, RZ, RZ, -R80 ;  /* 0x000000ffff508224 */ /* 0x000fe200078e0a50 */
[----:B------:R-:W-:Y:S01]  /*6980*/  ISETP.GE.AND P0, PT, R89, RZ, PT ;  /* 0x000000ff5900720c */ /* 0x000fe20003f06270 */
[----:B------:R-:W-:Y:S01]  /*6990*/  @!P3 IMAD.MOV R81, RZ, RZ, -R81 ;  /* 0x000000ffff51b224 */ /* 0x000fe200078e0a51 */
[----:B------:R-:W-:Y:S01]  /*69a0*/  ISETP.GT.U32.AND P3, PT, R201, R85, PT ;  /* 0x00000055c900720c */ /* 0x000fe20003f64070 */
[----:B------:R-:W-:Y:S01]  /*69b0*/  VIADD R89, R0, 0x8e ;  /* 0x0000008e00597836 */ /* 0x000fe20000000000 */
[----:B------:R-:W-:Y:S01]  /*69c0*/  IABS R4, R93 ;  /* 0x0000005d00047213 */ /* 0x000fe20000000000 */
[--C-:B------:R-:W-:Y:S02]  /*69d0*/  @!P5 IMAD.IADD R86, R86, 0x1, -R201.reuse ;  /* 0x000000015656d824 */ /* 0x100fe400078e0ac9 */
[----:B------:R-:W-:Y:S01]  /*69e0*/  @!P2 IMAD.IADD R82, R82, 0x1, -R201 ;  /* 0x000000015252a824 */ /* 0x000fe200078e0ac9 */
[----:B------:R-:W-:Y:S01]  /*69f0*/  IABS R88, R89 ;  /* 0x0000005900587213 */ /* 0x000fe20000000000 */
[----:B------:R-:W-:Y:S01]  /*6a00*/  IMAD.HI.U32 R3, R207, R4, RZ ;  /* 0x00000004cf037227 */ /* 0x000fe200078e00ff */
[----:B------:R-:W-:-:S02]  /*6a10*/  ISETP.GT.U32.AND P5, PT, R201, R86, PT ;  /* 0x00000056c900720c */ /* 0x000fc40003fa4070 */
[----:B------:R-:W-:Y:S01]  /*6a20*/  ISETP.GE.AND P2, PT, R90, RZ, PT ;  /* 0x000000ff5a00720c */ /* 0x000fe20003f46270 */
[----:B------:R-:W-:Y:S01]  /*6a30*/  @!P4 IMAD.IADD R84, R84, 0x1, -R201 ;  /* 0x000000015454c824 */ /* 0x000fe200078e0ac9 */
[----:B------:R-:W-:Y:S01]  /*6a40*/  ISETP.GE.AND P4, PT, R91, RZ, PT ;  /* 0x000000ff5b00720c */ /* 0x000fe20003f86270 */
[----:B------:R-:W-:Y:S02]  /*6a50*/  IMAD.MOV R87, RZ, RZ, -R3 ;  /* 0x000000ffff577224 */ /* 0x000fe400078e0a03 */
[----:B------:R-:W-:-:S04]  /*6a60*/  IMAD.HI.U32 R3, R207, R88, RZ ;  /* 0x00000058cf037227 */ /* 0x000fc800078e00ff */
[----:B------:R-:W-:Y:S01]  /*6a70*/  @!P6 IMAD.MOV R82, RZ, RZ, -R82 ;  /* 0x000000ffff52e224 */ /* 0x000fe200078e0a52 */
[----:B------:R-:W-:Y:S01]  /*6a80*/  ISETP.GT.U32.AND P6, PT, R201, R84, PT ;  /* 0x00000054c900720c */ /* 0x000fe20003fc4070 */
[----:B------:R-:W-:Y:S02]  /*6a90*/  @!P3 IMAD.IADD R85, R85, 0x1, -R201 ;  /* 0x000000015555b824 */ /* 0x000fe400078e0ac9 */
[----:B------:R-:W-:Y:S02]  /*6aa0*/  IMAD.MOV R3, RZ, RZ, -R3 ;  /* 0x000000ffff037224 */ /* 0x000fe400078e0a03 */
[C---:B------:R-:W-:Y:S01]  /*6ab0*/  IMAD R87, R201.reuse, R87, R4 ;  /* 0x00000057c9577224 */ /* 0x040fe200078e0204 */
[C---:B------:R-:W-:Y:S01]  /*6ac0*/  ISETP.GT.U32.AND P3, PT, R201.reuse, R85, PT ;  /* 0x00000055c900720c */ /* 0x040fe20003f64070 */
[----:B------:R-:W-:Y:S02]  /*6ad0*/  IMAD R88, R201, R3, R88 ;  /* 0x00000003c9587224 */ /* 0x000fe400078e0258 */
[----:B------:R-:W-:-:S02]  /*6ae0*/  @!P5 IMAD.IADD R86, R86, 0x1, -R201 ;  /* 0x000000015656d824 */ /* 0x000fc400078e0ac9 */
[----:B------:R-:W-:Y:S01]  /*6af0*/  VIADD R91, R0, 0x8f ;  /* 0x0000008f005b7836 */ /* 0x000fe20000000000 */
[C---:B------:R-:W-:Y:S01]  /*6b00*/  ISETP.GT.U32.AND P5, PT, R201.reuse, R88, PT ;  /* 0x00000058c900720c */ /* 0x040fe20003fa4070 */
[--C-:B------:R-:W-:Y:S01]  /*6b10*/  @!P6 IMAD.IADD R84, R84, 0x1, -R201.reuse ;  /* 0x000000015454e824 */ /* 0x100fe200078e0ac9 */
[----:B------:R-:W-:Y:S01]  /*6b20*/  ISETP.GT.U32.AND P6, PT, R201, R87, PT ;  /* 0x00000057c900720c */ /* 0x000fe20003fc4070 */
[C---:B------:R-:W-:Y:S01]  /*6b30*/  VIADD R95, R0.reuse, 0x90 ;  /* 0x00000090005f7836 */ /* 0x040fe20000000000 */
[----:B------:R-:W-:Y:S01]  /*6b40*/  IABS R90, R91 ;  /* 0x0000005b005a7213 */ /* 0x000fe20000000000 */
[----:B------:R-:W-:Y:S02]  /*6b50*/  @!P0 IMAD.MOV R84, RZ, RZ, -R84 ;  /* 0x000000ffff548224 */ /* 0x000fe400078e0a54 */
        /* <DEDUP_REMOVED lines=9> */
[----:B------:R-:W-:Y:S01]  /*6bf0*/  ISETP.GE.AND P6, PT, R89, RZ, PT ;  /* 0x000000ff5900720c */ /* 0x000fe20003fc6270 */
[C---:B------:R-:W-:Y:S01]  /*6c00*/  IMAD R89, R201.reuse, R3, R90 ;  /* 0x00000003c9597224 */ /* 0x040fe200078e025a */
[----:B------:R-:W-:Y:S01]  /*6c10*/  ISETP.GT.U32.AND P0, PT, R201, R88, PT ;  /* 0x00000058c900720c */ /* 0x000fe20003f04070 */
[----:B------:R-:W-:-:S03]  /*6c20*/  IMAD.HI.U32 R3, R207, R94, RZ ;  /* 0x0000005ecf037227 */ /* 0x000fc600078e00ff */
[----:B------:R-:W-:Y:S01]  /*6c30*/  ISETP.GT.U32.AND P5, PT, R201, R89, PT ;  /* 0x00000059c900720c */ /* 0x000fe20003fa4070 */
[----:B------:R-:W-:Y:S02]  /*6c40*/  IMAD.MOV R3, RZ, RZ, -R3 ;  /* 0x000000ffff037224 */ /* 0x000fe400078e0a03 */
[----:B------:R-:W-:-:S04]  /*6c50*/  IMAD.HI.U32 R4, R207, R92, RZ ;  /* 0x0000005ccf047227 */ /* 0x000fc800078e00ff */
[----:B------:R-:W-:Y:S01]  /*6c60*/  @!P1 IMAD.MOV R83, RZ, RZ, -R83 ;  /* 0x000000ffff539224 */ /* 0x000fe200078e0a53 */
[----:B------:R-:W-:Y:S01]  /*6c70*/  ISETP.GT.U32.AND P1, PT, R201, R87, PT ;  /* 0x00000057c900720c */ /* 0x000fe20003f24070 */
[----:B------:R-:W-:Y:S01]  /*6c80*/  @!P2 IMAD.MOV R85, RZ, RZ, -R85 ;  /* 0x000000ffff55a224 */ /* 0x000fe200078e0a55 */
[----:B------:R-:W-:Y:S01]  /*6c90*/  ISETP.GE.AND P2, PT, R91, RZ, PT ;  /* 0x000000ff5b00720c */ /* 0x000fe20003f46270 */
[C---:B------:R-:W-:Y:S02]  /*6ca0*/  IMAD R91, R201.reuse, R3, R94 ;  /* 0x00000003c95b7224 */ /* 0x040fe400078e025e */
[----:B------:R-:W-:Y:S02]  /*6cb0*/  IMAD.MOV R4, RZ, RZ, -R4 ;  /* 0x000000ffff047224 */ /* 0x000fe400078e0a04 */
[----:B------:R-:W-:Y:S01]  /*6cc0*/  @!P0 IMAD.IADD R88, R88, 0x1, -R201 ;  /* 0x0000000158588824 */ /* 0x000fe200078e0ac9 */
[----:B------:R-:W-:Y:S01]  /*6cd0*/  ISETP.GT.U32.AND P0, PT, R201, R91, PT ;  /* 0x0000005bc900720c */ /* 0x000fe20003f04070 */
[----:B------:R-:W-:-:S02]  /*6ce0*/  VIADD R96, R0, 0x92 ;  /* 0x0000009200607836 */ /* 0x000fc40000000000 */
[----:B------:R-:W-:Y:S02]  /*6cf0*/  IMAD R90, R201, R4, R92 ;  /* 0x00000004c95a7224 */ /* 0x000fe400078e025c */
[----:B------:R-:W-:Y:S01]  /*6d00*/  @!P4 IMAD.MOV R86, RZ, RZ, -R86 ;  /* 0x000000ffff56c224 */ /* 0x000fe200078e0a56 */
[----:B------:R-:W-:Y:S01]  /*6d10*/  IABS R92, R96 ;  /* 0x00000060005c7213 */ /* 0x000fe20000000000 */
[--C-:B------:R-:W-:Y:S01]  /*6d20*/  @!P1 IMAD.IADD R87, R87, 0x1, -R201.reuse ;  /* 0x0000000157579824 */ /* 0x100fe200078e0ac9 */
[----:B------:R-:W-:Y:S01]  /*6d30*/  ISETP.GT.U32.AND P4, PT, R201, R90, PT ;  /* 0x0000005ac900720c */ /* 0x000fe20003f84070 */
[----:B------:R-:W-:Y:S01]  /*6d40*/  @!P5 IMAD.IADD R89, R89, 0x1, -R201 ;  /* 0x000000015959d824 */ /* 0x000fe200078e0ac9 */
[----:B------:R-:W-:Y:S01]  /*6d50*/  ISETP.GE.AND P1, PT, R95, RZ, PT ;  /* 0x000000ff5f00720c */ /* 0x000fe20003f26270 */
[----:B------:R-:W-:Y:S01]  /*6d60*/  VIADD R95, R0, 0x93 ;  /* 0x00000093005f7836 */ /* 0x000fe20000000000 */
[----:B------:R-:W-:Y:S01]  /*6d70*/  ISETP.GE.AND P5, PT, R93, RZ, PT ;  /* 0x000000ff5d00720c */ /* 0x000fe20003fa6270 */
        /* <DEDUP_REMOVED lines=10> */
[----:B------:R-:W-:Y:S01]  /*6e20*/  @!P3 IMAD.MOV R87, RZ, RZ, -R87 ;  /* 0x000000ffff57b224 */ /* 0x000fe200078e0a57 */
[C---:B------:R-:W-:Y:S01]  /*6e30*/  ISETP.GT.U32.AND P3, PT, R201.reuse, R90, PT ;  /* 0x0000005ac900720c */ /* 0x040fe20003f64070 */
[----:B------:R-:W-:Y:S02]  /*6e40*/  IMAD R93, R201, R3, R4 ;  /* 0x00000003c95d7224 */ /* 0x000fe400078e0204 */
[--C-:B------:R-:W-:Y:S02]  /*6e50*/  @!P0 IMAD.IADD R91, R91, 0x1, -R201.reuse ;  /* 0x000000015b5b8824 */ /* 0x100fe400078e0ac9 */
[C---:B------:R-:W-:Y:S01]  /*6e60*/  VIADD R97, R0.reuse, 0x94 ;  /* 0x0000009400617836 */ /* 0x040fe20000000000 */
[----:B------:R-:W-:Y:S01]  /*6e70*/  ISETP.GT.U32.AND P0, PT, R201, R93, PT ;  /* 0x0000005dc900720c */ /* 0x000fe20003f04070 */
[--C-:B------:R-:W-:Y:S01]  /*6e80*/  @!P4 IMAD.IADD R89, R89, 0x1, -R201.reuse ;  /* 0x000000015959c824 */ /* 0x100fe200078e0ac9 */
[----:B------:R-:W-:Y:S01]  /*6e90*/  ISETP.GT.U32.AND P4, PT, R201, R92, PT ;  /* 0x0000005cc900720c */ /* 0x000fe20003f84070 */
[----:B------:R-:W-:Y:S01]  /*6ea0*/  @!P6 IMAD.MOV R88, RZ, RZ, -R88 ;  /* 0x000000ffff58e224 */ /* 0x000fe200078e0a58 */
[----:B------:R-:W-:Y:S01]  /*6eb0*/  IABS R94, R97 ;  /* 0x00000061005e7213 */ /* 0x000fe20000000000 */
[----:B------:R-:W-:Y:S01]  /*6ec0*/  VIADD R99, R0, 0x96 ;  /* 0x0000009600637836 */ /* 0x000fe20000000000 */
        /* <DEDUP_REMOVED lines=11> */
[----:B------:R-:W-:Y:S02]  /*6f80*/  IMAD R94, R201, R3, R94 ;  /* 0x00000003c95e7224 */ /* 0x000fe400078e025e */
[----:B------:R-:W-:Y:S01]  /*6f90*/  IMAD.HI.U32 R3, R207, R96, RZ ;  /* 0x00000060cf037227 */ /* 0x000fe200078e00ff */
[----:B------:R-:W-:-:S03]  /*6fa0*/  ISETP.GT.U32.AND P4, PT, R201, R92, PT ;  /* 0x0000005cc900720c */ /* 0x000fc60003f84070 */
[----:B------:R-:W-:Y:S02]  /*6fb0*/  IMAD.MOV R3, RZ, RZ, -R3 ;  /* 0x000000ffff037224 */ /* 0x000fe400078e0a03 */
[----:B------:R-:W-:-:S04]  /*6fc0*/  IMAD.HI.U32 R4, R207, R98, RZ ;  /* 0x00000062cf047227 */ /* 0x000fc800078e00ff */
[----:B------:R-:W-:Y:S01]  /*6fd0*/  @!P5 IMAD.MOV R91, RZ, RZ, -R91 ;  /* 0x000000ffff5bd224 */ /* 0x000fe200078e0a5b */
[----:B------:R-:W-:Y:S01]  /*6fe0*/  ISETP.GE.AND P5, PT, R95, RZ, PT ;  /* 0x000000ff5f00720c */ /* 0x000fe20003fa6270 */
[----:B------:R-:W-:Y:S01]  /*6ff0*/  @!P1 IMAD.MOV R90, RZ, RZ, -R90 ;  /* 0x000000ffff5a9224 */ /* 0x000fe200078e0a5a */
[C---:B------:R-:W-:Y:S01]  /*7000*/  ISETP.GT.U32.AND P1, PT, R201.reuse, R94, PT ;  /* 0x0000005ec900720c */ /* 0x040fe20003f24070 */
[----:B------:R-:W-:Y:S02]  /*7010*/  IMAD R95, R201, R3, R96 ;  /* 0x00000003c95f7224 */ /* 0x000fe400078e0260 */
[----:B------:R-:W-:Y:S02]  /*7020*/  IMAD.MOV R4, RZ, RZ, -R4 ;  /* 0x000000ffff047224 */ /* 0x000fe400078e0a04 */
[--C-:B------:R-:W-:Y:S01]  /*7030*/  @!P0 IMAD.IADD R93, R93, 0x1, -R201.reuse ;  /* 0x000000015d5d8824 */ /* 0x100fe200078e0ac9 */
[----:B------:R-:W-:Y:S01]  /*7040*/  ISETP.GT.U32.AND P0, PT, R201, R95, PT ;  /* 0x0000005fc900720c */ /* 0x000fe20003f04070 */
[----:B------:R-:W-:Y:S01]  /*7050*/  @!P4 IMAD.IADD R92, R92, 0x1, -R201 ;  /* 0x000000015c5cc824 */ /* 0x000fe200078e0ac9 */
[----:B------:R-:W-:Y:S01]  /*7060*/  ISETP.GE.AND P4, PT, R99, RZ, PT ;  /* 0x000000ff6300720c */ /* 0x000fe20003f86270 */
[----:B------:R-:W-:-:S02]  /*7070*/  IMAD R96, R201, R4, R98 ;  /* 0x00000004c9607224 */ /* 0x000fc400078e0262 */
[----:B------:R-:W-:Y:S02]  /*7080*/  @!P6 IMAD.MOV R92, RZ, RZ, -R92 ;  /* 0x000000ffff5ce224 */ /* 0x000fe400078e0a5c */
[----:B------:R-:W-:Y:S01]  /*7090*/  @!P2 IMAD.MOV R89, RZ, RZ, -R89 ;  /* 0x000000ffff59a224 */ /* 0x000fe200078e0a59 */
[----:B------:R-:W-:Y:S01]  /*70a0*/  ISETP.GT.U32.AND P6, PT, R201, R96, PT ;  /* 0x00000060c900720c */ /* 0x000fe20003fc4070 */
[--C-:B------:R-:W-:Y:S01]  /*70b0*/  @!P1 IMAD.IADD R94, R94, 0x1, -R201.reuse ;  /* 0x000000015e5e9824 */ /* 0x100fe200078e0ac9 */
[----:B------:R-:W-:Y:S01]  /*70c0*/  ISETP.GE.AND P2, PT, R97, RZ, PT ;  /* 0x000000ff6100720c */ /* 0x000fe20003f46270 */
[C---:B------:R-:W-:Y:S02]  /*70d0*/  VIADD R97, R0.reuse, 0x97 ;  /* 0x0000009700617836 */ /* 0x040fe40000000000 */
[C---:B------:R-:W-:Y:S01]  /*70e0*/  VIADD R4, R0.reuse, 0x98 ;  /* 0x0000009800047836 */ /* 0x040fe20000000000 */
[----:B------:R-:W-:Y:S01]  /*70f0*/  ISETP.GT.U32.AND P1, PT, R201, R94, PT ;  /* 0x0000005ec900720c */ /* 0x000fe20003f24070 */
[----:B------:R-:W-:Y:S01]  /*7100*/  @!P0 IMAD.IADD R95, R95, 0x1, -R201 ;  /* 0x000000015f5f8824 */ /* 0x000fe200078e0ac9 */
[----:B------:R-:W-:Y:S01]  /*7110*/  IABS R98, R97 ;  /* 0x0000006100627213 */ /* 0x000fe20000000000 */
[----:B------:R-:W-:Y:S01]  /*7120*/  VIADD R99, R0, 0x99 ;  /* 0x0000009900637836 */ /* 0x000fe20000000000 */
[----:B------:R-:W-:Y:S01]  /*7130*/  IABS R100, R4 ;  /* 0x0000000400647213 */ /* 0x000fe20000000000 */
[----:B------:R-:W-:Y:S01]  /*7140*/  @!P3 IMAD.MOV R93, RZ, RZ, -R93 ;  /* 0x000000ffff5db224 */ /* 0x000fe200078e0a5d */
[----:B------:R-:W-:Y:S01]  /*7150*/  ISETP.GT.U32.AND P0, PT, R201, R95, PT ;  /* 0x0000005fc900720c */ /* 0x000fe20003f04070 */
[----:B------:R-:W-:Y:S01]  /*7160*/  IMAD.HI.U32 R3, R207, R98, RZ ;  /* 0x00000062cf037227 */ /* 0x000fe200078e00ff */
[----:B------:R-:W-:-:S02]  /*7170*/  ISETP.GE.AND P3, PT, R97, RZ, PT ;  /* 0x000000ff6100720c */ /* 0x000fc40003f66270 */
[----:B------:R-:W-:Y:S01]  /*7180*/  IABS R102, R99 ;  /* 0x0000006300667213 */ /* 0x000fe20000000000 */
[----:B------:R-:W-:Y:S02]  /*7190*/  @!P6 IMAD.IADD R96, R96, 0x1, -R201 ;  /* 0x000000016060e824 */ /* 0x000fe400078e0ac9 */
[----:B------:R-:W-:Y:S02]  /*71a0*/  IMAD.MOV R97, RZ, RZ, -R3 ;  /* 0x000000ffff617224 */ /* 0x000fe400078e0a03 */
[----:B------:R-:W-:Y:S01]  /*71b0*/  IMAD.HI.U32 R3, R207, R100, RZ ;  /* 0x00000064cf037227 */ /* 0x000fe200078e00ff */
[----:B------:R-:W-:-:S03]  /*71c0*/  ISETP.GT.U32.AND P6, PT, R201, R96, PT ;  /* 0x00000060c900720c */ /* 0x000fc60003fc4070 */
[----:B------:R-:W-:Y:S01]  /*71d0*/  @!P1 IMAD.IADD R94, R94, 0x1, -R201 ;  /* 0x000000015e5e9824 */ /* 0x000fe200078e0ac9 */
[----:B------:R-:W-:Y:S01]  /*71e0*/  ISETP.GE.AND P1, PT, R4, RZ, PT ;  /* 0x000000ff0400720c */ /* 0x000fe20003f26270 */
[----:B------:R-:W-:Y:S02]  /*71f0*/  IMAD.MOV R3, RZ, RZ, -R3 ;  /* 0x000000ffff037224 */ /* 0x000fe400078e0a03 */
[----:B------:R-:W-:-:S04]  /*7200*/  IMAD.HI.U32 R4, R207, R102, RZ ;  /* 0x00000066cf047227 */ /* 0x000fc800078e00ff */
[----:B------:R-:W-:Y:S02]  /*7210*/  IMAD R97, R201, R97, R98 ;  /* 0x00000061c9617224 */ /* 0x000fe400078e0262 */
[----:B------:R-:W-:Y:S02]  /*7220*/  @!P0 IMAD.IADD R95, R95, 0x1, -R201 ;  /* 0x000000015f5f8824 */ /* 0x000fe400078e0ac9 */
[C---:B------:R-:W-:Y:S01]  /*7230*/  IMAD R98, R201.reuse, R3, R100 ;  /* 0x00000003c9627224 */ /* 0x040fe200078e0264 */
[----:B------:R-:W-:Y:S01]  /*7240*/  ISETP.GT.U32.AND P0, PT, R201, R97, PT ;  /* 0x00000061c900720c */ /* 0x000fe20003f04070 */
[----:B------:R-:W-:Y:S02]  /*7250*/  IMAD.MOV R4, RZ, RZ, -R4 ;  /* 0x000000ffff047224 */ /* 0x000fe400078e0a04 */
[----:B------:R-:W-:Y:S01]  /*7260*/  @!P2 IMAD.MOV R94, RZ, RZ, -R94 ;  /* 0x000000ffff5ea224 */ /* 0x000fe200078e0a5e */
[----:B------:R-:W-:Y:S01]  /*7270*/  ISETP.GE.AND P2, PT, R99, RZ, PT ;  /* 0x000000ff6300720c */ /* 0x000fe20003f46270 */
[----:B------:R-:W-:Y:S01]  /*7280*/  @!P5 IMAD.MOV R95, RZ, RZ, -R95 ;  /* 0x000000ffff5fd224 */ /* 0x000fe200078e0a5f */
[C---:B------:R-:W-:Y:S01]  /*7290*/  ISETP.GT.U32.AND P5, PT, R201.reuse, R98, PT ;  /* 0x00000062c900720c */ /* 0x040fe20003fa4070 */
[----:B------:R-:W-:-:S02]  /*72a0*/  IMAD R99, R201, R4, R102 ;  /* 0x00000004c9637224 */ /* 0x000fc400078e0266 */
[--C-:B------:R-:W-:Y:S02]  /*72b0*/  @!P6 IMAD.IADD R96, R96, 0x1, -R201.reuse ;  /* 0x000000016060e824 */ /* 0x100fe400078e0ac9 */
[C---:B------:R-:W-:Y:S02]  /*72c0*/  VIADD R3, R0.reuse, 0x9a ;  /* 0x0000009a00037836 */ /* 0x040fe40000000000 */
[----:B------:R-:W-:Y:S01]  /*72d0*/  @!P4 IMAD.MOV R96, RZ, RZ, -R96 ;  /* 0x000000ffff60c224 */ /* 0x000fe200078e0a60 */
[----:B------:R-:W-:Y:S01]  /*72e0*/  ISETP.GT.U32.AND P4, PT, R201, R99, PT ;  /* 0x00000063c900720c */ /* 0x000fe20003f84070 */
[----:B------:R-:W-:Y:S01]  /*72f0*/  VIADD R103, R0, 0x9b ;  /* 0x0000009b00677836 */ /* 0x000fe20000000000 */
[----:B------:R-:W-:Y:S01]  /*7300*/  IABS R100, R3 ;  /* 0x0000000300647213 */ /* 0x000fe20000000000 */
[--C-:B------:R-:W-:Y:S01]  /*7310*/  @!P0 IMAD.IADD R97, R97, 0x1, -R201.reuse ;  /* 0x0000000161618824 */ /* 0x100fe200078e0ac9 */
[----:B------:R-:W-:Y:S01]  /*7320*/  ISETP.GE.AND P6, PT, R3, RZ, PT ;  /* 0x000000ff0300720c */ /* 0x000fe20003fc6270 */
[----:B------:R-:W-:Y:S01]  /*7330*/  @!P5 IMAD.IADD R98, R98, 0x1, -R201 ;  /* 0x000000016262d824 */ /* 0x000fe200078e0ac9 */
[----:B------:R-:W-:Y:S01]  /*7340*/  IABS R102, R103 ;  /* 0x0000006700667213 */ /* 0x000fe20000000000 */
[----:B------:R-:W-:Y:S01]  /*7350*/  VIADD R107, R0, 0x9d ;  /* 0x0000009d006b7836 */ /* 0x000fe20000000000 */
[----:B------:R-:W-:Y:S01]  /*7360*/  ISETP.GT.U32.AND P0, PT, R201, R97, PT ;  /* 0x00000061c900720c */ /* 0x000fe20003f04070 */
[----:B------:R-:W-:Y:S01]  /*7370*/  IMAD.HI.U32 R3, R207, R100, RZ ;  /* 0x00000064cf037227 */ /* 0x000fe200078e00ff */
[----:B------:R-:W-:-:S02]  /*7380*/  ISETP.GT.U32.AND P5, PT, R201, R98, PT ;  /* 0x00000062c900720c */ /* 0x000fc40003fa4070 */
[----:B------:R-:W-:Y:S01]  /*7390*/  IABS R106, R107 ;  /* 0x0000006b006a7213 */ /* 0x000fe20000000000 */
[----:B------:R-:W-:Y:S02]  /*73a0*/  @!P4 IMAD.IADD R99, R99, 0x1, -R201 ;  /* 0x000000016363c824 */ /* 0x000fe400078e0ac9 */
[----:B------:R-:W-:-:S03]  /*73b0*/  IMAD.HI.U32 R4, R207, R102, RZ ;  /* 0x00000066cf047227 */ /* 0x000fc600078e00ff */
[C---:B------:R-:W-:Y:S01]  /*73c0*/  ISETP.GT.U32.AND P4, PT, R201.reuse, R99, PT ;  /* 0x00000063c900720c */ /* 0x040fe20003f84070 */
[----:B------:R-:W-:Y:S02]  /*73d0*/  IMAD.MOV R101, RZ, RZ, -R3 ;  /* 0x000000ffff657224 */ /* 0x000fe400078e0a03 */
[----:B------:R-:W-:Y:S02]  /*73e0*/  IMAD.MOV R4, RZ, RZ, -R4 ;  /* 0x000000ffff047224 */ /* 0x000fe400078e0a04 */
[C---:B------:R-:W-:Y:S02]  /*73f0*/  IMAD R100, R201.reuse, R101, R100 ;  /* 0x00000065c9647224 */ /* 0x040fe400078e0264 */
[----:B------:R-:W-:Y:S02]  /*7400*/  VIADD R105, R0, 0x9c ;  /* 0x0000009c00697836 */ /* 0x000fe40000000000 */
[----:B------:R-:W-:Y:S02]  /*7410*/  IMAD R101, R201, R4, R102 ;  /* 0x00000004c9657224 */ /* 0x000fe400078e0266 */
[----:B------:R-:W-:Y:S01]  /*7420*/  IMAD.HI.U32 R4, R207, R106, RZ ;  /* 0x0000006acf047227 */ /* 0x000fe200078e00ff */
[----:B------:R-:W-:-:S03]  /*7430*/  IABS R104, R105 ;  /* 0x0000006900687213 */ /* 0x000fc60000000000 */
[--C-:B------:R-:W-:Y:S01]  /*7440*/  @!P5 IMAD.IADD R98, R98, 0x1, -R201.reuse ;  /* 0x000000016262d824 */ /* 0x100fe200078e0ac9 */
[----:B------:R-:W-:Y:S01]  /*7450*/  ISETP.GT.U32.AND P5, PT, R201, R100, PT ;  /* 0x00000064c900720c */ /* 0x000fe20003fa4070 */
[----:B------:R-:W-:Y:S02]  /*7460*/  IMAD.MOV R4, RZ, RZ, -R4 ;  /* 0x000000ffff047224 */ /* 0x000fe400078e0a04 */
[--C-:B------:R-:W-:Y:S01]  /*7470*/  @!P0 IMAD.IADD R97, R97, 0x1, -R201.reuse ;  /* 0x0000000161618824 */ /* 0x100fe200078e0ac9 */
[----:B------:R-:W-:Y:S01]  /*7480*/  ISETP.GE.AND P0, PT, R103, RZ, PT ;  /* 0x000000ff6700720c */ /* 0x000fe20003f06270 */
[----:B------:R-:W-:Y:S02]  /*7490*/  IMAD R103, R201, R4, R106 ;  /* 0x00000004c9677224 */ /* 0x000fe400078e026a */
[----:B------:R-:W-:Y:S02]  /*74a0*/  @!P4 IMAD.IADD R99, R99, 0x1, -R201 ;  /* 0x000000016363c824 */ /* 0x000fe400078e0ac9 */
[----:B------:R-:W-:-:S04]  /*74b0*/  IMAD.HI.U32 R3, R207, R104, RZ ;  /* 0x00000068cf037227 */ /* 0x000fc800078e00ff */
[----:B------:R-:W-:Y:S01]  /*74c0*/  @!P1 IMAD.MOV R98, RZ, RZ, -R98 ;  /* 0x000000ffff629224 */ /* 0x000fe200078e0a62 */
[----:B------:R-:W-:Y:S01]  /*74d0*/  ISETP.GE.AND P1, PT, R105, RZ, PT ;  /* 0x000000ff6900720c */ /* 0x000fe20003f26270 */
[----:B------:R-:W-:Y:S01]  /*74e0*/  @!P2 IMAD.MOV R99, RZ, RZ, -R99 ;  /* 0x000000ffff63a224 */ /* 0x000fe200078e0a63 */
[C---:B------:R-:W-:Y:S01]  /*74f0*/  ISETP.GT.U32.AND P2, PT, R201.reuse, R103, PT ;  /* 0x00000067c900720c */ /* 0x040fe20003f44070 */
[----:B------:R-:W-:Y:S02]  /*7500*/  IMAD.MOV R3, RZ, RZ, -R3 ;  /* 0x000000ffff037224 */ /* 0x000fe400078e0a03 */
[----:B------:R-:W-:Y:S02]  /*7510*/  VIADD R105, R0, 0x9e ;  /* 0x0000009e00697836 */ /* 0x000fe40000000000 */
[----:B------:R-:W-:Y:S01]  /*7520*/  @!P3 IMAD.MOV R97, RZ, RZ, -R97 ;  /* 0x000000ffff61b224 */ /* 0x000fe200078e0a61 */
[----:B------:R-:W-:Y:S01]  /*7530*/  ISETP.GT.U32.AND P3, PT, R201, R101, PT ;  /* 0x00000065c900720c */ /* 0x000fe20003f64070 */
[----:B------:R-:W-:-:S02]  /*7540*/  @!P5 IMAD.IADD R100, R100, 0x1, -R201 ;  /* 0x000000016464d824 */ /* 0x000fc400078e0ac9 */
[C---:B------:R-:W-:Y:S01]  /*7550*/  IMAD R102, R201.reuse, R3, R104 ;  /* 0x00000003c9667224 */ /* 0x040fe200078e0268 */
[----:B------:R-:W-:Y:S01]  /*7560*/  IABS R104, R105 ;  /* 0x0000006900687213 */ /* 0x000fe20000000000 */
[----:B------:R-:W-:Y:S01]  /*7570*/  VIADD R109, R0, 0x9f ;  /* 0x0000009f006d7836 */ /* 0x000fe20000000000 */
[----:B------:R-:W-:Y:S01]  /*7580*/  ISETP.GT.U32.AND P5, PT, R201, R100, PT ;  /* 0x00000064c900720c */ /* 0x000fe20003fa4070 */
[----:B------:R-:W-:Y:S01]  /*7590*/  @!P2 IMAD.IADD R103, R103, 0x1, -R201 ;  /* 0x000000016767a824 */ /* 0x000fe200078e0ac9 */
[----:B------:R-:W-:Y:S01]  /*75a0*/  ISETP.GT.U32.AND P4, PT, R201, R102, PT ;  /* 0x00000066c900720c */ /* 0x000fe20003f84070 */
[----:B------:R-:W-:Y:S01]  /*75b0*/  IMAD.HI.U32 R3, R207, R104, RZ ;  /* 0x00000068cf037227 */ /* 0x000fe200078e00ff */
[----:B------:R-:W-:Y:S02]  /*75c0*/  IABS R106, R109 ;  /* 0x0000006d006a7213 */ /* 0x000fe40000000000 */
[----:B------:R-:W-:Y:S01]  /*75d0*/  ISETP.GT.U32.AND P2, PT, R201, R103, PT ;  /* 0x00000067c900720c */ /* 0x000fe20003f44070 */
[----:B------:R-:W-:-:S02]  /*75e0*/  IMAD.MOV R3, RZ, RZ, -R3 ;  /* 0x000000ffff037224 */ /* 0x000fc400078e0a03 */
[----:B------:R-:W-:Y:S02]  /*75f0*/  @!P3 IMAD.IADD R101, R101, 0x1, -R201 ;  /* 0x000000016565b824 */ /* 0x000fe400078e0ac9 */
[----:B------:R-:W-:Y:S02]  /*7600*/  IMAD R104, R201, R3, R104 ;  /* 0x00000003c9687224 */ /* 0x000fe400078e0268 */
[----:B------:R-:W-:Y:S01]  /*7610*/  IMAD.HI.U32 R3, R207, R106, RZ ;  /* 0x0000006acf037227 */ /* 0x000fe200078e00ff */
[----:B------:R-:W-:-:S03]  /*7620*/  ISETP.GT.U32.AND P3, PT, R201, R101, PT ;  /* 0x00000065c900720c */ /* 0x000fc60003f64070 */
[----:B------:R-:W-:Y:S01]  /*7630*/  @!P5 IMAD.IADD R100, R100, 0x1, -R201 ;  /* 0x000000016464d824 */ /* 0x000fe200078e0ac9 */
[----:B------:R-:W-:Y:S01]  /*7640*/  ISETP.GE.AND P5, PT, R107, RZ, PT ;  /* 0x000000ff6b00720c */ /* 0x000fe20003fa6270 */
[----:B------:R-:W-:Y:S02]  /*7650*/  IMAD.MOV R3, RZ, RZ, -R3 ;  /* 0x000000ffff037224 */ /* 0x000fe400078e0a03 */
[----:B------:R-:W-:Y:S01]  /*7660*/  @!P6 IMAD.MOV R100, RZ, RZ, -R100 ;  /* 0x000000ffff64e224 */ /* 0x000fe200078e0a64 */
[----:B------:R-:W-:Y:S01]  /*7670*/  ISETP.GE.AND P6, PT, R105, RZ, PT ;  /* 0x000000ff6900720c */ /* 0x000fe20003fc6270 */
[----:B------:R-:W-:Y:S02]  /*7680*/  VIADD R110, R0, 0xa0 ;  /* 0x000000a0006e7836 */ /* 0x000fe40000000000 */
[--C-:B------:R-:W-:Y:S02]  /*7690*/  @!P4 IMAD.IADD R102, R102, 0x1, -R201.reuse ;  /* 0x000000016666c824 */ /* 0x100fe400078e0ac9 */
[----:B------:R-:W-:Y:S01]  /*76a0*/  IMAD R105, R201, R3, R106 ;  /* 0x00000003c9697224 */ /* 0x000fe200078e026a */
[----:B------:R-:W-:Y:S01]  /*76b0*/  IABS R108, R110 ;  /* 0x0000006e006c7213 */ /* 0x000fe20000000000 */
[--C-:B------:R-:W-:Y:S01]  /*76c0*/  @!P2 IMAD.IADD R103, R103, 0x1, -R201.reuse ;  /* 0x000000016767a824 */ /* 0x100fe200078e0ac9 */
        /* <DEDUP_REMOVED lines=11> */
[----:B------:R-:W-:Y:S01]  /*7780*/  ISETP.GE.AND P4, PT, R110, RZ, PT ;  /* 0x000000ff6e00720c */ /* 0x000fe20003f86270 */
[----:B------:R-:W-:-:S02]  /*7790*/  @!P3 IMAD.IADD R104, R104, 0x1, -R201 ;  /* 0x000000016868b824 */ /* 0x000fc400078e0ac9 */
[----:B------:R-:W-:Y:S01]  /*77a0*/  VIADD R4, R0, 0xa2 ;  /* 0x000000a200047836 */ /* 0x000fe20000000000 */
[----:B------:R-:W-:Y:S01]  /*77b0*/  ISETP.GT.U32.AND P2, PT, R201, R105, PT ;  /* 0x00000069c900720c */ /* 0x000fe20003f44070 */
[----:B------:R-:W-:Y:S01]  /*77c0*/  @!P1 IMAD.MOV R102, RZ, RZ, -R102 ;  /* 0x000000ffff669224 */ /* 0x000fe200078e0a66 */
[----:B------:R-:W-:Y:S01]  /*77d0*/  ISETP.GE.AND P1, PT, R3, RZ, PT ;  /* 0x000000ff0300720c */ /* 0x000fe20003f26270 */
[----:B------:R-:W-:Y:S01]  /*77e0*/  IMAD.HI.U32 R3, R207, R108, RZ ;  /* 0x0000006ccf037227 */ /* 0x000fe200078e00ff */
[----:B------:R-:W-:Y:S02]  /*77f0*/  ISETP.GT.U32.AND P3, PT, R201, R104, PT ;  /* 0x00000068c900720c */ /* 0x000fe40003f64070 */
[----:B------:R-:W-:Y:S01]  /*7800*/  IABS R110, R4 ;  /* 0x00000004006e7213 */ /* 0x000fe20000000000 */
[----:B------:R-:W-:Y:S02]  /*7810*/  IMAD.MOV R3, RZ, RZ, -R3 ;  /* 0x000000ffff037224 */ /* 0x000fe400078e0a03 */
[----:B------:R-:W-:Y:S01]  /*7820*/  @!P5 IMAD.MOV R103, RZ, RZ, -R103 ;  /* 0x000000ffff67d224 */ /* 0x000fe200078e0a67 */
[----:B------:R-:W-:Y:S01]  /*7830*/  ISETP.GE.AND P5, PT, R4, RZ, PT ;  /* 0x000000ff0400720c */ /* 0x000fe20003fa6270 */
[----:B------:R-:W-:-:S04]  /*7840*/  IMAD.HI.U32 R4, R207, R110, RZ ;  /* 0x0000006ecf047227 */ /* 0x000fc800078e00ff */
[----:B------:R-:W-:Y:S02]  /*7850*/  IMAD R107, R201, R3, R108 ;  /* 0x00000003c96b7224 */ /* 0x000fe400078e026c */
[----:B------:R-:W-:Y:S02]  /*7860*/  IMAD.MOV R4, RZ, RZ, -R4 ;  /* 0x000000ffff047224 */ /* 0x000fe400078e0a04 */
[--C-:B------:R-:W-:Y:S01]  /*7870*/  @!P2 IMAD.IADD R105, R105, 0x1, -R201.reuse ;  /* 0x000000016969a824 */ /* 0x100fe200078e0ac9 */
[C---:B------:R-:W-:Y:S01]  /*7880*/  ISETP.GT.U32.AND P2, PT, R201.reuse, R107, PT ;  /* 0x0000006bc900720c */ /* 0x040fe20003f44070 */
[----:B------:R-:W-:Y:S01]  /*7890*/  @!P3 IMAD.IADD R104, R104, 0x1, -R201 ;  /* 0x000000016868b824 */ /* 0x000fe200078e0ac9 */
[C---:B------:R-:W-:Y:S01]  /*78a0*/  ISETP.GT.U32.AND P3, PT, R201.reuse, R106, PT ;  /* 0x0000006ac900720c */ /* 0x040fe20003f64070 */
[----:B------:R-:W-:Y:S02]  /*78b0*/  IMAD R108, R201, R4, R110 ;  /* 0x00000004c96c7224 */ /* 0x000fe400078e026e */
[----:B------:R-:W-:Y:S01]  /*78c0*/  @!P0 IMAD.MOV R101, RZ, RZ, -R101 ;  /* 0x000000ffff658224 */ /* 0x000fe200078e0a65 */
[----:B------:R-:W-:Y:S01]  /*78d0*/  ISETP.GE.AND P0, PT, R109, RZ, PT ;  /* 0x000000ff6d00720c */ /* 0x000fe20003f06270 */
[----:B------:R-:W-:Y:S01]  /*78e0*/  @!P6 IMAD.MOV R104, RZ, RZ, -R104 ;  /* 0x000000ffff68e224 */ /* 0x000fe200078e0a68 */
[----:B------:R-:W-:Y:S01]  /*78f0*/  ISETP.GT.U32.AND P6, PT, R201, R108, PT ;  /* 0x0000006cc900720c */ /* 0x000fe20003fc4070 */
[----:B------:R-:W-:-:S02]  /*7900*/  VIADD R109, R0, 0xa3 ;  /* 0x000000a3006d7836 */ /* 0x000fc40000000000 */
[----:B------:R-:W-:Y:S02]  /*7910*/  VIADD R111, R0, 0xa4 ;  /* 0x000000a4006f7836 */ /* 0x000fe40000000000 */
[--C-:B------:R-:W-:Y:S01]  /*7920*/  @!P2 IMAD.IADD R107, R107, 0x1, -R201.reuse ;  /* 0x000000016b6ba824 */ /* 0x100fe200078e0ac9 */
[----:B------:R-:W-:Y:S01]  /*7930*/  IABS R112, R109 ;  /* 0x0000006d00707213 */ /* 0x000fe20000000000 */
[----:B------:R-:W-:Y:S01]  /*7940*/  @!P3 IMAD.IADD R106, R106, 0x1, -R201 ;  /* 0x000000016a6ab824 */ /* 0x000fe200078e0ac9 */
[----:B------:R-:W-:Y:S01]  /*7950*/  IABS R114, R111 ;  /* 0x0000006f00727213 */ /* 0x000fe20000000000 */
[----:B------:R-:W-:Y:S01]  /*7960*/  VIADD R117, R0, 0xa5 ;  /* 0x000000a500757836 */ /* 0x000fe20000000000 */
[----:B------:R-:W-:Y:S01]  /*7970*/  ISETP.GT.U32.AND P2, PT, R201, R107, PT ;  /* 0x0000006bc900720c */ /* 0x000fe20003f44070 */
[----:B------:R-:W-:Y:S01]  /*7980*/  IMAD.HI.U32 R3, R207, R112, RZ ;  /* 0x00000070cf037227 */ /* 0x000fe200078e00ff */
[----:B------:R-:W-:-:S03]  /*7990*/  ISETP.GT.U32.AND P3, PT, R201, R106, PT ;  /* 0x0000006ac900720c */ /* 0x000fc60003f64070 */
[----:B------:R-:W-:Y:S02]  /*79a0*/  @!P6 IMAD.IADD R108, R108, 0x1, -R201 ;  /* 0x000000016c6ce824 */ /* 0x000fe400078e0ac9 */
[----:B------:R-:W-:Y:S02]  /*79b0*/  IMAD.MOV R3, RZ, RZ, -R3 ;  /* 0x000000ffff037224 */ /* 0x000fe400078e0a03 */
[----:B------:R-:W-:Y:S01]  /*79c0*/  @!P0 IMAD.MOV R105, RZ, RZ, -R105 ;  /* 0x000000ffff698224 */ /* 0x000fe200078e0a69 */
[----:B------:R-:W-:Y:S01]  /*79d0*/  ISETP.GE.AND P0, PT, R109, RZ, PT ;  /* 0x000000ff6d00720c */ /* 0x000fe20003f06270 */
[----:B------:R-:W-:Y:S01]  /*79e0*/  IMAD.HI.U32 R4, R207, R114, RZ ;  /* 0x00000072cf047227 */ /* 0x000fe200078e00ff */
[----:B------:R-:W-:-:S03]  /*79f0*/  ISETP.GT.U32.AND P6, PT, R201, R108, PT ;  /* 0x0000006cc900720c */ /* 0x000fc60003fc4070 */
[----:B------:R-:W-:Y:S01]  /*7a00*/  IMAD R109, R201, R3, R112 ;  /* 0x00000003c96d7224 */ /* 0x000fe200078e0270 */
[----:B------:R-:W-:Y:S01]  /*7a10*/  IABS R112, R117 ;  /* 0x0000007500707213 */ /* 0x000fe20000000000 */
[----:B------:R-:W-:Y:S02]  /*7a20*/  IMAD.MOV R4, RZ, RZ, -R4 ;  /* 0x000000ffff047224 */ /* 0x000fe400078e0a04 */
[----:B------:R-:W-:Y:S02]  /*7a30*/  VIADD R119, R0, 0xa6 ;  /* 0x000000a600777836 */ /* 0x000fe40000000000 */
[----:B------:R-:W-:Y:S01]  /*7a40*/  @!P2 IMAD.IADD R107, R107, 0x1, -R201 ;  /* 0x000000016b6ba824 */ /* 0x000fe200078e0ac9 */
[----:B------:R-:W-:Y:S01]  /*7a50*/  ISETP.GT.U32.AND P2, PT, R201, R109, PT ;  /* 0x0000006dc900720c */ /* 0x000fe20003f44070 */
[----:B------:R-:W-:-:S04]  /*7a60*/  IMAD.HI.U32 R3, R207, R112, RZ ;  /* 0x00000070cf037227 */ /* 0x000fc800078e00ff */
[----:B------:R-:W-:Y:S01]  /*7a70*/  @!P3 IMAD.IADD R106, R106, 0x1, -R201 ;  /* 0x000000016a6ab824 */ /* 0x000fe200078e0ac9 */
[----:B------:R-:W-:Y:S01]  /*7a80*/  ISETP.GE.AND P3, PT, R111, RZ, PT ;  /* 0x000000ff6f00720c */ /* 0x000fe20003f66270 */
[C---:B------:R-:W-:Y:S01]  /*7a90*/  IMAD R110, R201.reuse, R4, R114 ;  /* 0x00000004c96e7224 */ /* 0x040fe200078e0272 */
[----:B------:R-:W-:Y:S01]  /*7aa0*/  IABS R114, R119 ;  /* 0x0000007700727213 */ /* 0x000fe20000000000 */
[----:B------:R-:W-:Y:S02]  /*7ab0*/  IMAD.MOV R111, RZ, RZ, -R3 ;  /* 0x000000ffff6f7224 */ /* 0x000fe400078e0a03 */
[----:B------:R-:W-:Y:S01]  /*7ac0*/  @!P6 IMAD.IADD R108, R108, 0x1, -R201 ;  /* 0x000000016c6ce824 */ /* 0x000fe200078e0ac9 */
[----:B------:R-:W-:Y:S01]  /*7ad0*/  ISETP.GT.U32.AND P6, PT, R201, R110, PT ;  /* 0x0000006ec900720c */ /* 0x000fe20003fc4070 */
[----:B------:R-:W-:-:S04]  /*7ae0*/  IMAD.HI.U32 R3, R207, R114, RZ ;  /* 0x00000072cf037227 */ /* 0x000fc800078e00ff */
[----:B------:R-:W-:Y:S02]  /*7af0*/  IMAD R111, R201, R111, R112 ;  /* 0x0000006fc96f7224 */ /* 0x000fe400078e0270 */
[C---:B------:R-:W-:Y:S02]  /*7b00*/  VIADD R121, R0.reuse, 0xa7 ;  /* 0x000000a700797836 */ /* 0x040fe40000000000 */
[----:B------:R-:W-:Y:S02]  /*7b10*/  IMAD.MOV R112, RZ, RZ, -R3 ;  /* 0x000000ffff707224 */ /* 0x000fe400078e0a03 */
[----:B------:R-:W-:Y:S01]  /*7b20*/  @!P2 IMAD.IADD R109, R109, 0x1, -R201 ;  /* 0x000000016d6da824 */ /* 0x000fe200078e0ac9 */
[C---:B------:R-:W-:Y:S01]  /*7b30*/  ISETP.GT.U32.AND P2, PT, R201.reuse, R111, PT ;  /* 0x0000006fc900720c */ /* 0x040fe20003f44070 */
[----:B------:R-:W-:Y:S01]  /*7b40*/  VIADD R122, R0, 0xa8 ;  /* 0x000000a8007a7836 */ /* 0x000fe20000000000 */
[----:B------:R-:W-:Y:S01]  /*7b50*/  IABS R116, R121 ;  /* 0x0000007900747213 */ /* 0x000fe20000000000 */
[----:B------:R-:W-:-:S02]  /*7b60*/  IMAD R112, R201, R112, R114 ;  /* 0x00000070c9707224 */ /* 0x000fc400078e0272 */
[----:B------:R-:W-:Y:S01]  /*7b70*/  @!P6 IMAD.IADD R110, R110, 0x1, -R201 ;  /* 0x000000016e6ee824 */ /* 0x000fe200078e0ac9 */
[----:B------:R-:W-:Y:S01]  /*7b80*/  IABS R118, R122 ;  /* 0x0000007a00767213 */ /* 0x000fe20000000000 */
[----:B------:R-:W-:Y:S01]  /*7b90*/  VIADD R123, R0, 0xa9 ;  /* 0x000000a9007b7836 */ /* 0x000fe20000000000 */
[----:B------:R-:W-:Y:S01]  /*7ba0*/  ISETP.GT.U32.AND P6, PT, R201, R112, PT ;  /* 0x00000070c900720c */ /* 0x000fe20003fc4070 */
[----:B------:R-:W-:-:S03]  /*7bb0*/  IMAD.HI.U32 R4, R207, R116, RZ ;  /* 0x00000074cf047227 */ /* 0x000fc600078e00ff */
[----:B------:R-:W-:Y:S01]  /*7bc0*/  IABS R120, R123 ;  /* 0x0000007b00787213 */ /* 0x000fe20000000000 */
[----:B------:R-:W-:-:S04]  /*7bd0*/  IMAD.HI.U32 R113, R207, R118, RZ ;  /* 0x00000076cf717227 */ /* 0x000fc800078e00ff */
[----:B------:R-:W-:Y:S02]  /*7be0*/  IMAD.MOV R4, RZ, RZ, -R4 ;  /* 0x000000ffff047224 */ /* 0x000fe400078e0a04 */
[----:B------:R-:W-:Y:S01]  /*7bf0*/  @!P2 IMAD.IADD R111, R111, 0x1, -R201 ;  /* 0x000000016f6fa824 */ /* 0x000fe200078e0ac9 */
[C---:B------:R-:W-:Y:S01]  /*7c00*/  ISETP.GT.U32.AND P2, PT, R201.reuse, R109, PT ;  /* 0x0000006dc900720c */ /* 0x040fe20003f44070 */
[----:B------:R-:W-:Y:S02]  /*7c10*/  IMAD.MOV R114, RZ, RZ, -R113 ;  /* 0x000000ffff727224 */ /* 0x000fe400078e0a71 */
[C---:B------:R-:W-:Y:S02]  /*7c20*/  IMAD R113, R201.reuse, R4, R116 ;  /* 0x00000004c9717224 */ /* 0x040fe400078e0274 */
[----:B------:R-:W-:Y:S01]  /*7c30*/  @!P1 IMAD.MOV R107, RZ, RZ, -R107 ;  /* 0x000000ffff6b9224 */ /* 0x000fe200078e0a6b */
[----:B------:R-:W-:Y:S01]  /*7c40*/  ISETP.GT.U32.AND P1, PT, R201, R111, PT ;  /* 0x0000006fc900720c */ /* 0x000fe20003f24070 */
[----:B------:R-:W-:-:S04]  /*7c50*/  IMAD.HI.U32 R3, R207, R120, RZ ;  /* 0x00000078cf037227 */ /* 0x000fc800078e00ff */
[----:B------:R-:W-:Y:S01]  /*7c60*/  @!P4 IMAD.MOV R106, RZ, RZ, -R106 ;  /* 0x000000ffff6ac224 */ /* 0x000fe200078e0a6a */
[C---:B------:R-:W-:Y:S01]  /*7c70*/  ISETP.GT.U32.AND P4, PT, R201.reuse, R110, PT ;  /* 0x0000006ec900720c */ /* 0x040fe20003f84070 */
[----:B------:R-:W-:Y:S02]  /*7c80*/  @!P6 IMAD.IADD R112, R112, 0x1, -R201 ;  /* 0x000000017070e824 */ /* 0x000fe400078e0ac9 */
[----:B------:R-:W-:Y:S01]  /*7c90*/  @!P5 IMAD.MOV R108, RZ, RZ, -R108 ;  /* 0x000000ffff6cd224 */ /* 0x000fe200078e0a6c */
[C---:B------:R-:W-:Y:S01]  /*7ca0*/  ISETP.GT.U32.AND P5, PT, R201.reuse, R113, PT ;  /* 0x00000071c900720c */ /* 0x040fe20003fa4070 */
[----:B------:R-:W-:Y:S01]  /*7cb0*/  IMAD.MOV R3, RZ, RZ, -R3 ;  /* 0x000000ffff037224 */ /* 0x000fe200078e0a03 */
[----:B------:R-:W-:Y:S01]  /*7cc0*/  ISETP.GT.U32.AND P6, PT, R201, R112, PT ;  /* 0x00000070c900720c */ /* 0x000fe20003fc4070 */
[C---:B------:R-:W-:Y:S02]  /*7cd0*/  VIADD R125, R0.reuse, 0xab ;  /* 0x000000ab007d7836 */ /* 0x040fe40000000000 */
[----:B------:R-:W-:-:S02]  /*7ce0*/  VIADD R124, R0, 0xaa ;  /* 0x000000aa007c7836 */ /* 0x000fc40000000000 */
[C---:B------:R-:W-:Y:S02]  /*7cf0*/  IMAD R115, R201.reuse, R3, R120 ;  /* 0x00000003c9737224 */ /* 0x040fe400078e0278 */
[----:B------:R-:W-:Y:S01]  /*7d00*/  IMAD R114, R201, R114, R118 ;  /* 0x00000072c9727224 */ /* 0x000fe200078e0276 */
[----:B------:R-:W-:Y:S01]  /*7d10*/  IABS R118, R125 ;  /* 0x0000007d00767213 */ /* 0x000fe20000000000 */
[--C-:B------:R-:W-:Y:S01]  /*7d20*/  @!P1 IMAD.IADD R111, R111, 0x1, -R201.reuse ;  /* 0x000000016f6f9824 */ /* 0x100fe200078e0ac9 */
[----:B------:R-:W-:Y:S01]  /*7d30*/  IABS R116, R124 ;  /* 0x0000007c00747213 */ /* 0x000fe20000000000 */
[--C-:B------:R-:W-:Y:S01]  /*7d40*/  @!P2 IMAD.IADD R109, R109, 0x1, -R201.reuse ;  /* 0x000000016d6da824 */ /* 0x100fe200078e0ac9 */
[----:B------:R-:W-:Y:S01]  /*7d50*/  ISETP.GT.U32.AND P1, PT, R201, R115, PT ;  /* 0x00000073c900720c */ /* 0x000fe20003f24070 */
[--C-:B------:R-:W-:Y:S01]  /*7d60*/  @!P4 IMAD.IADD R110, R110, 0x1, -R201.reuse ;  /* 0x000000016e6ec824 */ /* 0x100fe200078e0ac9 */
[----:B------:R-:W-:Y:S01]  /*7d70*/  ISETP.GE.AND P4, PT, R117, RZ, PT ;  /* 0x000000ff7500720c */ /* 0x000fe20003f86270 */
[----:B------:R-:W-:Y:S01]  /*7d80*/  @!P5 IMAD.IADD R113, R113, 0x1, -R201 ;  /* 0x000000017171d824 */ /* 0x000fe200078e0ac9 */
[----:B------:R-:W-:Y:S01]  /*7d90*/  ISETP.GT.U32.AND P2, PT, R201, R114, PT ;  /* 0x00000072c900720c */ /* 0x000fe20003f44070 */
[----:B------:R-:W-:Y:S01]  /*7da0*/  IMAD.HI.U32 R4, R207, R118, RZ ;  /* 0x00000076cf047227 */ /* 0x000fe200078e00ff */
[----:B------:R-:W-:-:S03]  /*7db0*/  ISETP.GE.AND P5, PT, R121, RZ, PT ;  /* 0x000000ff7900720c */ /* 0x000fc60003fa6270 */
[----:B------:R-:W-:-:S04]  /*7dc0*/  IMAD.HI.U32 R3, R207, R116, RZ ;  /* 0x00000074cf037227 */ /* 0x000fc800078e00ff */
[----:B------:R-:W-:Y:S01]  /*7dd0*/  @!P6 IMAD.IADD R112, R112, 0x1, -R201 ;  /* 0x000000017070e824 */ /* 0x000fe200078e0ac9 */
[----:B------:R-:W-:Y:S01]  /*7de0*/  ISETP.GE.AND P6, PT, R119, RZ, PT ;  /* 0x000000ff7700720c */ /* 0x000fe20003fc6270 */
[----:B------:R-:W-:Y:S01]  /*7df0*/  @!P0 IMAD.MOV R109, RZ, RZ, -R109 ;  /* 0x000000ffff6d8224 */ /* 0x000fe200078e0a6d */
[C---:B------:R-:W-:Y:S01]  /*7e00*/  ISETP.GT.U32.AND P0, PT, R201.reuse, R113, PT ;  /* 0x00000071c900720c */ /* 0x040fe20003f04070 */
[----:B------:R-:W-:Y:S02]  /*7e10*/  IMAD.MOV R4, RZ, RZ, -R4 ;  /* 0x000000ffff047224 */ /* 0x000fe400078e0a04 */
[----:B------:R-:W-:Y:S02]  /*7e20*/  IMAD.MOV R3, RZ, RZ, -R3 ;  /* 0x000000ffff037224 */ /* 0x000fe400078e0a03 */
[C---:B------:R-:W-:Y:S02]  /*7e30*/  IMAD R117, R201.reuse, R4, R118 ;  /* 0x00000004c9757224 */ /* 0x040fe400078e0276 */
[----:B------:R-:W-:-:S02]  /*7e40*/  IMAD R116, R201, R3, R116 ;  /* 0x00000003c9747224 */ /* 0x000fc400078e0274 */
[----:B------:R-:W-:Y:S02]  /*7e50*/  VIADD R4, R0, 0xac ;  /* 0x000000ac00047836 */ /* 0x000fe40000000000 */
[----:B------:R-:W-:Y:S02]  /*7e60*/  @!P1 IMAD.IADD R115, R115, 0x1, -R201 ;  /* 0x0000000173739824 */ /* 0x000fe400078e0ac9 */
[----:B------:R-:W-:Y:S01]  /*7e70*/  @!P4 IMAD.MOV R111, RZ, RZ, -R111 ;  /* 0x000000ffff6fc224 */ /* 0x000fe200078e0a6f */
[C---:B------:R-:W-:Y:S01]  /*7e80*/  ISETP.GT.U32.AND P4, PT, R201.reuse, R116, PT ;  /* 0x00000074c900720c */ /* 0x040fe20003f84070 */
[--C-:B------:R-:W-:Y:S01]  /*7e90*/  @!P2 IMAD.IADD R114, R114, 0x1, -R201.reuse ;  /* 0x000000017272a824 */ /* 0x100fe200078e0ac9 */
[----:B------:R-:W-:Y:S01]  /*7ea0*/  ISETP.GT.U32.AND P1, PT, R201, R115, PT ;  /* 0x00000073c900720c */ /* 0x000fe20003f24070 */
[----:B------:R-:W-:Y:S01]  /*7eb0*/  @!P6 IMAD.MOV R112, RZ, RZ, -R112 ;  /* 0x000000ffff70e224 */ /* 0x000fe200078e0a70 */
        /* <DEDUP_REMOVED lines=8> */
[----:B------:R-:W-:Y:S02]  /*7f40*/  IMAD.MOV R3, RZ, RZ, -R3 ;  /* 0x000000ffff037224 */ /* 0x000fe400078e0a03 */
[----:B------:R-:W-:Y:S02]  /*7f50*/  VIADD R119, R0, 0xad ;  /* 0x000000ad00777836 */ /* 0x000fe40000000000 */
[--C-:B------:R-:W-:Y:S01]  /*7f60*/  @!P1 IMAD.IADD R115, R115, 0x1, -R201.reuse ;  /* 0x0000000173739824 */ /* 0x100fe200078e0ac9 */
[----:B------:R-:W-:Y:S01]  /*7f70*/  ISETP.GE.AND P1, PT, R125, RZ, PT ;  /* 0x000000ff7d00720c */ /* 0x000fe20003f26270 */
[--C-:B------:R-:W-:Y:S01]  /*7f80*/  @!P4 IMAD.IADD R116, R116, 0x1, -R201.reuse ;  /* 0x000000017474c824 */ /* 0x100fe200078e0ac9 */
[----:B------:R-:W-:Y:S01]  /*7f90*/  IABS R120, R119 ;  /* 0x0000007700787213 */ /* 0x000fe20000000000 */
[----:B------:R-:W-:Y:S01]  /*7fa0*/  IMAD R118, R201, R3, R118 ;  /* 0x00000003c9767224 */ /* 0x000fe200078e0276 */
[----:B------:R-:W-:Y:S01]  /*7fb0*/  ISETP.GE.AND P4, PT, R4, RZ, PT ;  /* 0x000000ff0400720c */ /* 0x000fe20003f86270 */
[----:B------:R-:W-:Y:S01]  /*7fc0*/  @!P0 IMAD.IADD R117, R117, 0x1, -R201 ;  /* 0x0000000175758824 */ /* 0x000fe200078e0ac9 */
[C---:B------:R-:W-:Y:S01]  /*7fd0*/  ISETP.GT.U32.AND P0, PT, R201.reuse, R116, PT ;  /* 0x00000074c900720c */ /* 0x040fe20003f04070 */
[----:B------:R-:W-:Y:S01]  /*7fe0*/  @!P6 IMAD.MOV R115, RZ, RZ, -R115 ;  /* 0x000000ffff73e224 */ /* 0x000fe200078e0a73 */
[----:B------:R-:W-:Y:S01]  /*7ff0*/  ISETP.GT.U32.AND P6, PT, R201, R118, PT ;  /* 0x00000076c900720c */ /* 0x000fe20003fc4070 */
[----:B------:R-:W-:Y:S01]  /*8000*/  @!P3 IMAD.IADD R114, R114, 0x1, -R201 ;  /* 0x000000017272b824 */ /* 0x000fe200078e0ac9 */
[----:B------:R-:W-:Y:S01]  /*8010*/  ISETP.GE.AND P3, PT, R124, RZ, PT ;  /* 0x000000ff7c00720c */ /* 0x000fe20003f66270 */
[----:B------:R-:W-:-:S04]  /*8020*/  IMAD.HI.U32 R4, R207, R120, RZ ;  /* 0x00000078cf047227 */ /* 0x000fc800078e00ff */
[----:B------:R-:W-:Y:S01]  /*8030*/  @!P5 IMAD.MOV R113, RZ, RZ, -R113 ;  /* 0x000000ffff71d224 */ /* 0x000fe200078e0a71 */
[----:B------:R-:W-:Y:S01]  /*8040*/  ISETP.GT.U32.AND P5, PT, R201, R117, PT ;  /* 0x00000075c900720c */ /* 0x000fe20003fa4070 */
[----:B------:R-:W-:Y:S02]  /*8050*/  IMAD.MOV R4, RZ, RZ, -R4 ;  /* 0x000000ffff047224 */ /* 0x000fe400078e0a04 */
[----:B------:R-:W-:Y:S02]  /*8060*/  VIADD R3, R0, 0xae ;  /* 0x000000ae00037836 */ /* 0x000fe40000000000 */
[----:B------:R-:W-:Y:S01]  /*8070*/  @!P2 IMAD.MOV R114, RZ, RZ, -R114 ;  /* 0x000000ffff72a224 */ /* 0x000fe200078e0a72 */
[----:B------:R-:W-:Y:S01]  /*8080*/  ISETP.GE.AND P2, PT, R119, RZ, PT ;  /* 0x000000ff7700720c */ /* 0x000fe20003f46270 */
[----:B------:R-:W-:Y:S01]  /*8090*/  IMAD R119, R201, R4, R120 ;  /* 0x00000004c9777224 */ /* 0x000fe200078e0278 */
[----:B------:R-:W-:Y:S01]  /*80a0*/  IABS R120, R3 ;  /* 0x0000000300787213 */ /* 0x000fe20000000000 */
[--C-:B------:R-:W-:Y:S01]  /*80b0*/  @!P0 IMAD.IADD R116, R116, 0x1, -R201.reuse ;  /* 0x0000000174748824 */ /* 0x100fe200078e0ac9 */
[----:B------:R-:W-:Y:S01]  /*80c0*/  ISETP.GE.AND P0, PT, R3, RZ, PT ;  /* 0x000000ff0300720c */ /* 0x000fe20003f06270 */
[----:B------:R-:W-:-:S02]  /*80d0*/  @!P6 IMAD.IADD R118, R118, 0x1, -R201 ;  /* 0x000000017676e824 */ /* 0x000fc400078e0ac9 */
[----:B------:R-:W-:Y:S02]  /*80e0*/  @!P3 IMAD.MOV R116, RZ, RZ, -R116 ;  /* 0x000000ffff74b224 */ /* 0x000fe400078e0a74 */
[----:B------:R-:W-:Y:S01]  /*80f0*/  IMAD.HI.U32 R3, R207, R120, RZ ;  /* 0x00000078cf037227 */ /* 0x000fe200078e00ff */
[----:B------:R-:W-:-:S03]  /*8100*/  ISETP.GT.U32.AND P3, PT, R201, R118, PT ;  /* 0x00000076c900720c */ /* 0x000fc60003f64070 */
[----:B------:R-:W-:Y:S01]  /*8110*/  @!P5 IMAD.IADD R117, R117, 0x1, -R201 ;  /* 0x000000017575d824 */ /* 0x000fe200078e0ac9 */
[C---:B------:R-:W-:Y:S01]  /*8120*/  ISETP.GT.U32.AND P5, PT, R201.reuse, R119, PT ;  /* 0x00000077c900720c */ /* 0x040fe20003fa4070 */
[----:B------:R-:W-:Y:S02]  /*8130*/  IMAD.MOV R3, RZ, RZ, -R3 ;  /* 0x000000ffff037224 */ /* 0x000fe400078e0a03 */
[C---:B------:R-:W-:Y:S02]  /*8140*/  VIADD R4, R0.reuse, 0xaf ;  /* 0x000000af00047836 */ /* 0x040fe40000000000 */
[C---:B------:R-:W-:Y:S02]  /*8150*/  IMAD R120, R201.reuse, R3, R120 ;  /* 0x00000003c9787224 */ /* 0x040fe400078e0278 */
[----:B------:R-:W-:Y:S01]  /*8160*/  VIADD R123, R0, 0xb0 ;  /* 0x000000b0007b7836 */ /* 0x000fe20000000000 */
[----:B------:R-:W-:Y:S01]  /*8170*/  IABS R122, R4 ;  /* 0x00000004007a7213 */ /* 0x000fe20000000000 */
[----:B------:R-:W-:Y:S01]  /*8180*/  @!P3 IMAD.IADD R118, R118, 0x1, -R201 ;  /* 0x000000017676b824 */ /* 0x000fe200078e0ac9 */
[----:B------:R-:W-:Y:S01]  /*8190*/  ISETP.GT.U32.AND P3, PT, R201, R120, PT ;  /* 0x00000078c900720c */ /* 0x000fe20003f64070 */
        /* <DEDUP_REMOVED lines=8> */
[----:B------:R-:W-:Y:S02]  /*8220*/  IMAD.MOV R4, RZ, RZ, -R4 ;  /* 0x000000ffff047224 */ /* 0x000fe400078e0a04 */
[----:B------:R-:W-:Y:S02]  /*8230*/  VIADD R123, R0, 0xb1 ;  /* 0x000000b1007b7836 */ /* 0x000fe40000000000 */
[----:B------:R-:W-:Y:S02]  /*8240*/  IMAD.MOV R3, RZ, RZ, -R121 ;  /* 0x000000ffff037224 */ /* 0x000fe400078e0a79 */
[C---:B------:R-:W-:Y:S01]  /*8250*/  IMAD R121, R201.reuse, R4, R122 ;  /* 0x00000004c9797224 */ /* 0x040fe200078e027a */
[----:B------:R-:W-:Y:S01]  /*8260*/  IABS R4, R123 ;  /* 0x0000007b00047213 */ /* 0x000fe20000000000 */
[----:B------:R-:W-:Y:S02]  /*8270*/  @!P3 IMAD.IADD R120, R120, 0x1, -R201 ;  /* 0x000000017878b824 */ /* 0x000fe400078e0ac9 */
[----:B------:R-:W-:-:S02]  /*8280*/  IMAD R122, R201, R3, R124 ;  /* 0x00000003c97a7224 */ /* 0x000fc400078e027c */
[----:B------:R-:W-:Y:S01]  /*8290*/  @!P4 IMAD.MOV R118, RZ, RZ, -R118 ;  /* 0x000000ffff76c224 */ /* 0x000fe200078e0a76 */
[----:B------:R-:W-:Y:S01]  /*82a0*/  ISETP.GT.U32.AND P3, PT, R201, R120, PT ;  /* 0x00000078c900720c */ /* 0x000fe20003f64070 */
[----:B------:R-:W-:Y:S01]  /*82b0*/  IMAD.HI.U32 R3, R207, R4, RZ ;  /* 0x00000004cf037227 */ /* 0x000fe200078e00ff */
[----:B------:R-:W-:-:S03]  /*82c0*/  ISETP.GT.U32.AND P4, PT, R201, R122, PT ;  /* 0x0000007ac900720c */ /* 0x000fc60003f84070 */
[----:B------:R-:W-:Y:S01]  /*82d0*/  @!P5 IMAD.IADD R119, R119, 0x1, -R201 ;  /* 0x000000017777d824 */ /* 0x000fe200078e0ac9 */
[----:B------:R-:W-:Y:S01]  /*82e0*/  ISETP.GT.U32.AND P5, PT, R201, R121, PT ;  /* 0x00000079c900720c */ /* 0x000fe20003fa4070 */
[----:B------:R-:W-:Y:S02]  /*82f0*/  IMAD.MOV R3, RZ, RZ, -R3 ;  /* 0x000000ffff037224 */ /* 0x000fe400078e0a03 */
[----:B------:R-:W-:Y:S01]  /*8300*/  @!P2 IMAD.MOV R119, RZ, RZ, -R119 ;  /* 0x000000ffff77a224 */ /* 0x000fe200078e0a77 */
[----:B------:R-:W-:Y:S01]  /*8310*/  ISETP.GE.AND P2, PT, R123, RZ, PT ;  /* 0x000000ff7b00720c */ /* 0x000fe20003f46270 */
[C---:B------:R-:W-:Y:S02]  /*8320*/  VIADD R127, R0.reuse, 0xb2 ;  /* 0x000000b2007f7836 */ /* 0x040fe40000000000 */
[----:B------:R-:W-:Y:S02]  /*8330*/  IMAD R123, R201, R3, R4 ;  /* 0x00000003c97b7224 */ /* 0x000fe400078e0204 */
[C---:B------:R-:W-:Y:S01]  /*8340*/  VIADD R129, R0.reuse, 0xb3 ;  /* 0x000000b300817836 */ /* 0x040fe20000000000 */
[----:B------:R-:W-:Y:S01]  /*8350*/  IABS R124, R127 ;  /* 0x0000007f007c7213 */ /* 0x000fe20000000000 */
[----:B------:R-:W-:-:S02]  /*8360*/  VIADD R130, R0, 0xb4 ;  /* 0x000000b400827836 */ /* 0x000fc40000000000 */
[--C-:B------:R-:W-:Y:S01]  /*8370*/  @!P3 IMAD.IADD R120, R120, 0x1, -R201.reuse ;  /* 0x000000017878b824 */ /* 0x100fe200078e0ac9 */
[----:B------:R-:W-:Y:S01]  /*8380*/  ISETP.GT.U32.AND P3, PT, R201, R123, PT ;  /* 0x0000007bc900720c */ /* 0x000fe20003f64070 */
[----:B------:R-:W-:Y:S01]  /*8390*/  @!P4 IMAD.IADD R122, R122, 0x1, -R201 ;  /* 0x000000017a7ac824 */ /* 0x000fe200078e0ac9 */
[----:B------:R-:W-:Y:S01]  /*83a0*/  IABS R126, R129 ;  /* 0x00000081007e7213 */ /* 0x000fe20000000000 */
[----:B------:R-:W-:Y:S01]  /*83b0*/  IMAD.HI.U32 R3, R207, R124, RZ ;  /* 0x0000007ccf037227 */ /* 0x000fe200078e00ff */
[----:B------:R-:W-:Y:S02]  /*83c0*/  IABS R128, R130 ;  /* 0x0000008200807213 */ /* 0x000fe40000000000 */
[----:B------:R-:W-:Y:S01]  /*83d0*/  ISETP.GT.U32.AND P4, PT, R201, R122, PT ;  /* 0x0000007ac900720c */ /* 0x000fe20003f84070 */
[----:B------:R-:W-:-:S04]  /*83e0*/  IMAD.HI.U32 R4, R207, R126, RZ ;  /* 0x0000007ecf047227 */ /* 0x000fc800078e00ff */
[----:B------:R-:W-:Y:S02]  /*83f0*/  @!P5 IMAD.IADD R121, R121, 0x1, -R201 ;  /* 0x000000017979d824 */ /* 0x000fe400078e0ac9 */
[----:B------:R-:W-:Y:S02]  /*8400*/  IMAD.MOV R3, RZ, RZ, -R3 ;  /* 0x000000ffff037224 */ /* 0x000fe400078e0a03 */
[----:B------:R-:W-:Y:S01]  /*8410*/  IMAD.HI.U32 R125, R207, R128, RZ ;  /* 0x00000080cf7d7227 */ /* 0x000fe200078e00ff */
[----:B------:R-:W-:-:S03]  /*8420*/  ISETP.GT.U32.AND P5, PT, R201, R121, PT ;  /* 0x00000079c900720c */ /* 0x000fc60003fa4070 */
[----:B------:R-:W-:Y:S02]  /*8430*/  IMAD.MOV R4, RZ, RZ, -R4 ;  /* 0x000000ffff047224 */ /* 0x000fe400078e0a04 */
[----:B------:R-:W-:Y:S02]  /*8440*/  IMAD R124, R201, R3, R124 ;  /* 0x00000003c97c7224 */ /* 0x000fe400078e027c */
[----:B------:R-:W-:Y:S02]  /*8450*/  IMAD.MOV R3, RZ, RZ, -R125 ;  /* 0x000000ffff037224 */ /* 0x000fe400078e0a7d */
[--C-:B------:R-:W-:Y:S02]  /*8460*/  @!P3 IMAD.IADD R123, R123, 0x1, -R201.reuse ;  /* 0x000000017b7bb824 */ /* 0x100fe400078e0ac9 */
[C---:B------:R-:W-:Y:S02]  /*8470*/  IMAD R125, R201.reuse, R4, R126 ;  /* 0x00000004c97d7224 */ /* 0x040fe400078e027e */
[--C-:B------:R-:W-:Y:S01]  /*8480*/  @!P4 IMAD.IADD R122, R122, 0x1, -R201.reuse ;  /* 0x000000017a7ac824 */ /* 0x100fe200078e0ac9 */
[C---:B------:R-:W-:Y:S01]  /*8490*/  ISETP.GT.U32.AND P3, PT, R201.reuse, R123, PT ;  /* 0x0000007bc900720c */ /* 0x040fe20003f64070 */
[C---:B------:R-:W-:Y:S01]  /*84a0*/  VIADD R126, R0.reuse, 0xb5 ;  /* 0x000000b5007e7836 */ /* 0x040fe20000000000 */
[C---:B------:R-:W-:Y:S01]  /*84b0*/  ISETP.GT.U32.AND P4, PT, R201.reuse, R125, PT ;  /* 0x0000007dc900720c */ /* 0x040fe20003f84070 */
[----:B------:R-:W-:Y:S01]  /*84c0*/  @!P0 IMAD.MOV R120, RZ, RZ, -R120 ;  /* 0x000000ffff788224 */ /* 0x000fe200078e0a78 */
[----:B------:R-:W-:Y:S01]  /*84d0*/  ISETP.GT.U32.AND P0, PT, R201, R124, PT ;  /* 0x0000007cc900720c */ /* 0x000fe20003f04070 */
[----:B------:R-:W-:Y:S01]  /*84e0*/  @!P5 IMAD.IADD R121, R121, 0x1, -R201 ;  /* 0x000000017979d824 */ /* 0x000fe200078e0ac9 */
[----:B------:R-:W-:Y:S01]  /*84f0*/  IABS R4, R126 ;  /* 0x0000007e00047213 */ /* 0x000fe20000000000 */
[----:B------:R-:W-:Y:S01]  /*8500*/  IMAD R128, R201, R3, R128 ;  /* 0x00000003c9807224 */ /* 0x000fe200078e0280 */
[----:B------:R-:W-:Y:S01]  /*8510*/  ISETP.GE.AND P5, PT, R127, RZ, PT ;  /* 0x000000ff7f00720c */ /* 0x000fe20003fa6270 */
[----:B------:R-:W-:-:S02]  /*8520*/  VIADD R127, R0, 0xb6 ;  /* 0x000000b6007f7836 */ /* 0x000fc40000000000 */
[----:B------:R-:W-:-:S04]  /*8530*/  IMAD.HI.U32 R3, R207, R4, RZ ;  /* 0x00000004cf037227 */ /* 0x000fc800078e00ff */
[--C-:B------:R-:W-:Y:S01]  /*8540*/  @!P3 IMAD.IADD R123, R123, 0x1, -R201.reuse ;  /* 0x000000017b7bb824 */ /* 0x100fe200078e0ac9 */
[----:B------:R-:W-:Y:S01]  /*8550*/  ISETP.GE.AND P3, PT, R130, RZ, PT ;  /* 0x000000ff8200720c */ /* 0x000fe20003f66270 */
[----:B------:R-:W-:Y:S01]  /*8560*/  @!P4 IMAD.IADD R125, R125, 0x1, -R201 ;  /* 0x000000017d7dc824 */ /* 0x000fe200078e0ac9 */
[----:B------:R-:W-:Y:S01]  /*8570*/  IABS R130, R127 ;  /* 0x0000007f00827213 */ /* 0x000fe20000000000 */
[----:B------:R-:W-:Y:S02]  /*8580*/  IMAD.MOV R3, RZ, RZ, -R3 ;  /* 0x000000ffff037224 */ /* 0x000fe400078e0a03 */
[----:B------:R-:W-:Y:S01]  /*8590*/  @!P6 IMAD.MOV R121, RZ, RZ, -R121 ;  /* 0x000000ffff79e224 */ /* 0x000fe200078e0a79 */
[----:B------:R-:W-:Y:S01]  /*85a0*/  ISETP.GE.AND P6, PT, R129, RZ, PT ;  /* 0x000000ff8100720c */ /* 0x000fe20003fc6270 */
[----:B------:R-:W-:Y:S01]  /*85b0*/  @!P0 IMAD.IADD R124, R124, 0x1, -R201 ;  /* 0x000000017c7c8824 */ /* 0x000fe200078e0ac9 */
[----:B------:R-:W-:Y:S01]  /*85c0*/  ISETP.GE.AND P0, PT, R126, RZ, PT ;  /* 0x000000ff7e00720c */ /* 0x000fe20003f06270 */
[----:B------:R-:W-:Y:S01]  /*85d0*/  @!P2 IMAD.MOV R123, RZ, RZ, -R123 ;  /* 0x000000ffff7ba224 */ /* 0x000fe200078e0a7b */
[C---:B------:R-:W-:Y:S01]  /*85e0*/  ISETP.GT.U32.AND P2, PT, R201.reuse, R125, PT ;  /* 0x0000007dc900720c */ /* 0x040fe20003f44070 */
[C---:B------:R-:W-:Y:S01]  /*85f0*/  IMAD R129, R201.reuse, R3, R4 ;  /* 0x00000003c9817224 */ /* 0x040fe200078e0204 */
[----:B------:R-:W-:Y:S01]  /*8600*/  ISETP.GT.U32.AND P4, PT, R201, R124, PT ;  /* 0x0000007cc900720c */ /* 0x000fe20003f84070 */
[----:B------:R-:W-:-:S04]  /*8610*/  IMAD.HI.U32 R3, R207, R130, RZ ;  /* 0x00000082cf037227 */ /* 0x000fc800078e00ff */
[----:B------:R-:W-:Y:S01]  /*8620*/  @!P1 IMAD.MOV R122, RZ, RZ, -R122 ;  /* 0x000000ffff7a9224 */ /* 0x000fe200078e0a7a */
[C---:B------:R-:W-:Y:S01]  /*8630*/  ISETP.GT.U32.AND P1, PT, R201.reuse, R128, PT ;  /* 0x00000080c900720c */ /* 0x040fe20003f24070 */
[----:B------:R-:W-:Y:S02]  /*8640*/  IMAD.MOV R3, RZ, RZ, -R3 ;  /* 0x000000ffff037224 */ /* 0x000fe400078e0a03 */
[----:B------:R-:W-:Y:S02]  /*8650*/  VIADD R126, R0, 0xb7 ;  /* 0x000000b7007e7836 */ /* 0x000fe40000000000 */
[----:B------:R-:W-:Y:S02]  /*8660*/  IMAD R130, R201, R3, R130 ;  /* 0x00000003c9827224 */ /* 0x000fe400078e0282 */
[--C-:B------:R-:W-:Y:S01]  /*8670*/  @!P2 IMAD.IADD R125, R125, 0x1, -R201.reuse ;  /* 0x000000017d7da824 */ /* 0x100fe200078e0ac9 */
[----:B------:R-:W-:Y:S01]  /*8680*/  IABS R132, R126 ;  /* 0x0000007e00847213 */ /* 0x000fe20000000000 */
[--C-:B------:R-:W-:Y:S01]  /*8690*/  @!P4 IMAD.IADD R124, R124, 0x1, -R201.reuse ;  /* 0x000000017c7cc824 */ /* 0x100fe200078e0ac9 */
[C---:B------:R-:W-:Y:S01]  /*86a0*/  ISETP.GT.U32.AND P2, PT, R201.reuse, R130, PT ;  /* 0x00000082c900720c */ /* 0x040fe20003f44070 */
[----:B------:R-:W-:Y:S01]  /*86b0*/  VIADD R135, R0, 0xb8 ;  /* 0x000000b800877836 */ /* 0x000fe20000000000 */
[----:B------:R-:W-:Y:S01]  /*86c0*/  ISETP.GT.U32.AND P4, PT, R201, R129, PT ;  /* 0x00000081c900720c */ /* 0x000fe20003f84070 */
[----:B------:R-:W-:-:S02]  /*86d0*/  @!P1 IMAD.IADD R128, R128, 0x1, -R201 ;  /* 0x0000000180809824 */ /* 0x000fc400078e0ac9 */
[----:B------:R-:W-:Y:S01]  /*86e0*/  VIADD R137, R0, 0xb9 ;  /* 0x000000b900897836 */ /* 0x000fe20000000000 */
[----:B------:R-:W-:Y:S01]  /*86f0*/  IABS R134, R135 ;  /* 0x0000008700867213 */ /* 0x000fe20000000000 */
[----:B------:R-:W-:Y:S01]  /*8700*/  IMAD.HI.U32 R3, R207, R132, RZ ;  /* 0x00000084cf037227 */ /* 0x000fe200078e00ff */
[----:B------:R-:W-:Y:S02]  /*8710*/  ISETP.GT.U32.AND P1, PT, R201, R128, PT ;  /* 0x00000080c900720c */ /* 0x000fe40003f24070 */
[----:B------:R-:W-:Y:S01]  /*8720*/  IABS R136, R137 ;  /* 0x0000008900887213 */ /* 0x000fe20000000000 */
[----:B------:R-:W-:-:S04]  /*8730*/  IMAD.HI.U32 R4, R207, R134, RZ ;  /* 0x00000086cf047227 */ /* 0x000fc800078e00ff */
[--C-:B------:R-:W-:Y:S02]  /*8740*/  @!P2 IMAD.IADD R130, R130, 0x1, -R201.reuse ;  /* 0x000000018282a824 */ /* 0x100fe400078e0ac9 */
[----:B------:R-:W-:Y:S01]  /*8750*/  @!P4 IMAD.IADD R129, R129, 0x1, -R201 ;  /* 0x000000018181c824 */ /* 0x000fe200078e0ac9 */
[----:B------:R-:W-:Y:S01]  /*8760*/  ISETP.GE.AND P4, PT, R126, RZ, PT ;  /* 0x000000ff7e00720c */ /* 0x000fe20003f86270 */
[----:B------:R-:W-:Y:S01]  /*8770*/  IMAD.MOV R3, RZ, RZ, -R3 ;  /* 0x000000ffff037224 */ /* 0x000fe200078e0a03 */
[----:B------:R-:W-:Y:S01]  /*8780*/  ISETP.GT.U32.AND P2, PT, R201, R130, PT ;  /* 0x00000082c900720c */ /* 0x000fe20003f44070 */
[----:B------:R-:W-:-:S04]  /*8790*/  IMAD.HI.U32 R126, R207, R136, RZ ;  /* 0x00000088cf7e7227 */ /* 0x000fc800078e00ff */
[----:B------:R-:W-:Y:S02]  /*87a0*/  IMAD.MOV R4, RZ, RZ, -R4 ;  /* 0x000000ffff047224 */ /* 0x000fe400078e0a04 */
[----:B------:R-:W-:Y:S02]  /*87b0*/  IMAD R131, R201, R3, R132 ;  /* 0x00000003c9837224 */ /* 0x000fe400078e0284 */
[----:B------:R-:W-:Y:S01]  /*87c0*/  @!P1 IMAD.IADD R128, R128, 0x1, -R201 ;  /* 0x0000000180809824 */ /* 0x000fe200078e0ac9 */
[----:B------:R-:W-:Y:S01]  /*87d0*/  ISETP.GE.AND P1, PT, R127, RZ, PT ;  /* 0x000000ff7f00720c */ /* 0x000fe20003f26270 */
[----:B------:R-:W-:Y:S02]  /*87e0*/  IMAD.MOV R126, RZ, RZ, -R126 ;  /* 0x000000ffff7e7224 */ /* 0x000fe400078e0a7e */
[C---:B------:R-:W-:Y:S02]  /*87f0*/  IMAD R132, R201.reuse, R4, R134 ;  /* 0x00000004c9847224 */ /* 0x040fe400078e0286 */
[----:B------:R-:W-:-:S02]  /*8800*/  IMAD R133, R201, R126, R136 ;  /* 0x0000007ec9857224 */ /* 0x000fc400078e0288 */
[----:B------:R-:W-:Y:S01]  /*8810*/  @!P3 IMAD.MOV R128, RZ, RZ, -R128 ;  /* 0x000000ffff80b224 */ /* 0x000fe200078e0a80 */
[C---:B------:R-:W-:Y:S01]  /*8820*/  ISETP.GT.U32.AND P3, PT, R201.reuse, R132, PT ;  /* 0x00000084c900720c */ /* 0x040fe20003f64070 */
[----:B------:R-:W-:Y:S01]  /*8830*/  @!P2 IMAD.IADD R130, R130, 0x1, -R201 ;  /* 0x000000018282a824 */ /* 0x000fe200078e0ac9 */
[C---:B------:R-:W-:Y:S01]  /*8840*/  ISETP.GT.U32.AND P2, PT, R201.reuse, R133, PT ;  /* 0x00000085c900720c */ /* 0x040fe20003f44070 */
[C---:B------:R-:W-:Y:S02]  /*8850*/  VIADD R127, R0.reuse, 0xba ;  /* 0x000000ba007f7836 */ /* 0x040fe40000000000 */
[----:B------:R-:W-:Y:S01]  /*8860*/  @!P6 IMAD.MOV R125, RZ, RZ, -R125 ;  /* 0x000000ffff7de224 */ /* 0x000fe200078e0a7d */
[C---:B------:R-:W-:Y:S01]  /*8870*/  ISETP.GT.U32.AND P6, PT, R201.reuse, R131, PT ;  /* 0x00000083c900720c */ /* 0x040fe20003fc4070 */
[C---:B------:R-:W-:Y:S01]  /*8880*/  VIADD R139, R0.reuse, 0xbb ;  /* 0x000000bb008b7836 */ /* 0x040fe20000000000 */
[----:B------:R-:W-:Y:S01]  /*8890*/  IABS R134, R127 ;  /* 0x0000007f00867213 */ /* 0x000fe20000000000 */
[----:B------:R-:W-:Y:S01]  /*88a0*/  @!P5 IMAD.MOV R124, RZ, RZ, -R124 ;  /* 0x000000ffff7cd224 */ /* 0x000fe200078e0a7c */
[----:B------:R-:W-:Y:S01]  /*88b0*/  ISETP.GT.U32.AND P5, PT, R201, R129, PT ;  /* 0x00000081c900720c */ /* 0x000fe20003fa4070 */
[----:B------:R-:W-:Y:S01]  /*88c0*/  VIADD R140, R0, 0xbc ;  /* 0x000000bc008c7836 */ /* 0x000fe20000000000 */
[----:B------:R-:W-:Y:S01]  /*88d0*/  IABS R126, R139 ;  /* 0x0000008b007e7213 */ /* 0x000fe20000000000 */
[----:B------:R-:W-:-:S02]  /*88e0*/  @!P3 IMAD.IADD R132, R132, 0x1, -R201 ;  /* 0x000000018484b824 */ /* 0x000fc400078e0ac9 */
[----:B------:R-:W-:Y:S01]  /*88f0*/  IMAD.HI.U32 R3, R207, R134, RZ ;  /* 0x00000086cf037227 */ /* 0x000fe200078e00ff */
[----:B------:R-:W-:-:S03]  /*8900*/  IABS R136, R140 ;  /* 0x0000008c00887213 */ /* 0x000fc60000000000 */
[----:B------:R-:W-:Y:S01]  /*8910*/  @!P2 IMAD.IADD R133, R133, 0x1, -R201 ;  /* 0x000000018585a824 */ /* 0x000fe200078e0ac9 */
[----:B------:R-:W-:Y:S01]  /*8920*/  ISETP.GT.U32.AND P2, PT, R201, R132, PT ;  /* 0x00000084c900720c */ /* 0x000fe20003f44070 */
[----:B------:R-:W-:Y:S02]  /*8930*/  IMAD.MOV R4, RZ, RZ, -R3 ;  /* 0x000000ffff047224 */ /* 0x000fe400078e0a03 */
[----:B------:R-:W-:-:S04]  /*8940*/  IMAD.HI.U32 R3, R207, R126, RZ ;  /* 0x0000007ecf037227 */ /* 0x000fc800078e00ff */
[----:B------:R-:W-:Y:S01]  /*8950*/  @!P6 IMAD.IADD R131, R131, 0x1, -R201 ;  /* 0x000000018383e824 */ /* 0x000fe200078e0ac9 */
[----:B------:R-:W-:Y:S01]  /*8960*/  ISETP.GE.AND P6, PT, R137, RZ, PT ;  /* 0x000000ff8900720c */ /* 0x000fe20003fc6270 */
[----:B------:R-:W-:Y:S02]  /*8970*/  IMAD.MOV R3, RZ, RZ, -R3 ;  /* 0x000000ffff037224 */ /* 0x000fe400078e0a03 */
[--C-:B------:R-:W-:Y:S01]  /*8980*/  @!P5 IMAD.IADD R129, R129, 0x1, -R201.reuse ;  /* 0x000000018181d824 */ /* 0x100fe200078e0ac9 */
[----:B------:R-:W-:Y:S01]  /*8990*/  ISETP.GE.AND P5, PT, R135, RZ, PT ;  /* 0x000000ff8700720c */ /* 0x000fe20003fa6270 */
[C---:B------:R-:W-:Y:S01]  /*89a0*/  IMAD R135, R201.reuse, R3, R126 ;  /* 0x00000003c9877224 */ /* 0x040fe200078e027e */
[C---:B------:R-:W-:Y:S01]  /*89b0*/  ISETP.GT.U32.AND P3, PT, R201.reuse, R131, PT ;  /* 0x00000083c900720c */ /* 0x040fe20003f64070 */
[----:B------:R-:W-:Y:S02]  /*89c0*/  @!P2 IMAD.IADD R132, R132, 0x1, -R201 ;  /* 0x000000018484a824 */ /* 0x000fe400078e0ac9 */
[C---:B------:R-:W-:Y:S01]  /*89d0*/  IMAD R134, R201.reuse, R4, R134 ;  /* 0x00000004c9867224 */ /* 0x040fe200078e0286 */
[----:B------:R-:W-:Y:S01]  /*89e0*/  ISETP.GT.U32.AND P2, PT, R201, R135, PT ;  /* 0x00000087c900720c */ /* 0x000fe20003f44070 */
[----:B------:R-:W-:-:S02]  /*89f0*/  VIADD R141, R0, 0xbd ;  /* 0x000000bd008d7836 */ /* 0x000fc40000000000 */
[----:B------:R-:W-:-:S03]  /*8a00*/  IMAD.HI.U32 R3, R207, R136, RZ ;  /* 0x00000088cf037227 */ /* 0x000fc600078e00ff */
[----:B------:R-:W-:Y:S01]  /*8a10*/  IABS R126, R141 ;  /* 0x0000008d007e7213 */ /* 0x000fe20000000000 */
[----:B------:R-:W-:Y:S01]  /*8a20*/  @!P0 IMAD.MOV R129, RZ, RZ, -R129 ;  /* 0x000000ffff818224 */ /* 0x000fe200078e0a81 */
[----:B------:R-:W-:Y:S01]  /*8a30*/  ISETP.GT.U32.AND P0, PT, R201, R133, PT ;  /* 0x00000085c900720c */ /* 0x000fe20003f04070 */
[----:B------:R-:W-:Y:S01]  /*8a40*/  @!P3 IMAD.IADD R131, R131, 0x1, -R201 ;  /* 0x000000018383b824 */ /* 0x000fe200078e0ac9 */
[----:B------:R-:W-:Y:S01]  /*8a50*/  ISETP.GT.U32.AND P3, PT, R201, R134, PT ;  /* 0x00000086c900720c */ /* 0x000fe20003f64070 */
[----:B------:R-:W-:Y:S02]  /*8a60*/  IMAD.MOV R4, RZ, RZ, -R3 ;  /* 0x000000ffff047224 */ /* 0x000fe400078e0a03 */
[----:B------:R-:W-:Y:S02]  /*8a70*/  @!P2 IMAD.IADD R135, R135, 0x1, -R201 ;  /* 0x000000018787a824 */ /* 0x000fe400078e0ac9 */
[----:B------:R-:W-:-:S03]  /*8a80*/  IMAD.HI.U32 R3, R207, R126, RZ ;  /* 0x0000007ecf037227 */ /* 0x000fc600078e00ff */
[----:B------:R-:W-:Y:S01]  /*8a90*/  ISETP.GT.U32.AND P2, PT, R201, R135, PT ;  /* 0x00000087c900720c */ /* 0x000fe20003f44070 */
[----:B------:R-:W-:Y:S02]  /*8aa0*/  IMAD.MOV R137, RZ, RZ, -R3 ;  /* 0x000000ffff897224 */ /* 0x000fe400078e0a03 */
[----:B------:R-:W-:Y:S02]  /*8ab0*/  VIADD R142, R0, 0xbe ;  /* 0x000000be008e7836 */ /* 0x000fe40000000000 */
[--C-:B------:R-:W-:Y:S01]  /*8ac0*/  @!P3 IMAD.IADD R134, R134, 0x1, -R201.reuse ;  /* 0x000000018686b824 */ /* 0x100fe200078e0ac9 */
[----:B------:R-:W-:Y:S01]  /*8ad0*/  ISETP.GE.AND P3, PT, R139, RZ, PT ;  /* 0x000000ff8b00720c */ /* 0x000fe20003f66270 */
[----:B------:R-:W-:Y:S01]  /*8ae0*/  @!P1 IMAD.MOV R130, RZ, RZ, -R130 ;  /* 0x000000ffff829224 */ /* 0x000fe200078e0a82 */
[----:B------:R-:W-:Y:S01]  /*8af0*/  IABS R138, R142 ;  /* 0x0000008e008a7213 */ /* 0x000fe20000000000 */
[C---:B------:R-:W-:Y:S01]  /*8b00*/  IMAD R137, R201.reuse, R137, R126 ;  /* 0x00000089c9897224 */ /* 0x040fe200078e027e */
[----:B------:R-:W-:Y:S01]  /*8b10*/  ISETP.GT.U32.AND P1, PT, R201, R134, PT ;  /* 0x00000086c900720c */ /* 0x000fe20003f24070 */
[----:B------:R-:W-:Y:S01]  /*8b20*/  @!P0 IMAD.IADD R133, R133, 0x1, -R201 ;  /* 0x0000000185858824 */ /* 0x000fe200078e0ac9 */
[----:B------:R-:W-:Y:S01]  /*8b30*/  ISETP.GE.AND P0, PT, R127, RZ, PT ;  /* 0x000000ff7f00720c */ /* 0x000fe20003f06270 */
[----:B------:R-:W-:-:S02]  /*8b40*/  IMAD R136, R201, R4, R136 ;  /* 0x00000004c9887224 */ /* 0x000fc400078e0288 */
[----:B------:R-:W-:Y:S01]  /*8b50*/  @!P2 IMAD.IADD R135, R135, 0x1, -R201 ;  /* 0x000000018787a824 */ /* 0x000fe200078e0ac9 */
[C---:B------:R-:W-:Y:S01]  /*8b60*/  ISETP.GT.U32.AND P2, PT, R201.reuse, R137, PT ;  /* 0x00000089c900720c */ /* 0x040fe20003f44070 */
[----:B------:R-:W-:Y:S01]  /*8b70*/  @!P4 IMAD.MOV R131, RZ, RZ, -R131 ;  /* 0x000000ffff83c224 */ /* 0x000fe200078e0a83 */
[----:B------:R-:W-:Y:S01]  /*8b80*/  ISETP.GT.U32.AND P4, PT, R201, R136, PT ;  /* 0x00000088c900720c */ /* 0x000fe20003f84070 */
[----:B------:R-:W-:-:S04]  /*8b90*/  IMAD.HI.U32 R3, R207, R138, RZ ;  /* 0x0000008acf037227 */ /* 0x000fc800078e00ff */
[----:B------:R-:W-:Y:S02]  /*8ba0*/  VIADD R126, R0, 0xbf ;  /* 0x000000bf007e7836 */ /* 0x000fe40000000000 */
[----:B------:R-:W-:Y:S01]  /*8bb0*/  @!P1 IMAD.IADD R134, R134, 0x1, -R201 ;  /* 0x0000000186869824 */ /* 0x000fe200078e0ac9 */
[----:B------:R-:W-:Y:S01]  /*8bc0*/  ISETP.GE.AND P1, PT, R142, RZ, PT ;  /* 0x000000ff8e00720c */ /* 0x000fe20003f26270 */
[----:B------:R-:W-:Y:S01]  /*8bd0*/  IMAD.MOV R3, RZ, RZ, -R3 ;  /* 0x000000ffff037224 */ /* 0x000fe200078e0a03 */
[----:B------:R-:W-:Y:S01]  /*8be0*/  IABS R4, R126 ;  /* 0x0000007e00047213 */ /* 0x000fe20000000000 */
[----:B------:R-:W-:Y:S01]  /*8bf0*/  @!P0 IMAD.MOV R134, RZ, RZ, -R134 ;  /* 0x000000ffff868224 */ /* 0x000fe200078e0a86 */
[----:B------:R-:W-:Y:S01]  /*8c00*/  ISETP.GE.AND P0, PT, R126, RZ, PT ;  /* 0x000000ff7e00720c */ /* 0x000fe20003f06270 */
[----:B------:R-:W-:Y:S02]  /*8c10*/  IMAD R138, R201, R3, R138 ;  /* 0x00000003c98a7224 */ /* 0x000fe400078e028a */
[----:B------:R-:W-:-:S02]  /*8c20*/  VIADD R126, R0, 0xc0 ;  /* 0x000000c0007e7836 */ /* 0x000fc40000000000 */
[----:B------:R-:W-:Y:S02]  /*8c30*/  @!P2 IMAD.IADD R137, R137, 0x1, -R201 ;  /* 0x000000018989a824 */ /* 0x000fe400078e0ac9 */
[----:B------:R-:W-:-:S03]  /*8c40*/  IMAD.HI.U32 R3, R207, R4, RZ ;  /* 0x00000004cf037227 */ /* 0x000fc600078e00ff */
[C---:B------:R-:W-:Y:S01]  /*8c50*/  ISETP.GT.U32.AND P2, PT, R201.reuse, R137, PT ;  /* 0x00000089c900720c */ /* 0x040fe20003f44070 */
[----:B------:R-:W-:Y:S01]  /*8c60*/  @!P3 IMAD.MOV R135, RZ, RZ, -R135 ;  /* 0x000000ffff87b224 */ /* 0x000fe200078e0a87 */
[C---:B------:R-:W-:Y:S01]  /*8c70*/  ISETP.GT.U32.AND P3, PT, R201.reuse, R138, PT ;  /* 0x0000008ac900720c */ /* 0x040fe20003f64070 */
[----:B------:R-:W-:Y:S01]  /*8c80*/  @!P5 IMAD.MOV R132, RZ, RZ, -R132 ;  /* 0x000000ffff84d224 */ /* 0x000fe200078e0a84 */
[----:B------:R-:W-:Y:S01]  /*8c90*/  ISETP.GE.AND P5, PT, R140, RZ, PT ;  /* 0x000000ff8c00720c */ /* 0x000fe20003fa6270 */
[----:B------:R-:W-:Y:S01]  /*8ca0*/  @!P4 IMAD.IADD R136, R136, 0x1, -R201 ;  /* 0x000000018888c824 */ /* 0x000fe200078e0ac9 */
[----:B------:R-:W-:Y:S01]  /*8cb0*/  IABS R140, R126 ;  /* 0x0000007e008c7213 */ /* 0x000fe20000000000 */
[----:B------:R-:W-:Y:S02]  /*8cc0*/  IMAD.MOV R3, RZ, RZ, -R3 ;  /* 0x000000ffff037224 */ /* 0x000fe400078e0a03 */
[----:B------:R-:W-:Y:S01]  /*8cd0*/  @!P6 IMAD.MOV R133, RZ, RZ, -R133 ;  /* 0x000000ffff85e224 */ /* 0x000fe200078e0a85 */
[C---:B------:R-:W-:Y:S01]  /*8ce0*/  ISETP.GT.U32.AND P4, PT, R201.reuse, R136, PT ;  /* 0x00000088c900720c */ /* 0x040fe20003f84070 */
[----:B------:R-:W-:Y:S01]  /*8cf0*/  IMAD R139, R201, R3, R4 ;  /* 0x00000003c98b7224 */ /* 0x000fe200078e0204 */
[----:B------:R-:W-:Y:S01]  /*8d00*/  ISETP.GE.AND P6, PT, R141, RZ, PT ;  /* 0x000000ff8d00720c */ /* 0x000fe20003fc6270 */
[----:B------:R-:W-:-:S04]  /*8d10*/  IMAD.HI.U32 R3, R207, R140, RZ ;  /* 0x0000008ccf037227 */ /* 0x000fc800078e00ff */
[----:B------:R-:W-:Y:S02]  /*8d20*/  IMAD.MOV R4, RZ, RZ, -R3 ;  /* 0x000000ffff047224 */ /* 0x000fe400078e0a03 */
[--C-:B------:R-:W-:Y:S02]  /*8d30*/  @!P3 IMAD.IADD R138, R138, 0x1, -R201.reuse ;  /* 0x000000018a8ab824 */ /* 0x100fe400078e0ac9 */
[----:B------:R-:W-:Y:S02]  /*8d40*/  VIADD R127, R0, 0xc1 ;  /* 0x000000c1007f7836 */ /* 0x000fe40000000000 */
[--C-:B------:R-:W-:Y:S01]  /*8d50*/  @!P2 IMAD.IADD R137, R137, 0x1, -R201.reuse ;  /* 0x000000018989a824 */ /* 0x100fe200078e0ac9 */
[C---:B------:R-:W-:Y:S01]  /*8d60*/  ISETP.GT.U32.AND P3, PT, R201.reuse, R138, PT ;  /* 0x0000008ac900720c */ /* 0x040fe20003f64070 */
[----:B------:R-:W-:Y:S01]  /*8d70*/  IMAD R140, R201, R4, R140 ;  /* 0x00000004c98c7224 */ /* 0x000fe200078e028c */
[----:B------:R-:W-:Y:S01]  /*8d80*/  ISETP.GE.AND P2, PT, R127, RZ, PT ;  /* 0x000000ff7f00720c */ /* 0x000fe20003f46270 */
[----:B------:R-:W-:Y:S01]  /*8d90*/  @!P4 IMAD.IADD R136, R136, 0x1, -R201 ;  /* 0x000000018888c824 */ /* 0x000fe200078e0ac9 */
[----:B------:R-:W-:Y:S01]  /*8da0*/  ISETP.GE.AND P4, PT, R126, RZ, PT ;  /* 0x000000ff7e00720c */ /* 0x000fe20003f86270 */
[----:B------:R-:W-:Y:S01]  /*8db0*/  @!P6 IMAD.MOV R137, RZ, RZ, -R137 ;  /* 0x000000ffff89e224 */ /* 0x000fe200078e0a89 */
[----:B------:R-:W-:Y:S01]  /*8dc0*/  IABS R126, R127 ;  /* 0x0000007f007e7213 */ /* 0x000fe20000000000 */
[----:B------:R-:W-:Y:S01]  /*8dd0*/  VIADD R141, R0, 0xc2 ;  /* 0x000000c2008d7836 */ /* 0x000fe20000000000 */
[C---:B------:R-:W-:Y:S01]  /*8de0*/  ISETP.GT.U32.AND P6, PT, R201.reuse, R140, PT ;  /* 0x0000008cc900720c */ /* 0x040fe20003fc4070 */
[----:B------:R-:W-:Y:S01]  /*8df0*/  @!P5 IMAD.MOV R136, RZ, RZ, -R136 ;  /* 0x000000ffff88d224 */ /* 0x000fe200078e0a88 */
[----:B------:R-:W-:Y:S01]  /*8e00*/  ISETP.GT.U32.AND P5, PT, R201, R139, PT ;  /* 0x0000008bc900720c */ /* 0x000fe20003fa4070 */
[----:B------:R-:W-:Y:S01]  /*8e10*/  IMAD.HI.U32 R3, R207, R126, RZ ;  /* 0x0000007ecf037227 */ /* 0x000fe200078e00ff */
[----:B------:R-:W-:-:S03]  /*8e20*/  IABS R142, R141 ;  /* 0x0000008d008e7213 */ /* 0x000fc60000000000 */
[----:B------:R-:W-:Y:S02]  /*8e30*/  VIADD R127, R0, 0xc3 ;  /* 0x000000c3007f7836 */ /* 0x000fe40000000000 */
[----:B------:R-:W-:Y:S02]  /*8e40*/  IMAD.MOV R3, RZ, RZ, -R3 ;  /* 0x000000ffff037224 */ /* 0x000fe400078e0a03 */
[--C-:B------:R-:W-:Y:S01]  /*8e50*/  @!P3 IMAD.IADD R138, R138, 0x1, -R201.reuse ;  /* 0x000000018a8ab824 */ /* 0x100fe200078e0ac9 */
[----:B------:R-:W-:Y:S01]  /*8e60*/  ISETP.GE.AND P3, PT, R141, RZ, PT ;  /* 0x000000ff8d00720c */ /* 0x000fe20003f66270 */
[----:B------:R-:W-:Y:S01]  /*8e70*/  IMAD R141, R201, R3, R126 ;  /* 0x00000003c98d7224 */ /* 0x000fe200078e027e */
[----:B------:R-:W-:Y:S01]  /*8e80*/  IABS R126, R127 ;  /* 0x0000007f007e7213 */ /* 0x000fe20000000000 */
[----:B------:R-:W-:Y:S02]  /*8e90*/  @!P6 IMAD.IADD R140, R140, 0x1, -R201 ;  /* 0x000000018c8ce824 */ /* 0x000fe400078e0ac9 */
[----:B------:R-:W-:-:S03]  /*8ea0*/  IMAD.HI.U32 R3, R207, R142, RZ ;  /* 0x0000008ecf037227 */ /* 0x000fc600078e00ff */
[----:B------:R-:W-:Y:S01]  /*8eb0*/  ISETP.GT.U32.AND P6, PT, R201, R140, PT ;  /* 0x0000008cc900720c */ /* 0x000fe20003fc4070 */
[----:B------:R-:W-:Y:S02]  /*8ec0*/  IMAD.MOV R4, RZ, RZ, -R3 ;  /* 0x000000ffff047224 */ /* 0x000fe400078e0a03 */
[----:B------:R-:W-:-:S04]  /*8ed0*/  IMAD.HI.U32 R3, R207, R126, RZ ;  /* 0x0000007ecf037227 */ /* 0x000fc800078e00ff */
[----:B------:R-:W-:Y:S02]  /*8ee0*/  @!P5 IMAD.IADD R139, R139, 0x1, -R201 ;  /* 0x000000018b8bd824 */ /* 0x000fe400078e0ac9 */
[----:B------:R-:W-:Y:S02]  /*8ef0*/  IMAD.MOV R3, RZ, RZ, -R3 ;  /* 0x000000ffff037224 */ /* 0x000fe400078e0a03 */
[----:B------:R-:W-:Y:S01]  /*8f00*/  @!P1 IMAD.MOV R138, RZ, RZ, -R138 ;  /* 0x000000ffff8a9224 */ /* 0x000fe200078e0a8a */
[C---:B------:R-:W-:Y:S01]  /*8f10*/  ISETP.GT.U32.AND P1, PT, R201.reuse, R141, PT ;  /* 0x0000008dc900720c */ /* 0x040fe20003f24070 */
[C---:B------:R-:W-:Y:S01]  /*8f20*/  IMAD R143, R201.reuse, R3, R126 ;  /* 0x00000003c98f7224 */ /* 0x040fe200078e027e */
[C---:B------:R-:W-:Y:S01]  /*8f30*/  ISETP.GT.U32.AND P5, PT, R201.reuse, R139, PT ;  /* 0x0000008bc900720c */ /* 0x040fe20003fa4070 */
[----:B------:R-:W-:Y:S02]  /*8f40*/  @!P6 IMAD.IADD R140, R140, 0x1, -R201 ;  /* 0x000000018c8ce824 */ /* 0x000fe400078e0ac9 */
[----:B------:R-:W-:Y:S01]  /*8f50*/  VIADD R145, R0, 0xc4 ;  /* 0x000000c400917836 */ /* 0x000fe20000000000 */
[C---:B------:R-:W-:Y:S01]  /*8f60*/  ISETP.GT.U32.AND P6, PT, R201.reuse, R143, PT ;  /* 0x0000008fc900720c */ /* 0x040fe20003fc4070 */
[----:B------:R-:W-:-:S02]  /*8f70*/  IMAD R142, R201, R4, R142 ;  /* 0x00000004c98e7224 */ /* 0x000fc400078e028e */
[C---:B------:R-:W-:Y:S01]  /*8f80*/  VIADD R147, R0.reuse, 0xc5 ;  /* 0x000000c500937836 */ /* 0x040fe20000000000 */
[----:B------:R-:W-:Y:S01]  /*8f90*/  IABS R144, R145 ;  /* 0x0000009100907213 */ /* 0x000fe20000000000 */
[----:B------:R-:W-:Y:S02]  /*8fa0*/  VIADD R149, R0, 0xc6 ;  /* 0x000000c600957836 */ /* 0x000fe40000000000 */
[--C-:B------:R-:W-:Y:S01]  /*8fb0*/  @!P1 IMAD.IADD R141, R141, 0x1, -R201.reuse ;  /* 0x000000018d8d9824 */ /* 0x100fe200078e0ac9 */
[----:B------:R-:W-:Y:S01]  /*8fc0*/  IABS R126, R147 ;  /* 0x00000093007e7213 */ /* 0x000fe20000000000 */
[--C-:B------:R-:W-:Y:S01]  /*8fd0*/  @!P5 IMAD.IADD R139, R139, 0x1, -R201.reuse ;  /* 0x000000018b8bd824 */ /* 0x100fe200078e0ac9 */
[----:B------:R-:W-:Y:S01]  /*8fe0*/  ISETP.GT.U32.AND P5, PT, R201, R142, PT ;  /* 0x0000008ec900720c */ /* 0x000fe20003fa4070 */
[----:B------:R-:W-:Y:S01]  /*8ff0*/  IMAD.HI.U32 R3, R207, R144, RZ ;  /* 0x00000090cf037227 */ /* 0x000fe200078e00ff */
[----:B------:R-:W-:Y:S02]  /*9000*/  ISETP.GT.U32.AND P1, PT, R201, R141, PT ;  /* 0x0000008dc900720c */ /* 0x000fe40003f24070 */
[----:B------:R-:W-:Y:S01]  /*9010*/  IABS R146, R149 ;  /* 0x0000009500927213 */ /* 0x000fe20000000000 */
[----:B------:R-:W-:Y:S01]  /*9020*/  @!P6 IMAD.IADD R143, R143, 0x1, -R201 ;  /* 0x000000018f8fe824 */ /* 0x000fe200078e0ac9 */
[----:B------:R-:W-:Y:S01]  /*9030*/  ISETP.GE.AND P6, PT, R145, RZ, PT ;  /* 0x000000ff9100720c */ /* 0x000fe20003fc6270 */
[----:B------:R-:W-:-:S02]  /*9040*/  IMAD.MOV R3, RZ, RZ, -R3 ;  /* 0x000000ffff037224 */ /* 0x000fc400078e0a03 */
[----:B------:R-:W-:Y:S01]  /*9050*/  @!P4 IMAD.MOV R140, RZ, RZ, -R140 ;  /* 0x000000ffff8cc224 */ /* 0x000fe200078e0a8c */
[C---:B------:R-:W-:Y:S01]  /*9060*/  ISETP.GT.U32.AND P4, PT, R201.reuse, R143, PT ;  /* 0x0000008fc900720c */ /* 0x040fe20003f84070 */
[----:B------:R-:W-:Y:S02]  /*9070*/  IMAD R144, R201, R3, R144 ;  /* 0x00000003c9907224 */ /* 0x000fe400078e0290 */
[----:B------:R-:W-:-:S04]  /*9080*/  IMAD.HI.U32 R3, R207, R126, RZ ;  /* 0x0000007ecf037227 */ /* 0x000fc800078e00ff */
[----:B------:R-:W-:-:S04]  /*9090*/  IMAD.HI.U32 R4, R207, R146, RZ ;  /* 0x00000092cf047227 */ /* 0x000fc800078e00ff */
[----:B------:R-:W-:Y:S01]  /*90a0*/  @!P5 IMAD.IADD R142, R142, 0x1, -R201 ;  /* 0x000000018e8ed824 */ /* 0x000fe200078e0ac9 */
[----:B------:R-:W-:Y:S01]  /*90b0*/  ISETP.GE.AND P5, PT, R127, RZ, PT ;  /* 0x000000ff7f00720c */ /* 0x000fe20003fa6270 */
[----:B------:R-:W-:Y:S02]  /*90c0*/  IMAD.MOV R3, RZ, RZ, -R3 ;  /* 0x000000ffff037224 */ /* 0x000fe400078e0a03 */
[----:B------:R-:W-:Y:S02]  /*90d0*/  IMAD.MOV R4, RZ, RZ, -R4 ;  /* 0x000000ffff047224 */ /* 0x000fe400078e0a04 */
[----:B------:R-:W-:Y:S01]  /*90e0*/  @!P1 IMAD.IADD R141, R141, 0x1, -R201 ;  /* 0x000000018d8d9824 */ /* 0x000fe200078e0ac9 */
[C---:B------:R-:W-:Y:S01]  /*90f0*/  ISETP.GT.U32.AND P1, PT, R201.reuse, R144, PT ;  /* 0x00000090c900720c */ /* 0x040fe20003f24070 */
[----:B------:R-:W-:Y:S01]  /*9100*/  @!P0 IMAD.MOV R139, RZ, RZ, -R139 ;  /* 0x000000ffff8b8224 */ /* 0x000fe200078e0a8b */
[C---:B------:R-:W-:Y:S01]  /*9110*/  ISETP.GT.U32.AND P0, PT, R201.reuse, R142, PT ;  /* 0x0000008ec900720c */ /* 0x040fe20003f04070 */
[----:B------:R-:W-:-:S02]  /*9120*/  IMAD R145, R201, R3, R126 ;  /* 0x00000003c9917224 */ /* 0x000fc400078e027e */
[----:B------:R-:W-:Y:S02]  /*9130*/  IMAD R146, R201, R4, R146 ;  /* 0x00000004c9927224 */ /* 0x000fe400078e0292 */
[----:B------:R-:W-:Y:S01]  /*9140*/  @!P4 IMAD.IADD R143, R143, 0x1, -R201 ;  /* 0x000000018f8fc824 */ /* 0x000fe200078e0ac9 */
[C---:B------:R-:W-:Y:S01]  /*9150*/  ISETP.GT.U32.AND P4, PT, R201.reuse, R145, PT ;  /* 0x00000091c900720c */ /* 0x040fe20003f84070 */
[----:B------:R-:W-:Y:S01]  /*9160*/  @!P2 IMAD.MOV R141, RZ, RZ, -R141 ;  /* 0x000000ffff8da224 */ /* 0x000fe200078e0a8d */
[----:B------:R-:W-:Y:S01]  /*9170*/  ISETP.GT.U32.AND P2, PT, R201, R146, PT ;  /* 0x00000092c900720c */ /* 0x000fe20003f44070 */
[----:B------:R-:W-:Y:S02]  /*9180*/  VIADD R127, R0, 0xc7 ;  /* 0x000000c7007f7836 */ /* 0x000fe40000000000 */
[--C-:B------:R-:W-:Y:S02]  /*9190*/  @!P1 IMAD.IADD R144, R144, 0x1, -R201.reuse ;  /* 0x0000000190909824 */ /* 0x100fe400078e0ac9 */
[--C-:B------:R-:W-:Y:S01]  /*91a0*/  @!P0 IMAD.IADD R142, R142, 0x1, -R201.reuse ;  /* 0x000000018e8e8824 */ /* 0x100fe200078e0ac9 */
[----:B------:R-:W-:Y:S01]  /*91b0*/  ISETP.GE.AND P0, PT, R147, RZ, PT ;  /* 0x000000ff9300720c */ /* 0x000fe20003f06270 */
[C---:B------:R-:W-:Y:S01]  /*91c0*/  VIADD R147, R0.reuse, 0xc8 ;  /* 0x000000c800937836 */ /* 0x040fe20000000000 */
[----:B------:R-:W-:Y:S01]  /*91d0*/  ISETP.GT.U32.AND P1, PT, R201, R144, PT ;  /* 0x00000090c900720c */ /* 0x000fe20003f24070 */
[----:B------:R-:W-:Y:S01]  /*91e0*/  VIADD R151, R0, 0xc9 ;  /* 0x000000c900977836 */ /* 0x000fe20000000000 */
[----:B------:R-:W-:Y:S01]  /*91f0*/  IABS R126, R127 ;  /* 0x0000007f007e7213 */ /* 0x000fe20000000000 */
[--C-:B------:R-:W-:Y:S01]  /*9200*/  @!P4 IMAD.IADD R145, R145, 0x1, -R201.reuse ;  /* 0x000000019191c824 */ /* 0x100fe200078e0ac9 */
[----:B------:R-:W-:Y:S01]  /*9210*/  IABS R148, R147 ;  /* 0x0000009300947213 */ /* 0x000fe20000000000 */
[----:B------:R-:W-:-:S02]  /*9220*/  @!P2 IMAD.IADD R146, R146, 0x1, -R201 ;  /* 0x000000019292a824 */ /* 0x000fc400078e0ac9 */
[----:B------:R-:W-:Y:S01]  /*9230*/  IMAD.HI.U32 R3, R207, R126, RZ ;  /* 0x0000007ecf037227 */ /* 0x000fe200078e00ff */
[C---:B------:R-:W-:Y:S02]  /*9240*/  ISETP.GT.U32.AND P4, PT, R201.reuse, R145, PT ;  /* 0x00000091c900720c */ /* 0x040fe40003f84070 */
[----:B------:R-:W-:Y:S01]  /*9250*/  ISETP.GT.U32.AND P2, PT, R201, R146, PT ;  /* 0x00000092c900720c */ /* 0x000fe20003f44070 */
[----:B------:R-:W-:-:S04]  /*9260*/  IMAD.HI.U32 R4, R207, R148, RZ ;  /* 0x00000094cf047227 */ /* 0x000fc800078e00ff */
[----:B------:R-:W-:Y:S01]  /*9270*/  @!P5 IMAD.MOV R143, RZ, RZ, -R143 ;  /* 0x000000ffff8fd224 */ /* 0x000fe200078e0a8f */
[----:B------:R-:W-:Y:S01]  /*9280*/  ISETP.GE.AND P5, PT, R127, RZ, PT ;  /* 0x000000ff7f00720c */ /* 0x000fe20003fa6270 */
[----:B------:R-:W-:Y:S01]  /*9290*/  IMAD.MOV R3, RZ, RZ, -R3 ;  /* 0x000000ffff037224 */ /* 0x000fe200078e0a03 */
[----:B------:R-:W-:Y:S01]  /*92a0*/  IABS R127, R151 ;  /* 0x00000097007f7213 */ /* 0x000fe20000000000 */
[----:B------:R-:W-:Y:S02]  /*92b0*/  IMAD.MOV R4, RZ, RZ, -R4 ;  /* 0x000000ffff047224 */ /* 0x000fe400078e0a04 */
[----:B------:R-:W-:Y:S01]  /*92c0*/  @!P1 IMAD.IADD R144, R144, 0x1, -R201 ;  /* 0x0000000190909824 */ /* 0x000fe200078e0ac9 */
[----:B------:R-:W-:Y:S01]  /*92d0*/  ISETP.GE.AND P1, PT, R147, RZ, PT ;  /* 0x000000ff9300720c */ /* 0x000fe20003f26270 */
[C---:B------:R-:W-:Y:S02]  /*92e0*/  IMAD R147, R201.reuse, R3, R126 ;  /* 0x00000003c9937224 */ /* 0x040fe400078e027e */
[----:B------:R-:W-:-:S02]  /*92f0*/  IMAD R148, R201, R4, R148 ;  /* 0x00000004c9947224 */ /* 0x000fc400078e0294 */
[----:B------:R-:W-:Y:S02]  /*9300*/  IMAD.MOV.U32 R126, RZ, RZ, R127 ;  /* 0x000000ffff7e7224 */ /* 0x000fe400078e007f */
[--C-:B------:R-:W-:Y:S01]  /*9310*/  @!P4 IMAD.IADD R145, R145, 0x1, -R201.reuse ;  /* 0x000000019191c824 */ /* 0x100fe200078e0ac9 */
[C---:B------:R-:W-:Y:S01]  /*9320*/  ISETP.GT.U32.AND P4, PT, R201.reuse, R147, PT ;  /* 0x00000093c900720c */ /* 0x040fe20003f84070 */
[----:B------:R-:W-:Y:S01]  /*9330*/  @!P2 IMAD.IADD R146, R146, 0x1, -R201 ;  /* 0x000000019292a824 */ /* 0x000fe200078e0ac9 */
[----:B------:R-:W-:Y:S01]  /*9340*/  ISETP.GT.U32.AND P2, PT, R201, R148, PT ;  /* 0x00000094c900720c */ /* 0x000fe20003f44070 */
[----:B------:R-:W-:Y:S02]  /*9350*/  VIADD R153, R0, 0xca ;  /* 0x000000ca00997836 */ /* 0x000fe40000000000 */
[----:B------:R-:W-:-:S03]  /*9360*/  IMAD.HI.U32 R3, R207, R126, RZ ;  /* 0x0000007ecf037227 */ /* 0x000fc600078e00ff */
[----:B------:R-:W-:Y:S01]  /*9370*/  IABS R150, R153 ;  /* 0x0000009900967213 */ /* 0x000fe20000000000 */
[----:B------:R-:W-:Y:S02]  /*9380*/  IMAD.MOV R3, RZ, RZ, -R3 ;  /* 0x000000ffff037224 */ /* 0x000fe400078e0a03 */
[C---:B------:R-:W-:Y:S02]  /*9390*/  VIADD R155, R0.reuse, 0xcc ;  /* 0x000000cc009b7836 */ /* 0x040fe40000000000 */
[----:B------:R-:W-:Y:S01]  /*93a0*/  @!P3 IMAD.MOV R142, RZ, RZ, -R142 ;  /* 0x000000ffff8eb224 */ /* 0x000fe200078e0a8e */
[----:B------:R-:W-:Y:S01]  /*93b0*/  ISETP.GE.AND P3, PT, R149, RZ, PT ;  /* 0x000000ff9500720c */ /* 0x000fe20003f66270 */
[----:B------:R-:W-:Y:S01]  /*93c0*/  VIADD R154, R0, 0xcb ;  /* 0x000000cb009a7836 */ /* 0x000fe20000000000 */
[----:B------:R-:W-:Y:S01]  /*93d0*/  IABS R4, R155 ;  /* 0x0000009b00047213 */ /* 0x000fe20000000000 */
[----:B------:R-:W-:Y:S02]  /*93e0*/  IMAD R149, R201, R3, R126 ;  /* 0x00000003c9957224 */ /* 0x000fe400078e027e */
[----:B------:R-:W-:Y:S01]  /*93f0*/  IMAD.HI.U32 R3, R207, R150, RZ ;  /* 0x00000096cf037227 */ /* 0x000fe200078e00ff */
[----:B------:R-:W-:-:S03]  /*9400*/  IABS R152, R154 ;  /* 0x0000009a00987213 */ /* 0x000fc60000000000 */
[--C-:B------:R-:W-:Y:S01]  /*9410*/  @!P4 IMAD.IADD R147, R147, 0x1, -R201.reuse ;  /* 0x000000019393c824 */ /* 0x100fe200078e0ac9 */
[----:B------:R-:W-:Y:S01]  /*9420*/  ISETP.GT.U32.AND P4, PT, R201, R149, PT ;  /* 0x00000095c900720c */ /* 0x000fe20003f84070 */
[----:B------:R-:W-:Y:S01]  /*9430*/  @!P2 IMAD.IADD R148, R148, 0x1, -R201 ;  /* 0x000000019494a824 */ /* 0x000fe200078e0ac9 */
[----:B------:R-:W-:Y:S01]  /*9440*/  ISETP.GE.AND P2, PT, R151, RZ, PT ;  /* 0x000000ff9700720c */ /* 0x000fe20003f46270 */
[----:B------:R-:W-:Y:S02]  /*9450*/  IMAD.MOV R3, RZ, RZ, -R3 ;  /* 0x000000ffff037224 */ /* 0x000fe400078e0a03 */
[----:B------:R-:W-:Y:S02]  /*9460*/  IMAD.MOV.U32 R126, RZ, RZ, R4 ;  /* 0x000000ffff7e7224 */ /* 0x000fe400078e0004 */
[----:B------:R-:W-:Y:S01]  /*9470*/  @!P6 IMAD.MOV R144, RZ, RZ, -R144 ;  /* 0x000000ffff90e224 */ /* 0x000fe200078e0a90 */
[C---:B------:R-:W-:Y:S01]  /*9480*/  ISETP.GT.U32.AND P6, PT, R201.reuse, R147, PT ;  /* 0x00000093c900720c */ /* 0x040fe20003fc4070 */
[----:B------:R-:W-:Y:S01]  /*9490*/  @!P0 IMAD.MOV R145, RZ, RZ, -R145 ;  /* 0x000000ffff918224 */ /* 0x000fe200078e0a91 */
[----:B------:R-:W-:Y:S01]  /*94a0*/  ISETP.GT.U32.AND P0, PT, R201, R148, PT ;  /* 0x00000094c900720c */ /* 0x000fe20003f04070 */
[----:B------:R-:W-:-:S04]  /*94b0*/  IMAD.HI.U32 R4, R207, R152, RZ ;  /* 0x00000098cf047227 */ /* 0x000fc800078e00ff */
[----:B------:R-:W-:Y:S02]  /*94c0*/  IMAD R150, R201, R3, R150 ;  /* 0x00000003c9967224 */ /* 0x000fe400078e0296 */
[----:B------:R-:W-:-:S04]  /*94d0*/  IMAD.HI.U32 R3, R207, R126, RZ ;  /* 0x0000007ecf037227 */ /* 0x000fc800078e00ff */
[----:B------:R-:W-:Y:S02]  /*94e0*/  IMAD.MOV R4, RZ, RZ, -R4 ;  /* 0x000000ffff047224 */ /* 0x000fe400078e0a04 */
[----:B------:R-:W-:Y:S02]  /*94f0*/  VIADD R156, R0, 0xcd ;  /* 0x000000cd009c7836 */ /* 0x000fe40000000000 */
[----:B------:R-:W-:Y:S02]  /*9500*/  IMAD.MOV R3, RZ, RZ, -R3 ;  /* 0x000000ffff037224 */ /* 0x000fe400078e0a03 */
[----:B------:R-:W-:Y:S01]  /*9510*/  IMAD R151, R201, R4, R152 ;  /* 0x00000004c9977224 */ /* 0x000fe200078e0298 */
[----:B------:R-:W-:Y:S01]  /*9520*/  IABS R127, R156 ;  /* 0x0000009c007f7213 */ /* 0x000fe20000000000 */
[----:B------:R-:W-:Y:S02]  /*9530*/  @!P4 IMAD.IADD R149, R149, 0x1, -R201 ;  /* 0x000000019595c824 */ /* 0x000fe400078e0ac9 */
[----:B------:R-:W-:-:S02]  /*9540*/  IMAD R152, R201, R3, R126 ;  /* 0x00000003c9987224 */ /* 0x000fc400078e027e */
[--C-:B------:R-:W-:Y:S01]  /*9550*/  @!P6 IMAD.IADD R147, R147, 0x1, -R201.reuse ;  /* 0x000000019393e824 */ /* 0x100fe200078e0ac9 */
[C---:B------:R-:W-:Y:S01]  /*9560*/  ISETP.GT.U32.AND P4, PT, R201.reuse, R149, PT ;  /* 0x00000095c900720c */ /* 0x040fe20003f84070 */
[----:B------:R-:W-:Y:S01]  /*9570*/  @!P0 IMAD.IADD R148, R148, 0x1, -R201 ;  /* 0x0000000194948824 */ /* 0x000fe200078e0ac9 */
[C---:B------:R-:W-:Y:S01]  /*9580*/  ISETP.GT.U32.AND P6, PT, R201.reuse, R150, PT ;  /* 0x00000096c900720c */ /* 0x040fe20003fc4070 */
[----:B------:R-:W-:Y:S01]  /*9590*/  IMAD.MOV.U32 R4, RZ, RZ, R127 ;  /* 0x000000ffff047224 */ /* 0x000fe200078e007f */
[C---:B------:R-:W-:Y:S01]  /*95a0*/  ISETP.GT.U32.AND P0, PT, R201.reuse, R152, PT ;  /* 0x00000098c900720c */ /* 0x040fe20003f04070 */
[----:B------:R-:W-:Y:S01]  /*95b0*/  @!P3 IMAD.MOV R146, RZ, RZ, -R146 ;  /* 0x000000ffff92b224 */ /* 0x000fe200078e0a92 */
[----:B------:R-:W-:Y:S01]  /*95c0*/  ISETP.GT.U32.AND P3, PT, R201, R151, PT ;  /* 0x00000097c900720c */ /* 0x000fe20003f64070 */
[----:B------:R-:W-:-:S04]  /*95d0*/  IMAD.HI.U32 R3, R207, R4, RZ ;  /* 0x00000004cf037227 */ /* 0x000fc800078e00ff */
[----:B------:R-:W-:Y:S02]  /*95e0*/  IMAD.MOV R3, RZ, RZ, -R3 ;  /* 0x000000ffff037224 */ /* 0x000fe400078e0a03 */
[----:B------:R-:W-:Y:S02]  /*95f0*/  VIADD R127, R0, 0xce ;  /* 0x000000ce007f7836 */ /* 0x000fe40000000000 */
[----:B------:R-:W-:Y:S01]  /*9600*/  @!P5 IMAD.MOV R147, RZ, RZ, -R147 ;  /* 0x000000ffff93d224 */ /* 0x000fe200078e0a93 */
[----:B------:R-:W-:Y:S01]  /*9610*/  ISETP.GE.AND P5, PT, R153, RZ, PT ;  /* 0x000000ff9900720c */ /* 0x000fe20003fa6270 */
[--C-:B------:R-:W-:Y:S01]  /*9620*/  @!P4 IMAD.IADD R149, R149, 0x1, -R201.reuse ;  /* 0x000000019595c824 */ /* 0x100fe200078e0ac9 */
[----:B------:R-:W-:Y:S01]  /*9630*/  ISETP.GE.AND P4, PT, R154, RZ, PT ;  /* 0x000000ff9a00720c */ /* 0x000fe20003f86270 */
[--C-:B------:R-:W-:Y:S01]  /*9640*/  @!P6 IMAD.IADD R150, R150, 0x1, -R201.reuse ;  /* 0x000000019696e824 */ /* 0x100fe200078e0ac9 */
[----:B------:R-:W-:Y:S01]  /*9650*/  ISETP.GE.AND P6, PT, R155, RZ, PT ;  /* 0x000000ff9b00720c */ /* 0x000fe20003fc6270 */
[----:B------:R-:W-:Y:S01]  /*9660*/  IMAD R153, R201, R3, R4 ;  /* 0x00000003c9997224 */ /* 0x000fe200078e0204 */
[----:B------:R-:W-:Y:S01]  /*9670*/  IABS R154, R127 ;  /* 0x0000007f009a7213 */ /* 0x000fe20000000000 */
[----:B------:R-:W-:-:S02]  /*9680*/  @!P0 IMAD.IADD R152, R152, 0x1, -R201 ;  /* 0x0000000198988824 */ /* 0x000fc400078e0ac9 */
[----:B------:R-:W-:Y:S02]  /*9690*/  VIADD R155, R0, 0xcf ;  /* 0x000000cf009b7836 */ /* 0x000fe40000000000 */
[----:B------:R-:W-:Y:S01]  /*96a0*/  @!P3 IMAD.IADD R151, R151, 0x1, -R201 ;  /* 0x000000019797b824 */ /* 0x000fe200078e0ac9 */
[C---:B------:R-:W-:Y:S01]  /*96b0*/  ISETP.GT.U32.AND P3, PT, R201.reuse, R150, PT ;  /* 0x00000096c900720c */ /* 0x040fe20003f64070 */
[----:B------:R-:W-:Y:S01]  /*96c0*/  @!P1 IMAD.MOV R148, RZ, RZ, -R148 ;  /* 0x000000ffff949224 */ /* 0x000fe200078e0a94 */
[C---:B------:R-:W-:Y:S01]  /*96d0*/  ISETP.GT.U32.AND P1, PT, R201.reuse, R152, PT ;  /* 0x00000098c900720c */ /* 0x040fe20003f24070 */
[----:B------:R-:W-:Y:S01]  /*96e0*/  @!P2 IMAD.MOV R149, RZ, RZ, -R149 ;  /* 0x000000ffff95a224 */ /* 0x000fe200078e0a95 */
[----:B------:R-:W-:Y:S01]  /*96f0*/  ISETP.GT.U32.AND P2, PT, R201, R153, PT ;  /* 0x00000099c900720c */ /* 0x000fe20003f44070 */
[----:B------:R-:W-:Y:S01]  /*9700*/  IMAD.HI.U32 R3, R207, R154, RZ ;  /* 0x0000009acf037227 */ /* 0x000fe200078e00ff */
[----:B------:R-:W-:Y:S02]  /*9710*/  IABS R126, R155 ;  /* 0x0000009b007e7213 */ /* 0x000fe40000000000 */
[----:B------:R-:W-:Y:S01]  /*9720*/  ISETP.GT.U32.AND P0, PT, R201, R151, PT ;  /* 0x00000097c900720c */ /* 0x000fe20003f04070 */
[----:B------:R-:W-:-:S02]  /*9730*/  IMAD.MOV R4, RZ, RZ, -R3 ;  /* 0x000000ffff047224 */ /* 0x000fc400078e0a03 */
[----:B------:R-:W-:-:S04]  /*9740*/  IMAD.HI.U32 R3, R207, R126, RZ ;  /* 0x0000007ecf037227 */ /* 0x000fc800078e00ff */
[C---:B------:R-:W-:Y:S02]  /*9750*/  IMAD R154, R201.reuse, R4, R154 ;  /* 0x00000004c99a7224 */ /* 0x040fe400078e029a */
[----:B------:R-:W-:Y:S02]  /*9760*/  IMAD.MOV R3, RZ, RZ, -R3 ;  /* 0x000000ffff037224 */ /* 0x000fe400078e0a03 */
[--C-:B------:R-:W-:Y:S01]  /*9770*/  @!P1 IMAD.IADD R152, R152, 0x1, -R201.reuse ;  /* 0x0000000198989824 */ /* 0x100fe200078e0ac9 */
[----:B------:R-:W-:Y:S01]  /*9780*/  ISETP.GT.U32.AND P1, PT, R201, R154, PT ;  /* 0x0000009ac900720c */ /* 0x000fe20003f24070 */
[--C-:B------:R-:W-:Y:S01]  /*9790*/  @!P2 IMAD.IADD R153, R153, 0x1, -R201.reuse ;  /* 0x000000019999a824 */ /* 0x100fe200078e0ac9 */
[----:B------:R-:W-:Y:S01]  /*97a0*/  ISETP.GE.AND P2, PT, R155, RZ, PT ;  /* 0x000000ff9b00720c */ /* 0x000fe20003f46270 */
[----:B------:R-:W-:Y:S01]  /*97b0*/  @!P0 IMAD.IADD R151, R151, 0x1, -R201 ;  /* 0x0000000197978824 */ /* 0x000fe200078e0ac9 */
[----:B------:R-:W-:Y:S01]  /*97c0*/  ISETP.GE.AND P0, PT, R127, RZ, PT ;  /* 0x000000ff7f00720c */ /* 0x000fe20003f06270 */
[----:B------:R-:W-:-:S02]  /*97d0*/  IMAD R155, R201, R3, R126 ;  /* 0x00000003c99b7224 */ /* 0x000fc400078e027e */
[----:B------:R-:W-:Y:S02]  /*97e0*/  VIADD R157, R0, 0xd0 ;  /* 0x000000d0009d7836 */ /* 0x000fe40000000000 */
[----:B------:R-:W-:Y:S01]  /*97f0*/  @!P3 IMAD.IADD R150, R150, 0x1, -R201 ;  /* 0x000000019696b824 */ /* 0x000fe200078e0ac9 */
[----:B------:R-:W-:Y:S01]  /*9800*/  ISETP.GE.AND P3, PT, R156, RZ, PT ;  /* 0x000000ff9c00720c */ /* 0x000fe20003f66270 */
[----:B------:R-:W-:Y:S01]  /*9810*/  @!P4 IMAD.MOV R151, RZ, RZ, -R151 ;  /* 0x000000ffff97c224 */ /* 0x000fe200078e0a97 */
[C---:B------:R-:W-:Y:S01]  /*9820*/  ISETP.GT.U32.AND P4, PT, R201.reuse, R155, PT ;  /* 0x0000009bc900720c */ /* 0x040fe20003f84070 */
[----:B------:R-:W-:Y:S01]  /*9830*/  VIADD R127, R0, 0xd1 ;  /* 0x000000d1007f7836 */ /* 0x000fe20000000000 */
[----:B------:R-:W-:Y:S01]  /*9840*/  IABS R156, R157 ;  /* 0x0000009d009c7213 */ /* 0x000fe20000000000 */
[----:B------:R-:W-:Y:S01]  /*9850*/  @!P1 IMAD.IADD R154, R154, 0x1, -R201 ;  /* 0x000000019a9a9824 */ /* 0x000fe200078e0ac9 */
[----:B------:R-:W-:Y:S01]  /*9860*/  ISETP.GT.U32.AND P1, PT, R201, R153, PT ;  /* 0x00000099c900720c */ /* 0x000fe20003f24070 */
[----:B------:R-:W-:Y:S01]  /*9870*/  VIADD R161, R0, 0xd2 ;  /* 0x000000d200a17836 */ /* 0x000fe20000000000 */
[----:B------:R-:W-:Y:S01]  /*9880*/  IABS R126, R127 ;  /* 0x0000007f007e7213 */ /* 0x000fe20000000000 */
[----:B------:R-:W-:-:S03]  /*9890*/  IMAD.HI.U32 R3, R207, R156, RZ ;  /* 0x0000009ccf037227 */ /* 0x000fc600078e00ff */
[----:B------:R-:W-:Y:S01]  /*98a0*/  IABS R158, R161 ;  /* 0x000000a1009e7213 */ /* 0x000fe20000000000 */
[----:B------:R-:W-:Y:S02]  /*98b0*/  IMAD.MOV R3, RZ, RZ, -R3 ;  /* 0x000000ffff037224 */ /* 0x000fe400078e0a03 */
[----:B------:R-:W-:Y:S02]  /*98c0*/  @!P4 IMAD.IADD R155, R155, 0x1, -R201 ;  /* 0x000000019b9bc824 */ /* 0x000fe400078e0ac9 */
[----:B------:R-:W-:Y:S02]  /*98d0*/  IMAD R156, R201, R3, R156 ;  /* 0x00000003c99c7224 */ /* 0x000fe400078e029c */
[----:B------:R-:W-:Y:S01]  /*98e0*/  IMAD.HI.U32 R3, R207, R126, RZ ;  /* 0x0000007ecf037227 */ /* 0x000fe200078e00ff */
[----:B------:R-:W-:-:S03]  /*98f0*/  ISETP.GT.U32.AND P4, PT, R201, R155, PT ;  /* 0x0000009bc900720c */ /* 0x000fc60003f84070 */
[----:B------:R-:W-:Y:S01]  /*9900*/  @!P5 IMAD.MOV R150, RZ, RZ, -R150 ;  /* 0x000000ffff96d224 */ /* 0x000fe200078e0a96 */
[----:B------:R-:W-:Y:S01]  /*9910*/  ISETP.GT.U32.AND P5, PT, R201, R154, PT ;  /* 0x0000009ac900720c */ /* 0x000fe20003fa4070 */
[----:B------:R-:W-:Y:S01]  /*9920*/  @!P6 IMAD.MOV R152, RZ, RZ, -R152 ;  /* 0x000000ffff98e224 */ /* 0x000fe200078e0a98 */
[----:B------:R-:W-:Y:S01]  /*9930*/  ISETP.GE.AND P6, PT, R157, RZ, PT ;  /* 0x000000ff9d00720c */ /* 0x000fe20003fc6270 */
[----:B------:R-:W-:-:S04]  /*9940*/  IMAD.HI.U32 R4, R207, R158, RZ ;  /* 0x0000009ecf047227 */ /* 0x000fc800078e00ff */
[----:B------:R-:W-:Y:S02]  /*9950*/  IMAD.MOV R157, RZ, RZ, -R3 ;  /* 0x000000ffff9d7224 */ /* 0x000fe400078e0a03 */
[----:B------:R-:W-:Y:S01]  /*9960*/  @!P1 IMAD.IADD R153, R153, 0x1, -R201 ;  /* 0x0000000199999824 */ /* 0x000fe200078e0ac9 */
[C---:B------:R-:W-:Y:S01]  /*9970*/  ISETP.GT.U32.AND P1, PT, R201.reuse, R156, PT ;  /* 0x0000009cc900720c */ /* 0x040fe20003f24070 */
[----:B------:R-:W-:Y:S02]  /*9980*/  IMAD.MOV R4, RZ, RZ, -R4 ;  /* 0x000000ffff047224 */ /* 0x000fe400078e0a04 */
[C---:B------:R-:W-:Y:S02]  /*9990*/  IMAD R157, R201.reuse, R157, R126 ;  /* 0x0000009dc99d7224 */ /* 0x040fe400078e027e */
[----:B------:R-:W-:Y:S02]  /*99a0*/  VIADD R162, R0, 0xd3 ;  /* 0x000000d300a27836 */ /* 0x000fe40000000000 */
[----:B------:R-:W-:-:S02]  /*99b0*/  IMAD R158, R201, R4, R158 ;  /* 0x00000004c99e7224 */ /* 0x000fc400078e029e */
[----:B------:R-:W-:Y:S01]  /*99c0*/  @!P3 IMAD.MOV R153, RZ, RZ, -R153 ;  /* 0x000000ffff99b224 */ /* 0x000fe200078e0a99 */
[----:B------:R-:W-:Y:S01]  /*99d0*/  ISETP.GT.U32.AND P3, PT, R201, R157, PT ;  /* 0x0000009dc900720c */ /* 0x000fe20003f64070 */
[--C-:B------:R-:W-:Y:S01]  /*99e0*/  @!P5 IMAD.IADD R154, R154, 0x1, -R201.reuse ;  /* 0x000000019a9ad824 */ /* 0x100fe200078e0ac9 */
[----:B------:R-:W-:Y:S01]  /*99f0*/  IABS R160, R162 ;  /* 0x000000a200a07213 */ /* 0x000fe20000000000 */
[----:B------:R-:W-:Y:S01]  /*9a00*/  @!P4 IMAD.IADD R155, R155, 0x1, -R201 ;  /* 0x000000019b9bc824 */ /* 0x000fe200078e0ac9 */
[----:B------:R-:W-:Y:S01]  /*9a10*/  ISETP.GE.AND P5, PT, R127, RZ, PT ;  /* 0x000000ff7f00720c */ /* 0x000fe20003fa6270 */
[----:B------:R-:W-:Y:S01]  /*9a20*/  VIADD R127, R0, 0xd4 ;  /* 0x000000d4007f7836 */ /* 0x000fe20000000000 */
[----:B------:R-:W-:Y:S01]  /*9a30*/  ISETP.GT.U32.AND P4, PT, R201, R158, PT ;  /* 0x0000009ec900720c */ /* 0x000fe20003f84070 */
[----:B------:R-:W-:-:S03]  /*9a40*/  IMAD.HI.U32 R3, R207, R160, RZ ;  /* 0x000000a0cf037227 */ /* 0x000fc600078e00ff */
[----:B------:R-:W-:Y:S01]  /*9a50*/  IABS R4, R127 ;  /* 0x0000007f00047213 */ /* 0x000fe20000000000 */
[----:B------:R-:W-:Y:S02]  /*9a60*/  @!P1 IMAD.IADD R156, R156, 0x1, -R201 ;  /* 0x000000019c9c9824 */ /* 0x000fe400078e0ac9 */
[----:B------:R-:W-:Y:S02]  /*9a70*/  IMAD.MOV R3, RZ, RZ, -R3 ;  /* 0x000000ffff037224 */ /* 0x000fe400078e0a03 */
[--C-:B------:R-:W-:Y:S01]  /*9a80*/  @!P3 IMAD.IADD R157, R157, 0x1, -R201.reuse ;  /* 0x000000019d9db824 */ /* 0x100fe200078e0ac9 */
[C---:B------:R-:W-:Y:S01]  /*9a90*/  ISETP.GT.U32.AND P1, PT, R201.reuse, R156, PT ;  /* 0x0000009cc900720c */ /* 0x040fe20003f24070 */
[----:B------:R-:W-:Y:S01]  /*9aa0*/  IMAD R159, R201, R3, R160 ;  /* 0x00000003c99f7224 */ /* 0x000fe200078e02a0 */
[----:B------:R-:W-:Y:S01]  /*9ab0*/  ISETP.GE.AND P3, PT, R127, RZ, PT ;  /* 0x000000ff7f00720c */ /* 0x000fe20003f66270 */
[----:B------:R-:W-:Y:S02]  /*9ac0*/  IMAD.MOV.U32 R160, RZ, RZ, R4 ;  /* 0x000000ffffa07224 */ /* 0x000fe400078e0004 */
[----:B------:R-:W-:Y:S01]  /*9ad0*/  @!P4 IMAD.IADD R158, R158, 0x1, -R201 ;  /* 0x000000019e9ec824 */ /* 0x000fe200078e0ac9 */
[----:B------:R-:W-:Y:S01]  /*9ae0*/  ISETP.GT.U32.AND P4, PT, R201, R157, PT ;  /* 0x0000009dc900720c */ /* 0x000fe20003f84070 */
[----:B------:R-:W-:-:S02]  /*9af0*/  VIADD R163, R0, 0xd5 ;  /* 0x000000d500a37836 */ /* 0x000fc40000000000 */
[----:B------:R-:W-:-:S03]  /*9b00*/  IMAD.HI.U32 R3, R207, R160, RZ ;  /* 0x000000a0cf037227 */ /* 0x000fc600078e00ff */
[----:B------:R-:W-:Y:S01]  /*9b10*/  IABS R4, R163 ;  /* 0x000000a300047213 */ /* 0x000fe20000000000 */
[----:B------:R-:W-:Y:S02]  /*9b20*/  IMAD.MOV R3, RZ, RZ, -R3 ;  /* 0x000000ffff037224 */ /* 0x000fe400078e0a03 */
[----:B------:R-:W-:Y:S01]  /*9b30*/  @!P1 IMAD.IADD R156, R156, 0x1, -R201 ;  /* 0x000000019c9c9824 */ /* 0x000fe200078e0ac9 */
[----:B------:R-:W-:Y:S01]  /*9b40*/  ISETP.GE.AND P1, PT, R162, RZ, PT ;  /* 0x000000ffa200720c */ /* 0x000fe20003f26270 */
[----:B------:R-:W-:Y:S02]  /*9b50*/  IMAD R160, R201, R3, R160 ;  /* 0x00000003c9a07224 */ /* 0x000fe400078e02a0 */
[----:B------:R-:W-:Y:S02]  /*9b60*/  VIADD R127, R0, 0xd6 ;  /* 0x000000d6007f7836 */ /* 0x000fe40000000000 */
[----:B------:R-:W-:-:S03]  /*9b70*/  IMAD.HI.U32 R3, R207, R4, RZ ;  /* 0x00000004cf037227 */ /* 0x000fc600078e00ff */
[----:B------:R-:W-:Y:S01]  /*9b80*/  IABS R162, R127 ;  /* 0x0000007f00a27213 */ /* 0x000fe20000000000 */
[----:B------:R-:W-:Y:S01]  /*9b90*/  @!P6 IMAD.MOV R156, RZ, RZ, -R156 ;  /* 0x000000ffff9ce224 */ /* 0x000fe200078e0a9c */
[----:B------:R-:W-:Y:S01]  /*9ba0*/  ISETP.GT.U32.AND P6, PT, R201, R158, PT ;  /* 0x0000009ec900720c */ /* 0x000fe20003fc4070 */
[----:B------:R-:W-:Y:S01]  /*9bb0*/  @!P4 IMAD.IADD R157, R157, 0x1, -R201 ;  /* 0x000000019d9dc824 */ /* 0x000fe200078e0ac9 */
[C---:B------:R-:W-:Y:S01]  /*9bc0*/  ISETP.GT.U32.AND P4, PT, R201.reuse, R160, PT ;  /* 0x000000a0c900720c */ /* 0x040fe20003f84070 */
[----:B------:R-:W-:Y:S02]  /*9bd0*/  IMAD.MOV R3, RZ, RZ, -R3 ;  /* 0x000000ffff037224 */ /* 0x000fe400078e0a03 */
[----:B------:R-:W-:Y:S01]  /*9be0*/  @!P2 IMAD.MOV R155, RZ, RZ, -R155 ;  /* 0x000000ffff9ba224 */ /* 0x000fe200078e0a9b */
[----:B------:R-:W-:Y:S01]  /*9bf0*/  ISETP.GT.U32.AND P2, PT, R201, R159, PT ;  /* 0x0000009fc900720c */ /* 0x000fe20003f44070 */
[----:B------:R-:W-:Y:S01]  /*9c00*/  @!P0 IMAD.MOV R154, RZ, RZ, -R154 ;  /* 0x000000ffff9a8224 */ /* 0x000fe200078e0a9a */
[----:B------:R-:W-:Y:S01]  /*9c10*/  ISETP.GE.AND P0, PT, R161, RZ, PT ;  /* 0x000000ffa100720c */ /* 0x000fe20003f06270 */
[----:B------:R-:W-:-:S02]  /*9c20*/  IMAD R161, R201, R3, R4 ;  /* 0x00000003c9a17224 */ /* 0x000fc400078e0204 */
[----:B------:R-:W-:-:S04]  /*9c30*/  IMAD.HI.U32 R3, R207, R162, RZ ;  /* 0x000000a2cf037227 */ /* 0x000fc800078e00ff */
[----:B------:R-:W-:Y:S02]  /*9c40*/  IMAD.MOV R4, RZ, RZ, -R3 ;  /* 0x000000ffff047224 */ /* 0x000fe400078e0a03 */
[--C-:B------:R-:W-:Y:S01]  /*9c50*/  @!P6 IMAD.IADD R158, R158, 0x1, -R201.reuse ;  /* 0x000000019e9ee824 */ /* 0x100fe200078e0ac9 */
[----:B------:R-:W-:Y:S01]  /*9c60*/  ISETP.GT.U32.AND P6, PT, R201, R161, PT ;  /* 0x000000a1c900720c */ /* 0x000fe20003fc4070 */
[----:B------:R-:W-:Y:S02]  /*9c70*/  VIADD R167, R0, 0xd8 ;  /* 0x000000d800a77836 */ /* 0x000fe40000000000 */
[--C-:B------:R-:W-:Y:S01]  /*9c80*/  @!P4 IMAD.IADD R160, R160, 0x1, -R201.reuse ;  /* 0x00000001a0a0c824 */ /* 0x100fe200078e0ac9 */
[----:B------:R-:W-:Y:S01]  /*9c90*/  ISETP.GE.AND P4, PT, R127, RZ, PT ;  /* 0x000000ff7f00720c */ /* 0x000fe20003f86270 */
[----:B------:R-:W-:Y:S01]  /*9ca0*/  IMAD R162, R201, R4, R162 ;  /* 0x00000004c9a27224 */ /* 0x000fe200078e02a2 */
[----:B------:R-:W-:Y:S01]  /*9cb0*/  IABS R164, R167 ;  /* 0x000000a700a47213 */ /* 0x000fe20000000000 */
[----:B------:R-:W-:-:S02]  /*9cc0*/  @!P2 IMAD.IADD R159, R159, 0x1, -R201 ;  /* 0x000000019f9fa824 */ /* 0x000fc400078e0ac9 */
[----:B------:R-:W-:Y:S02]  /*9cd0*/  VIADD R165, R0, 0xd7 ;  /* 0x000000d700a57836 */ /* 0x000fe40000000000 */
[----:B------:R-:W-:Y:S01]  /*9ce0*/  @!P5 IMAD.MOV R157, RZ, RZ, -R157 ;  /* 0x000000ffff9dd224 */ /* 0x000fe200078e0a9d */
[C---:B------:R-:W-:Y:S01]  /*9cf0*/  ISETP.GT.U32.AND P5, PT, R201.reuse, R160, PT ;  /* 0x000000a0c900720c */ /* 0x040fe20003fa4070 */
[----:B------:R-:W-:Y:S01]  /*9d00*/  @!P0 IMAD.MOV R158, RZ, RZ, -R158 ;  /* 0x000000ffff9e8224 */ /* 0x000fe200078e0a9e */
[----:B------:R-:W-:Y:S01]  /*9d10*/  ISETP.GT.U32.AND P0, PT, R201, R162, PT ;  /* 0x000000a2c900720c */ /* 0x000fe20003f04070 */
[----:B------:R-:W-:Y:S01]  /*9d20*/  IMAD.HI.U32 R4, R207, R164, RZ ;  /* 0x000000a4cf047227 */ /* 0x000fe200078e00ff */
[----:B------:R-:W-:Y:S02]  /*9d30*/  ISETP.GT.U32.AND P2, PT, R201, R159, PT ;  /* 0x0000009fc900720c */ /* 0x000fe40003f44070 */
[----:B------:R-:W-:Y:S01]  /*9d40*/  IABS R126, R165 ;  /* 0x000000a5007e7213 */ /* 0x000fe20000000000 */
[----:B------:R-:W-:-:S02]  /*9d50*/  @!P6 IMAD.IADD R161, R161, 0x1, -R201 ;  /* 0x00000001a1a1e824 */ /* 0x000fc400078e0ac9 */
[----:B------:R-:W-:Y:S02]  /*9d60*/  IMAD.MOV R4, RZ, RZ, -R4 ;  /* 0x000000ffff047224 */ /* 0x000fe400078e0a04 */
[----:B------:R-:W-:Y:S01]  /*9d70*/  IMAD.HI.U32 R3, R207, R126, RZ ;  /* 0x0000007ecf037227 */ /* 0x000fe200078e00ff */
[----:B------:R-:W-:-:S03]  /*9d80*/  ISETP.GT.U32.AND P6, PT, R201, R161, PT ;  /* 0x000000a1c900720c */ /* 0x000fc60003fc4070 */
[----:B------:R-:W-:Y:S02]  /*9d90*/  IMAD R164, R201, R4, R164 ;  /* 0x00000004c9a47224 */ /* 0x000fe400078e02a4 */
[----:B------:R-:W-:Y:S02]  /*9da0*/  IMAD.MOV R3, RZ, RZ, -R3 ;  /* 0x000000ffff037224 */ /* 0x000fe400078e0a03 */
[----:B------:R-:W-:Y:S02]  /*9db0*/  VIADD R4, R0, 0xd9 ;  /* 0x000000d900047836 */ /* 0x000fe40000000000 */
[--C-:B------:R-:W-:Y:S02]  /*9dc0*/  @!P5 IMAD.IADD R160, R160, 0x1, -R201.reuse ;  /* 0x00000001a0a0d824 */ /* 0x100fe400078e0ac9 */
[--C-:B------:R-:W-:Y:S01]  /*9dd0*/  @!P0 IMAD.IADD R162, R162, 0x1, -R201.reuse ;  /* 0x00000001a2a28824 */ /* 0x100fe200078e0ac9 */
[----:B------:R-:W-:Y:S01]  /*9de0*/  ISETP.GE.AND P0, PT, R167, RZ, PT ;  /* 0x000000ffa700720c */ /* 0x000fe20003f06270 */
[--C-:B------:R-:W-:Y:S01]  /*9df0*/  @!P2 IMAD.IADD R159, R159, 0x1, -R201.reuse ;  /* 0x000000019f9fa824 */ /* 0x100fe200078e0ac9 */
[----:B------:R-:W-:Y:S01]  /*9e00*/  ISETP.GE.AND P2, PT, R163, RZ, PT ;  /* 0x000000ffa300720c */ /* 0x000fe20003f46270 */
[C---:B------:R-:W-:Y:S01]  /*9e10*/  IMAD R163, R201.reuse, R3, R126 ;  /* 0x00000003c9a37224 */ /* 0x040fe200078e027e */
[----:B------:R-:W-:Y:S01]  /*9e20*/  IABS R126, R4 ;  /* 0x00000004007e7213 */ /* 0x000fe20000000000 */
[----:B------:R-:W-:Y:S01]  /*9e30*/  @!P3 IMAD.MOV R160, RZ, RZ, -R160 ;  /* 0x000000ffffa0b224 */ /* 0x000fe200078e0aa0 */
[----:B------:R-:W-:Y:S01]  /*9e40*/  ISETP.GT.U32.AND P3, PT, R201, R162, PT ;  /* 0x000000a2c900720c */ /* 0x000fe20003f64070 */
[----:B------:R-:W-:Y:S01]  /*9e50*/  @!P6 IMAD.IADD R161, R161, 0x1, -R201 ;  /* 0x00000001a1a1e824 */ /* 0x000fe200078e0ac9 */
[----:B------:R-:W-:Y:S01]  /*9e60*/  ISETP.GT.U32.AND P5, PT, R201, R163, PT ;  /* 0x000000a3c900720c */ /* 0x000fe20003fa4070 */
[----:B------:R-:W-:Y:S01]  /*9e70*/  IMAD.HI.U32 R3, R207, R126, RZ ;  /* 0x0000007ecf037227 */ /* 0x000fe200078e00ff */
[----:B------:R-:W-:-:S03]  /*9e80*/  ISETP.GT.U32.AND P6, PT, R201, R164, PT ;  /* 0x000000a4c900720c */ /* 0x000fc60003fc4070 */
[----:B------:R-:W-:Y:S02]  /*9e90*/  IMAD.MOV R3, RZ, RZ, -R3 ;  /* 0x000000ffff037224 */ /* 0x000fe400078e0a03 */
[----:B------:R-:W-:Y:S01]  /*9ea0*/  @!P1 IMAD.MOV R159, RZ, RZ, -R159 ;  /* 0x000000ffff9f9224 */ /* 0x000fe200078e0a9f */
[----:B------:R-:W-:Y:S01]  /*9eb0*/  ISETP.GE.AND P1, PT, R165, RZ, PT ;  /* 0x000000ffa500720c */ /* 0x000fe20003f26270 */
[----:B------:R-:W-:Y:S02]  /*9ec0*/  VIADD R127, R0, 0xda ;  /* 0x000000da007f7836 */ /* 0x000fe40000000000 */
[--C-:B------:R-:W-:Y:S02]  /*9ed0*/  @!P3 IMAD.IADD R162, R162, 0x1, -R201.reuse ;  /* 0x00000001a2a2b824 */ /* 0x100fe400078e0ac9 */
[----:B------:R-:W-:Y:S01]  /*9ee0*/  IMAD R165, R201, R3, R126 ;  /* 0x00000003c9a57224 */ /* 0x000fe200078e027e */
[----:B------:R-:W-:Y:S01]  /*9ef0*/  IABS R166, R127 ;  /* 0x0000007f00a67213 */ /* 0x000fe20000000000 */
[----:B------:R-:W-:Y:S01]  /*9f00*/  @!P4 IMAD.MOV R162, RZ, RZ, -R162 ;  /* 0x000000ffffa2c224 */ /* 0x000fe200078e0aa2 */
[----:B------:R-:W-:Y:S01]  /*9f10*/  ISETP.GE.AND P3, PT, R127, RZ, PT ;  /* 0x000000ff7f00720c */ /* 0x000fe20003f66270 */
[--C-:B------:R-:W-:Y:S01]  /*9f20*/  @!P5 IMAD.IADD R163, R163, 0x1, -R201.reuse ;  /* 0x00000001a3a3d824 */ /* 0x100fe200078e0ac9 */
[----:B------:R-:W-:Y:S01]  /*9f30*/  ISETP.GT.U32.AND P4, PT, R201, R165, PT ;  /* 0x000000a5c900720c */ /* 0x000fe20003f84070 */
[----:B------:R-:W-:Y:S01]  /*9f40*/  @!P6 IMAD.IADD R164, R164, 0x1, -R201 ;  /* 0x00000001a4a4e824 */ /* 0x000fe200078e0ac9 */
[----:B------:R-:W-:Y:S01]  /*9f50*/  ISETP.GE.AND P5, PT, R4, RZ, PT ;  /* 0x000000ff0400720c */ /* 0x000fe20003fa6270 */
[----:B------:R-:W-:-:S03]  /*9f60*/  IMAD.HI.U32 R4, R207, R166, RZ ;  /* 0x000000a6cf047227 */ /* 0x000fc600078e00ff */
[C---:B------:R-:W-:Y:S01]  /*9f70*/  ISETP.GT.U32.AND P6, PT, R201.reuse, R164, PT ;  /* 0x000000a4c900720c */ /* 0x040fe20003fc4070 */
[----:B------:R-:W-:Y:S02]  /*9f80*/  IMAD.MOV R4, RZ, RZ, -R4 ;  /* 0x000000ffff047224 */ /* 0x000fe400078e0a04 */
[----:B------:R-:W-:Y:S01]  /*9f90*/  @!P2 IMAD.MOV R161, RZ, RZ, -R161 ;  /* 0x000000ffffa1a224 */ /* 0x000fe200078e0aa1 */
[C---:B------:R-:W-:Y:S01]  /*9fa0*/  ISETP.GT.U32.AND P2, PT, R201.reuse, R163, PT ;  /* 0x000000a3c900720c */ /* 0x040fe20003f44070 */
[----:B------:R-:W-:Y:S02]  /*9fb0*/  IMAD R166, R201, R4, R166 ;  /* 0x00000004c9a67224 */ /* 0x000fe400078e02a6 */
[C---:B------:R-:W-:Y:S02]  /*9fc0*/  VIADD R4, R0.reuse, 0xdc ;  /* 0x000000dc00047836 */ /* 0x040fe40000000000 */
[--C-:B------:R-:W-:Y:S02]  /*9fd0*/  @!P4 IMAD.IADD R165, R165, 0x1, -R201.reuse ;  /* 0x00000001a5a5c824 */ /* 0x100fe400078e0ac9 */
[----:B------:R-:W-:Y:S01]  /*9fe0*/  VIADD R3, R0, 0xdb ;  /* 0x000000db00037836 */ /* 0x000fe20000000000 */
[----:B------:R-:W-:Y:S01]  /*9ff0*/  IABS R168, R4 ;  /* 0x0000000400a87213 */ /* 0x000fe20000000000 */
[----:B------:R-:W-:Y:S01]  /*a000*/  @!P6 IMAD.IADD R164, R164, 0x1, -R201 ;  /* 0x00000001a4a4e824 */ /* 0x000fe200078e0ac9 */
[----:B------:R-:W-:Y:S01]  /*a010*/  ISETP.GT.U32.AND P4, PT, R201, R165, PT ;  /* 0x000000a5c900720c */ /* 0x000fe20003f84070 */
[----:B------:R-:W-:Y:S01]  /*a020*/  VIADD R167, R0, 0xdd ;  /* 0x000000dd00a77836 */ /* 0x000fe20000000000 */
[----:B------:R-:W-:Y:S01]  /*a030*/  ISETP.GE.AND P6, PT, R4, RZ, PT ;  /* 0x000000ff0400720c */ /* 0x000fe20003fc6270 */
[----:B------:R-:W-:Y:S01]  /*a040*/  IMAD.HI.U32 R4, R207, R168, RZ ;  /* 0x000000a8cf047227 */ /* 0x000fe200078e00ff */
[----:B------:R-:W-:-:S02]  /*a050*/  IABS R126, R3 ;  /* 0x00000003007e7213 */ /* 0x000fc40000000000 */
[----:B------:R-:W-:Y:S01]  /*a060*/  IABS R170, R167 ;  /* 0x000000a700aa7213 */ /* 0x000fe20000000000 */
[----:B------:R-:W-:Y:S02]  /*a070*/  IMAD.MOV R4, RZ, RZ, -R4 ;  /* 0x000000ffff047224 */ /* 0x000fe400078e0a04 */
[----:B------:R-:W-:Y:S01]  /*a080*/  @!P2 IMAD.IADD R163, R163, 0x1, -R201 ;  /* 0x00000001a3a3a824 */ /* 0x000fe200078e0ac9 */
[----:B------:R-:W-:Y:S01]  /*a090*/  ISETP.GE.AND P2, PT, R3, RZ, PT ;  /* 0x000000ff0300720c */ /* 0x000fe20003f46270 */
[----:B------:R-:W-:Y:S02]  /*a0a0*/  VIADD R127, R0, 0xde ;  /* 0x000000de007f7836 */ /* 0x000fe40000000000 */
[----:B------:R-:W-:-:S03]  /*a0b0*/  IMAD.HI.U32 R3, R207, R126, RZ ;  /* 0x0000007ecf037227 */ /* 0x000fc600078e00ff */
[----:B------:R-:W-:Y:S01]  /*a0c0*/  IABS R172, R127 ;  /* 0x0000007f00ac7213 */ /* 0x000fe20000000000 */
[----:B------:R-:W-:Y:S02]  /*a0d0*/  IMAD R168, R201, R4, R168 ;  /* 0x00000004c9a87224 */ /* 0x000fe400078e02a8 */
[----:B------:R-:W-:Y:S02]  /*a0e0*/  @!P4 IMAD.IADD R165, R165, 0x1, -R201 ;  /* 0x00000001a5a5c824 */ /* 0x000fe400078e0ac9 */
[----:B------:R-:W-:Y:S02]  /*a0f0*/  IMAD.MOV R3, RZ, RZ, -R3 ;  /* 0x000000ffff037224 */ /* 0x000fe400078e0a03 */
[----:B------:R-:W-:Y:S01]  /*a100*/  @!P5 IMAD.MOV R165, RZ, RZ, -R165 ;  /* 0x000000ffffa5d224 */ /* 0x000fe200078e0aa5 */
[----:B------:R-:W-:Y:S01]  /*a110*/  ISETP.GT.U32.AND P5, PT, R201, R168, PT ;  /* 0x000000a8c900720c */ /* 0x000fe20003fa4070 */
[----:B------:R-:W-:Y:S01]  /*a120*/  @!P0 IMAD.MOV R164, RZ, RZ, -R164 ;  /* 0x000000ffffa48224 */ /* 0x000fe200078e0aa4 */
[----:B------:R-:W-:Y:S01]  /*a130*/  ISETP.GE.AND P0, PT, R167, RZ, PT ;  /* 0x000000ffa700720c */ /* 0x000fe20003f06270 */
[----:B------:R-:W-:-:S02]  /*a140*/  IMAD R167, R201, R3, R126 ;  /* 0x00000003c9a77224 */ /* 0x000fc400078e027e */
[----:B------:R-:W-:-:S03]  /*a150*/  IMAD.HI.U32 R3, R207, R170, RZ ;  /* 0x000000aacf037227 */ /* 0x000fc600078e00ff */
[----:B------:R-:W-:Y:S01]  /*a160*/  ISETP.GT.U32.AND P4, PT, R201, R167, PT ;  /* 0x000000a7c900720c */ /* 0x000fe20003f84070 */
[----:B------:R-:W-:-:S04]  /*a170*/  IMAD.HI.U32 R4, R207, R172, RZ ;  /* 0x000000accf047227 */ /* 0x000fc800078e00ff */
[----:B------:R-:W-:Y:S01]  /*a180*/  @!P1 IMAD.MOV R163, RZ, RZ, -R163 ;  /* 0x000000ffffa39224 */ /* 0x000fe200078e0aa3 */
[C---:B------:R-:W-:Y:S01]  /*a190*/  ISETP.GT.U32.AND P1, PT, R201.reuse, R166, PT ;  /* 0x000000a6c900720c */ /* 0x040fe20003f24070 */
[----:B------:R-:W-:Y:S02]  /*a1a0*/  IMAD.MOV R3, RZ, RZ, -R3 ;  /* 0x000000ffff037224 */ /* 0x000fe400078e0a03 */
[----:B------:R-:W-:Y:S02]  /*a1b0*/  IMAD.MOV R4, RZ, RZ, -R4 ;  /* 0x000000ffff047224 */ /* 0x000fe400078e0a04 */
[----:B------:R-:W-:Y:S02]  /*a1c0*/  VIADD R173, R0, 0xdf ;  /* 0x000000df00ad7836 */ /* 0x000fe40000000000 */
[C---:B------:R-:W-:Y:S02]  /*a1d0*/  IMAD R169, R201.reuse, R3, R170 ;  /* 0x00000003c9a97224 */ /* 0x040fe400078e02aa */
[----:B------:R-:W-:Y:S01]  /*a1e0*/  IMAD R170, R201, R4, R172 ;  /* 0x00000004c9aa7224 */ /* 0x000fe200078e02ac */
[----:B------:R-:W-:Y:S01]  /*a1f0*/  IABS R4, R173 ;  /* 0x000000ad00047213 */ /* 0x000fe20000000000 */
[----:B------:R-:W-:-:S02]  /*a200*/  @!P5 IMAD.IADD R168, R168, 0x1, -R201 ;  /* 0x00000001a8a8d824 */ /* 0x000fc400078e0ac9 */
[----:B------:R-:W-:Y:S02]  /*a210*/  @!P1 IMAD.IADD R166, R166, 0x1, -R201 ;  /* 0x00000001a6a69824 */ /* 0x000fe400078e0ac9 */
[----:B------:R-:W-:Y:S01]  /*a220*/  IMAD.HI.U32 R3, R207, R4, RZ ;  /* 0x00000004cf037227 */ /* 0x000fe200078e00ff */
[C---:B------:R-:W-:Y:S02]  /*a230*/  ISETP.GT.U32.AND P5, PT, R201.reuse, R168, PT ;  /* 0x000000a8c900720c */ /* 0x040fe40003fa4070 */
[----:B------:R-:W-:Y:S01]  /*a240*/  ISETP.GT.U32.AND P1, PT, R201, R166, PT ;  /* 0x000000a6c900720c */ /* 0x000fe20003f24070 */
[----:B------:R-:W-:Y:S02]  /*a250*/  IMAD.MOV R3, RZ, RZ, -R3 ;  /* 0x000000ffff037224 */ /* 0x000fe400078e0a03 */
[----:B------:R-:W-:Y:S02]  /*a260*/  @!P4 IMAD.IADD R167, R167, 0x1, -R201 ;  /* 0x00000001a7a7c824 */ /* 0x000fe400078e0ac9 */
[----:B------:R-:W-:-:S02]  /*a270*/  IMAD R171, R201, R3, R4 ;  /* 0x00000003c9ab7224 */ /* 0x000fc400078e0204 */
[C---:B------:R-:W-:Y:S01]  /*a280*/  VIADD R175, R0.reuse, 0xe1 ;  /* 0x000000e100af7836 */ /* 0x040fe20000000000 */
[C---:B------:R-:W-:Y:S01]  /*a290*/  ISETP.GT.U32.AND P4, PT, R201.reuse, R167, PT ;  /* 0x000000a7c900720c */ /* 0x040fe20003f84070 */
[----:B------:R-:W-:Y:S02]  /*a2a0*/  VIADD R174, R0, 0xe0 ;  /* 0x000000e000ae7836 */ /* 0x000fe40000000000 */
[--C-:B------:R-:W-:Y:S01]  /*a2b0*/  @!P5 IMAD.IADD R168, R168, 0x1, -R201.reuse ;  /* 0x00000001a8a8d824 */ /* 0x100fe200078e0ac9 */
[C---:B------:R-:W-:Y:S01]  /*a2c0*/  ISETP.GT.U32.AND P5, PT, R201.reuse, R171, PT ;  /* 0x000000abc900720c */ /* 0x040fe20003fa4070 */
[----:B------:R-:W-:Y:S01]  /*a2d0*/  @!P1 IMAD.IADD R166, R166, 0x1, -R201 ;  /* 0x00000001a6a69824 */ /* 0x000fe200078e0ac9 */
[C---:B------:R-:W-:Y:S01]  /*a2e0*/  ISETP.GT.U32.AND P1, PT, R201.reuse, R169, PT ;  /* 0x000000a9c900720c */ /* 0x040fe20003f24070 */
[----:B------:R-:W-:Y:S01]  /*a2f0*/  @!P6 IMAD.MOV R168, RZ, RZ, -R168 ;  /* 0x000000ffffa8e224 */ /* 0x000fe200078e0aa8 */
        /* <DEDUP_REMOVED lines=8> */
[--C-:B------:R-:W-:Y:S02]  /*a380*/  @!P5 IMAD.IADD R171, R171, 0x1, -R201.reuse ;  /* 0x00000001ababd824 */ /* 0x100fe400078e0ac9 */
[--C-:B------:R-:W-:Y:S02]  /*a390*/  @!P1 IMAD.IADD R169, R169, 0x1, -R201.reuse ;  /* 0x00000001a9a99824 */ /* 0x100fe400078e0ac9 */
[----:B------:R-:W-:Y:S01]  /*a3a0*/  IMAD.MOV R4, RZ, RZ, -R4 ;  /* 0x000000ffff047224 */ /* 0x000fe200078e0a04 */
[----:B------:R-:W-:Y:S01]  /*a3b0*/  ISETP.GT.U32.AND P5, PT, R201, R171, PT ;  /* 0x000000abc900720c */ /* 0x000fe20003fa4070 */
[--C-:B------:R-:W-:Y:S01]  /*a3c0*/  @!P3 IMAD.IADD R170, R170, 0x1, -R201.reuse ;  /* 0x00000001aaaab824 */ /* 0x100fe200078e0ac9 */
[----:B------:R-:W-:Y:S01]  /*a3d0*/  ISETP.GE.AND P3, PT, R173, RZ, PT ;  /* 0x000000ffad00720c */ /* 0x000fe20003f66270 */
[----:B------:R-:W-:Y:S01]  /*a3e0*/  @!P4 IMAD.IADD R167, R167, 0x1, -R201 ;  /* 0x00000001a7a7c824 */ /* 0x000fe200078e0ac9 */
[----:B------:R-:W-:Y:S01]  /*a3f0*/  ISETP.GT.U32.AND P1, PT, R201, R169, PT ;  /* 0x000000a9c900720c */ /* 0x000fe20003f24070 */
[----:B------:R-:W-:Y:S01]  /*a400*/  IMAD.HI.U32 R3, R207, R172, RZ ;  /* 0x000000accf037227 */ /* 0x000fe200078e00ff */
[----:B------:R-:W-:-:S03]  /*a410*/  ISETP.GE.AND P4, PT, R127, RZ, PT ;  /* 0x000000ff7f00720c */ /* 0x000fc60003f86270 */
[C---:B------:R-:W-:Y:S02]  /*a420*/  IMAD R173, R201.reuse, R4, R126 ;  /* 0x00000004c9ad7224 */ /* 0x040fe400078e027e */
[----:B------:R-:W-:Y:S01]  /*a430*/  @!P2 IMAD.MOV R167, RZ, RZ, -R167 ;  /* 0x000000ffffa7a224 */ /* 0x000fe200078e0aa7 */
[----:B------:R-:W-:Y:S01]  /*a440*/  ISETP.GT.U32.AND P2, PT, R201, R170, PT ;  /* 0x000000aac900720c */ /* 0x000fe20003f44070 */
[----:B------:R-:W-:Y:S01]  /*a450*/  IMAD.MOV R3, RZ, RZ, -R3 ;  /* 0x000000ffff037224 */ /* 0x000fe200078e0a03 */
[----:B------:R-:W1:Y:S01]  /*a460*/  LDC.64 R126, c[0x0][0x238] ;  /* 0x00008e00ff7e7b82 */ /* 0x000e620000000a00 */
[----:B------:R-:W-:Y:S01]  /*a470*/  @!P5 IMAD.IADD R171, R171, 0x1, -R201 ;  /* 0x00000001ababd824 */ /* 0x000fe200078e0ac9 */
[C---:B------:R-:W-:Y:S01]  /*a480*/  ISETP.GT.U32.AND P5, PT, R201.reuse, R173, PT ;  /* 0x000000adc900720c */ /* 0x040fe20003fa4070 */
[----:B------:R-:W-:Y:S02]  /*a490*/  IMAD R172, R201, R3, R172 ;  /* 0x00000003c9ac7224 */ /* 0x000fe400078e02ac */
[----:B------:R-:W-:-:S02]  /*a4a0*/  VIADD R3, R0, 0xe2 ;  /* 0x000000e200037836 */ /* 0x000fc40000000000 */
[----:B------:R-:W-:Y:S01]  /*a4b0*/  @!P1 IMAD.IADD R169, R169, 0x1, -R201 ;  /* 0x00000001a9a99824 */ /* 0x000fe200078e0ac9 */
[----:B------:R-:W-:Y:S01]  /*a4c0*/  ISETP.GE.AND P1, PT, R175, RZ, PT ;  /* 0x000000ffaf00720c */ /* 0x000fe20003f26270 */
[----:B------:R-:W-:Y:S01]  /*a4d0*/  VIADD R4, R0, 0xe3 ;  /* 0x000000e300047836 */ /* 0x000fe20000000000 */
[----:B------:R-:W-:Y:S01]  /*a4e0*/  IABS R174, R3 ;  /* 0x0000000300ae7213 */ /* 0x000fe20000000000 */
[----:B------:R-:W-:Y:S01]  /*a4f0*/  @!P0 IMAD.MOV R169, RZ, RZ, -R169 ;  /* 0x000000ffffa98224 */ /* 0x000fe200078e0aa9 */
[----:B------:R-:W-:Y:S01]  /*a500*/  ISETP.GE.AND P0, PT, R3, RZ, PT ;  /* 0x000000ff0300720c */ /* 0x000fe20003f06270 */
[--C-:B------:R-:W-:Y:S01]  /*a510*/  @!P2 IMAD.IADD R170, R170, 0x1, -R201.reuse ;  /* 0x00000001aaaaa824 */ /* 0x100fe200078e0ac9 */
[----:B------:R-:W-:Y:S01]  /*a520*/  ISETP.GT.U32.AND P2, PT, R201, R172, PT ;  /* 0x000000acc900720c */ /* 0x000fe20003f44070 */
[----:B------:R-:W-:Y:S01]  /*a530*/  @!P5 IMAD.IADD R173, R173, 0x1, -R201 ;  /* 0x00000001adadd824 */ /* 0x000fe200078e0ac9 */
[----:B------:R-:W-:Y:S01]  /*a540*/  IABS R176, R4 ;  /* 0x0000000400b07213 */ /* 0x000fe20000000000 */
[----:B------:R-:W-:-:S03]  /*a550*/  IMAD.HI.U32 R3, R207, R174, RZ ;  /* 0x000000aecf037227 */ /* 0x000fc600078e00ff */
[----:B------:R-:W-:Y:S01]  /*a560*/  ISETP.GT.U32.AND P5, PT, R201, R173, PT ;  /* 0x000000adc900720c */ /* 0x000fe20003fa4070 */
[----:B------:R-:W-:Y:S02]  /*a570*/  IMAD.MOV R175, RZ, RZ, -R3 ;  /* 0x000000ffffaf7224 */ /* 0x000fe400078e0a03 */
[----:B------:R-:W-:-:S04]  /*a580*/  IMAD.HI.U32 R3, R207, R176, RZ ;  /* 0x000000b0cf037227 */ /* 0x000fc800078e00ff */
[C---:B------:R-:W-:Y:S02]  /*a590*/  IMAD R174, R201.reuse, R175, R174 ;  /* 0x000000afc9ae7224 */ /* 0x040fe400078e02ae */
[----:B------:R-:W-:Y:S02]  /*a5a0*/  IMAD.MOV R175, RZ, RZ, -R3 ;  /* 0x000000ffffaf7224 */ /* 0x000fe400078e0a03 */
[--C-:B------:R-:W-:Y:S02]  /*a5b0*/  @!P2 IMAD.IADD R172, R172, 0x1, -R201.reuse ;  /* 0x00000001acaca824 */ /* 0x100fe400078e0ac9 */
[----:B------:R-:W-:Y:S02]  /*a5c0*/  IMAD R175, R201, R175, R176 ;  /* 0x000000afc9af7224 */ /* 0x000fe400078e02b0 */
[----:B------:R-:W-:Y:S01]  /*a5d0*/  @!P5 IMAD.IADD R173, R173, 0x1, -R201 ;  /* 0x00000001adadd824 */ /* 0x000fe200078e0ac9 */
[C---:B------:R-:W-:Y:S01]  /*a5e0*/  ISETP.GT.U32.AND P2, PT, R201.reuse, R172, PT ;  /* 0x000000acc900720c */ /* 0x040fe20003f44070 */
[----:B------:R-:W-:Y:S01]  /*a5f0*/  @!P3 IMAD.MOV R171, RZ, RZ, -R171 ;  /* 0x000000ffffabb224 */ /* 0x000fe200078e0aab */
[----:B------:R-:W-:Y:S01]  /*a600*/  ISETP.GT.U32.AND P5, PT, R201, R175, PT ;  /* 0x000000afc900720c */ /* 0x000fe20003fa4070 */
[----:B------:R-:W-:Y:S01]  /*a610*/  @!P4 IMAD.MOV R170, RZ, RZ, -R170 ;  /* 0x000000ffffaac224 */ /* 0x000fe200078e0aaa */
[----:B------:R-:W-:Y:S01]  /*a620*/  ISETP.GE.AND P3, PT, R177, RZ, PT ;  /* 0x000000ffb100720c */ /* 0x000fe20003f66270 */
[----:B------:R-:W-:Y:S01]  /*a630*/  VIADD R183, R0, 0xe6 ;  /* 0x000000e600b77836 */ /* 0x000fe20000000000 */
[----:B------:R-:W-:Y:S01]  /*a640*/  SHF.R.U32.HI R177, RZ, 0x6, R179 ;  /* 0x00000006ffb17819 */ /* 0x000fe200000116b3 */
[----:B------:R-:W-:Y:S01]  /*a650*/  @!P1 IMAD.MOV R173, RZ, RZ, -R173 ;  /* 0x000000ffffad9224 */ /* 0x000fe200078e0aad */
[----:B------:R-:W-:Y:S01]  /*a660*/  ISETP.GE.AND P4, PT, R4, RZ, PT ;  /* 0x000000ff0400720c */ /* 0x000fe20003f86270 */
[----:B------:R-:W-:Y:S01]  /*a670*/  IMAD.HI.U32 R4, R207, R178, RZ ;  /* 0x000000b2cf047227 */ /* 0x000fe200078e00ff */
[----:B------:R-:W-:-:S03]  /*a680*/  SGXT.U32 R3, R177, 0x1 ;  /* 0x00000001b103781a */ /* 0x000fc60000000000 */
[----:B------:R-:W-:Y:S02]  /*a690*/  VIADD R177, R0, 0xe5 ;  /* 0x000000e500b17836 */ /* 0x000fe40000000000 */
[----:B------:R-:W-:Y:S01]  /*a6a0*/  IMAD.MOV R4, RZ, RZ, -R4 ;  /* 0x000000ffff047224 */ /* 0x000fe200078e0a04 */
[----:B------:R2:W-:Y:S01]  /*a6b0*/  STL.64 [R1+0xcd0], R2 ;  /* 0x000cd00201007387 */ /* 0x0005e20000100a00 */
[--C-:B------:R-:W-:Y:S01]  /*a6c0*/  @!P2 IMAD.IADD R172, R172, 0x1, -R201.reuse ;  /* 0x00000001acaca824 */ /* 0x100fe200078e0ac9 */
[----:B------:R-:W-:Y:S01]  /*a6d0*/  IABS R182, R177 ;  /* 0x000000b100b67213 */ /* 0x000fe20000000000 */
[----:B------:R-:W-:Y:S01]  /*a6e0*/  @!P5 IMAD.IADD R175, R175, 0x1, -R201 ;  /* 0x00000001afafd824 */ /* 0x000fe200078e0ac9 */
[C---:B------:R-:W-:Y:S01]  /*a6f0*/  ISETP.GT.U32.AND P2, PT, R201.reuse, R174, PT ;  /* 0x000000aec900720c */ /* 0x040fe20003f44070 */
[----:B------:R-:W-:Y:S01]  /*a700*/  IMAD R176, R201, R4, R178 ;  /* 0x00000004c9b07224 */ /* 0x000fe200078e02b2 */
[----:B------:R-:W-:Y:S01]  /*a710*/  IABS R178, R183 ;  /* 0x000000b700b27213 */ /* 0x000fe20000000000 */
[----:B------:R-:W-:Y:S01]  /*a720*/  @!P6 IMAD.MOV R172, RZ, RZ, -R172 ;  /* 0x000000fffface224 */ /* 0x000fe200078e0aac */
[----:B------:R-:W-:Y:S01]  /*a730*/  ISETP.GE.AND P6, PT, R177, RZ, PT ;  /* 0x000000ffb100720c */ /* 0x000fe20003fc6270 */
[----:B------:R-:W-:Y:S01]  /*a740*/  IMAD.HI.U32 R177, R207, R182, RZ ;  /* 0x000000b6cfb17227 */ /* 0x000fe200078e00ff */
[C---:B------:R-:W-:Y:S01]  /*a750*/  ISETP.GT.U32.AND P5, PT, R201.reuse, R175, PT ;  /* 0x000000afc900720c */ /* 0x040fe20003fa4070 */
[----:B------:R-:W-:Y:S01]  /*a760*/  STL [R1+0xd00], R3 ;  /* 0x000d000301007387 */ /* 0x000fe20000100800 */
[----:B------:R-:W-:Y:S01]  /*a770*/  ISETP.GT.U32.AND P1, PT, R201, R176, PT ;  /* 0x000000b0c900720c */ /* 0x000fe20003f24070 */
[----:B------:R-:W-:-:S02]  /*a780*/  IMAD.MOV R177, RZ, RZ, -R177 ;  /* 0x000000ffffb17224 */ /* 0x000fc400078e0ab1 */
[----:B------:R-:W-:-:S04]  /*a790*/  IMAD.HI.U32 R181, R207, R178, RZ ;  /* 0x000000b2cfb57227 */ /* 0x000fc800078e00ff */
[----:B-1----:R-:W-:Y:S02]  /*a7a0*/  IMAD R4, R3, R126, RZ ;  /* 0x0000007e03047224 */ /* 0x002fe400078e02ff */
[----:B------:R-:W-:Y:S02]  /*a7b0*/  IMAD R177, R201, R177, R182 ;  /* 0x000000b1c9b17224 */ /* 0x000fe400078e02b6 */
[----:B------:R-:W-:Y:S01]  /*a7c0*/  IMAD.MOV R181, RZ, RZ, -R181 ;  /* 0x000000ffffb57224 */ /* 0x000fe200078e0ab5 */
[----:B------:R-:W-:Y:S01]  /*a7d0*/  STL [R1+0xd10], R4 ;  /* 0x000d100401007387 */ /* 0x000fe20000100800 */
[--C-:B------:R-:W-:Y:S02]  /*a7e0*/  @!P2 IMAD.IADD R174, R174, 0x1, -R201.reuse ;  /* 0x00000001aeaea824 */ /* 0x100fe400078e0ac9 */
[----:B------:R-:W-:Y:S02]  /*a7f0*/  IMAD R179, R126, 0x2, R4 ;  /* 0x000000027eb37824 */ /* 0x000fe400078e0204 */
[--C-:B------:R-:W-:Y:S01]  /*a800*/  @!P5 IMAD.IADD R175, R175, 0x1, -R201.reuse ;  /* 0x00000001afafd824 */ /* 0x100fe200078e0ac9 */
[C---:B------:R-:W-:Y:S01]  /*a810*/  ISETP.GT.U32.AND P5, PT, R201.reuse, R177, PT ;  /* 0x000000b1c900720c */ /* 0x040fe20003fa4070 */
[----:B------:R-:W-:Y:S01]  /*a820*/  @!P1 IMAD.IADD R176, R176, 0x1, -R201 ;  /* 0x00000001b0b09824 */ /* 0x000fe200078e0ac9 */
[----:B------:R1:W-:Y:S01]  /*a830*/  STL [R1+0x104], R179 ;  /* 0x000104b301007387 */ /* 0x0003e20000100800 */
[C---:B------:R-:W-:Y:S01]  /*a840*/  IMAD R178, R201.reuse, R181, R178 ;  /* 0x000000b5c9b27224 */ /* 0x040fe200078e02b2 */
[C---:B------:R-:W-:Y:S01]  /*a850*/  ISETP.GT.U32.AND P2, PT, R201.reuse, R174, PT ;  /* 0x000000aec900720c */ /* 0x040fe20003f44070 */
[----:B--2---:R-:W-:Y:S01]  /*a860*/  IMAD R2, R126, 0x2, R179 ;  /* 0x000000027e027824 */ /* 0x004fe200078e02b3 */
[C---:B------:R-:W-:Y:S01]  /*a870*/  ISETP.GT.U32.AND P1, PT, R201.reuse, R176, PT ;  /* 0x000000b0c900720c */ /* 0x040fe20003f24070 */
[----:B------:R-:W-:Y:S01]  /*a880*/  @!P4 IMAD.MOV R175, RZ, RZ, -R175 ;  /* 0x000000ffffafc224 */ /* 0x000fe200078e0aaf */
[----:B------:R-:W-:Y:S01]  /*a890*/  ISETP.GT.U32.AND P4, PT, R201, R178, PT ;  /* 0x000000b2c900720c */ /* 0x000fe20003f84070 */
[C---:B------:R-:W-:Y:S01]  /*a8a0*/  VIADD R182, R0.reuse, 0xe8 ;  /* 0x000000e800b67836 */ /* 0x040fe20000000000 */
[----:B------:R2:W-:Y:S01]  /*a8b0*/  STL [R1+0x100], R2 ;  /* 0x0001000201007387 */ /* 0x0005e20000100800 */
[----:B------:R-:W-:-:S02]  /*a8c0*/  VIADD R191, R0, 0xf0 ;  /* 0x000000f000bf7836 */ /* 0x000fc40000000000 */
[----:B-1----:R-:W-:Y:S02]  /*a8d0*/  VIADD R179, R0, 0xe7 ;  /* 0x000000e700b37836 */ /* 0x002fe40000000000 */
[--C-:B------:R-:W-:Y:S02]  /*a8e0*/  @!P5 IMAD.IADD R177, R177, 0x1, -R201.reuse ;  /* 0x00000001b1b1d824 */ /* 0x100fe400078e0ac9 */
[--C-:B------:R-:W-:Y:S01]  /*a8f0*/  @!P2 IMAD.IADD R174, R174, 0x1, -R201.reuse ;  /* 0x00000001aeaea824 */ /* 0x100fe200078e0ac9 */
[----:B------:R-:W-:Y:S01]  /*a900*/  IABS R180, R179 ;  /* 0x000000b300b47213 */ /* 0x000fe20000000000 */
[--C-:B------:R-:W-:Y:S01]  /*a910*/  @!P1 IMAD.IADD R176, R176, 0x1, -R201.reuse ;  /* 0x00000001b0b09824 */ /* 0x100fe200078e0ac9 */
[----:B------:R-:W-:Y:S01]  /*a920*/  ISETP.GT.U32.AND P5, PT, R201, R177, PT ;  /* 0x000000b1c900720c */ /* 0x000fe20003fa4070 */
[----:B------:R-:W-:Y:S01]  /*a930*/  @!P4 IMAD.IADD R178, R178, 0x1, -R201 ;  /* 0x00000001b2b2c824 */ /* 0x000fe200078e0ac9 */
[----:B------:R-:W-:Y:S01]  /*a940*/  ISETP.GE.AND P1, PT, R182, RZ, PT ;  /* 0x000000ffb600720c */ /* 0x000fe20003f26270 */
[----:B------:R-:W-:Y:S01]  /*a950*/  IMAD.HI.U32 R181, R207, R180, RZ ;  /* 0x000000b4cfb57227 */ /* 0x000fe200078e00ff */
[----:B------:R-:W-:-:S02]  /*a960*/  IABS R182, R182 ;  /* 0x000000b600b67213 */ /* 0x000fc40000000000 */
[----:B------:R-:W-:Y:S01]  /*a970*/  ISETP.GE.AND P2, PT, R183, RZ, PT ;  /* 0x000000ffb700720c */ /* 0x000fe20003f46270 */
[----:B------:R-:W-:Y:S01]  /*a980*/  IMAD.MOV R181, RZ, RZ, -R181 ;  /* 0x000000ffffb57224 */ /* 0x000fe200078e0ab5 */
[----:B------:R-:W-:Y:S01]  /*a990*/  ISETP.GT.U32.AND P4, PT, R201, R178, PT ;  /* 0x000000b2c900720c */ /* 0x000fe20003f84070 */
[----:B------:R-:W-:Y:S01]  /*a9a0*/  @!P0 IMAD.MOV R174, RZ, RZ, -R174 ;  /* 0x000000ffffae8224 */ /* 0x000fe200078e0aae */
[----:B------:R-:W-:Y:S01]  /*a9b0*/  ISETP.GE.AND P0, PT, R179, RZ, PT ;  /* 0x000000ffb300720c */ /* 0x000fe20003f06270 */
[----:B------:R-:W-:Y:S02]  /*a9c0*/  IMAD R179, R201, R181, R180 ;  /* 0x000000b5c9b37224 */ /* 0x000fe400078e02b4 */
[----:B------:R-:W-:Y:S02]  /*a9d0*/  VIADD R180, R0, 0xe9 ;  /* 0x000000e900b47836 */ /* 0x000fe40000000000 */
[----:B------:R-:W-:-:S03]  /*a9e0*/  IMAD.HI.U32 R183, R207, R182, RZ ;  /* 0x000000b6cfb77227 */ /* 0x000fc600078e00ff */
[----:B------:R-:W-:Y:S01]  /*a9f0*/  IABS R181, R180 ;  /* 0x000000b400b57213 */ /* 0x000fe20000000000 */
[----:B------:R-:W-:Y:S02]  /*aa00*/  IMAD.MOV R183, RZ, RZ, -R183 ;  /* 0x000000ffffb77224 */ /* 0x000fe400078e0ab7 */
[----:B------:R-:W-:Y:S01]  /*aa10*/  @!P3 IMAD.MOV R176, RZ, RZ, -R176 ;  /* 0x000000ffffb0b224 */ /* 0x000fe200078e0ab0 */
[----:B------:R-:W-:Y:S01]  /*aa20*/  ISETP.GT.U32.AND P3, PT, R201, R179, PT ;  /* 0x000000b3c900720c */ /* 0x000fe20003f64070 */
[----:B------:R-:W-:Y:S01]  /*aa30*/  @!P5 IMAD.IADD R177, R177, 0x1, -R201 ;  /* 0x00000001b1b1d824 */ /* 0x000fe200078e0ac9 */
[----:B------:R-:W-:Y:S01]  /*aa40*/  ISETP.GE.AND P5, PT, R180, RZ, PT ;  /* 0x000000ffb400720c */ /* 0x000fe20003fa6270 */
[----:B------:R-:W-:-:S04]  /*aa50*/  IMAD.HI.U32 R184, R207, R181, RZ ;  /* 0x000000b5cfb87227 */ /* 0x000fc800078e00ff */
[C---:B------:R-:W-:Y:S02]  /*aa60*/  IMAD R180, R201.reuse, R183, R182 ;  /* 0x000000b7c9b47224 */ /* 0x040fe400078e02b6 */
[----:B------:R-:W-:Y:S02]  /*aa70*/  IMAD.MOV R184, RZ, RZ, -R184 ;  /* 0x000000ffffb87224 */ /* 0x000fe400078e0ab8 */
[----:B------:R-:W-:Y:S01]  /*aa80*/  @!P4 IMAD.IADD R178, R178, 0x1, -R201 ;  /* 0x00000001b2b2c824 */ /* 0x000fe200078e0ac9 */
[C---:B------:R-:W-:Y:S01]  /*aa90*/  ISETP.GT.U32.AND P4, PT, R201.reuse, R180, PT ;  /* 0x000000b4c900720c */ /* 0x040fe20003f84070 */
[----:B------:R-:W-:Y:S02]  /*aaa0*/  IMAD R181, R201, R184, R181 ;  /* 0x000000b8c9b57224 */ /* 0x000fe400078e02b5 */
[----:B------:R-:W-:Y:S02]  /*aab0*/  @!P3 IMAD.IADD R179, R179, 0x1, -R201 ;  /* 0x00000001b3b3b824 */ /* 0x000fe400078e0ac9 */
[C---:B------:R-:W-:Y:S01]  /*aac0*/  VIADD R182, R0.reuse, 0xea ;  /* 0x000000ea00b67836 */ /* 0x040fe20000000000 */
[----:B------:R-:W-:Y:S01]  /*aad0*/  ISETP.GT.U32.AND P3, PT, R201, R181, PT ;  /* 0x000000b5c900720c */ /* 0x000fe20003f64070 */
[----:B------:R-:W-:-:S02]  /*aae0*/  VIADD R184, R0, 0xeb ;  /* 0x000000eb00b87836 */ /* 0x000fc40000000000 */
[----:B------:R-:W-:Y:S01]  /*aaf0*/  @!P2 IMAD.MOV R178, RZ, RZ, -R178 ;  /* 0x000000ffffb2a224 */ /* 0x000fe200078e0ab2 */
[----:B------:R-:W-:Y:S01]  /*ab00*/  IABS R185, R182 ;  /* 0x000000b600b97213 */ /* 0x000fe20000000000 */
[----:B------:R-:W-:Y:S01]  /*ab10*/  @!P6 IMAD.MOV R177, RZ, RZ, -R177 ;  /* 0x000000ffffb1e224 */ /* 0x000fe200078e0ab1 */
[----:B------:R-:W-:Y:S01]  /*ab20*/  IABS R183, R184 ;  /* 0x000000b800b77213 */ /* 0x000fe20000000000 */
[--C-:B------:R-:W-:Y:S01]  /*ab30*/  @!P4 IMAD.IADD R180, R180, 0x1, -R201.reuse ;  /* 0x00000001b4b4c824 */ /* 0x100fe200078e0ac9 */
[----:B------:R-:W-:Y:S01]  /*ab40*/  ISETP.GE.AND P4, PT, R182, RZ, PT ;  /* 0x000000ffb600720c */ /* 0x000fe20003f86270 */
[----:B------:R-:W-:Y:S01]  /*ab50*/  IMAD.HI.U32 R186, R207, R185, RZ ;  /* 0x000000b9cfba7227 */ /* 0x000fe200078e00ff */
[C---:B------:R-:W-:Y:S02]  /*ab60*/  ISETP.GT.U32.AND P6, PT, R201.reuse, R179, PT ;  /* 0x000000b3c900720c */ /* 0x040fe40003fc4070 */
[----:B------:R-:W-:Y:S01]  /*ab70*/  ISETP.GT.U32.AND P2, PT, R201, R180, PT ;  /* 0x000000b4c900720c */ /* 0x000fe20003f44070 */
[----:B------:R-:W-:-:S02]  /*ab80*/  @!P3 IMAD.IADD R181, R181, 0x1, -R201 ;  /* 0x00000001b5b5b824 */ /* 0x000fc400078e0ac9 */
[----:B------:R-:W-:Y:S02]  /*ab90*/  IMAD.MOV R182, RZ, RZ, -R186 ;  /* 0x000000ffffb67224 */ /* 0x000fe400078e0aba */
[----:B------:R-:W-:Y:S01]  /*aba0*/  IMAD.HI.U32 R187, R207, R183, RZ ;  /* 0x000000b7cfbb7227 */ /* 0x000fe200078e00ff */
[----:B------:R-:W-:-:S03]  /*abb0*/  ISETP.GT.U32.AND P3, PT, R201, R181, PT ;  /* 0x000000b5c900720c */ /* 0x000fc60003f64070 */
[C---:B------:R-:W-:Y:S02]  /*abc0*/  IMAD R182, R201.reuse, R182, R185 ;  /* 0x000000b6c9b67224 */ /* 0x040fe400078e02b9 */
[----:B--2---:R-:W-:Y:S02]  /*abd0*/  IMAD R2, R126, 0x2, R2 ;  /* 0x000000027e027824 */ /* 0x004fe400078e0202 */
[----:B------:R-:W-:Y:S02]  /*abe0*/  IMAD.MOV R186, RZ, RZ, -R187 ;  /* 0x000000ffffba7224 */ /* 0x000fe400078e0abb */
[----:B------:R-:W-:Y:S01]  /*abf0*/  @!P2 IMAD.IADD R180, R180, 0x1, -R201 ;  /* 0x00000001b4b4a824 */ /* 0x000fe200078e0ac9 */
[C---:B------:R-:W-:Y:S01]  /*ac00*/  ISETP.GT.U32.AND P2, PT, R201.reuse, R182, PT ;  /* 0x000000b6c900720c */ /* 0x040fe20003f44070 */
[----:B------:R-:W-:Y:S01]  /*ac10*/  IMAD R183, R201, R186, R183 ;  /* 0x000000bac9b77224 */ /* 0x000fe200078e02b7 */
[----:B------:R1:W-:Y:S01]  /*ac20*/  STL [R1+0xfc], R2 ;  /* 0x0000fc0201007387 */ /* 0x0003e20000100800 */
[--C-:B------:R-:W-:Y:S01]  /*ac30*/  @!P6 IMAD.IADD R179, R179, 0x1, -R201.reuse ;  /* 0x00000001b3b3e824 */ /* 0x100fe200078e0ac9 */
[----:B------:R-:W-:Y:S01]  /*ac40*/  ISETP.GE.AND P6, PT, R184, RZ, PT ;  /* 0x000000ffb800720c */ /* 0x000fe20003fc6270 */
[----:B------:R-:W-:Y:S01]  /*ac50*/  @!P3 IMAD.IADD R181, R181, 0x1, -R201 ;  /* 0x00000001b5b5b824 */ /* 0x000fe200078e0ac9 */
[----:B------:R-:W-:Y:S01]  /*ac60*/  ISETP.GT.U32.AND P3, PT, R201, R183, PT ;  /* 0x000000b7c900720c */ /* 0x000fe20003f64070 */
[----:B------:R-:W-:-:S02]  /*ac70*/  VIADD R184, R0, 0xec ;  /* 0x000000ec00b87836 */ /* 0x000fc40000000000 */
[----:B------:R-:W-:Y:S02]  /*ac80*/  @!P0 IMAD.MOV R179, RZ, RZ, -R179 ;  /* 0x000000ffffb38224 */ /* 0x000fe400078e0ab3 */
[----:B------:R-:W-:Y:S01]  /*ac90*/  VIADD R185, R0, 0xed ;  /* 0x000000ed00b97836 */ /* 0x000fe20000000000 */
[----:B------:R-:W-:Y:S01]  /*aca0*/  ISETP.GE.AND P0, PT, R184, RZ, PT ;  /* 0x000000ffb800720c */ /* 0x000fe20003f06270 */
[----:B-1----:R-:W-:Y:S01]  /*acb0*/  IMAD R2, R126, 0x2, R2 ;  /* 0x000000027e027824 */ /* 0x002fe200078e0202 */
[----:B------:R-:W-:Y:S01]  /*acc0*/  IABS R184, R184 ;  /* 0x000000b800b87213 */ /* 0x000fe20000000000 */
[----:B------:R-:W-:Y:S01]  /*acd0*/  @!P2 IMAD.IADD R182, R182, 0x1, -R201 ;  /* 0x00000001b6b6a824 */ /* 0x000fe200078e0ac9 */
[----:B------:R-:W-:Y:S01]  /*ace0*/  IABS R186, R185 ;  /* 0x000000b900ba7213 */ /* 0x000fe20000000000 */
[----:B------:R-:W-:Y:S01]  /*acf0*/  @!P1 IMAD.MOV R180, RZ, RZ, -R180 ;  /* 0x000000ffffb49224 */ /* 0x000fe200078e0ab4 */
[----:B------:R1:W-:Y:S01]  /*ad00*/  STL [R1+0x108], R2 ;  /* 0x0001080201007387 */ /* 0x0003e20000100800 */
[----:B------:R-:W-:Y:S01]  /*ad10*/  IMAD.HI.U32 R189, R207, R184, RZ ;  /* 0x000000b8cfbd7227 */ /* 0x000fe200078e00ff */
[----:B------:R-:W-:-:S02]  /*ad20*/  ISETP.GT.U32.AND P2, PT, R201, R182, PT ;  /* 0x000000b6c900720c */ /* 0x000fc40003f44070 */
[----:B------:R-:W-:Y:S01]  /*ad30*/  ISETP.GE.AND P1, PT, R185, RZ, PT ;  /* 0x000000ffb900720c */ /* 0x000fe20003f26270 */
[----:B------:R-:W-:Y:S02]  /*ad40*/  @!P3 IMAD.IADD R183, R183, 0x1, -R201 ;  /* 0x00000001b7b7b824 */ /* 0x000fe400078e0ac9 */
[----:B------:R-:W-:Y:S02]  /*ad50*/  VIADD R185, R0, 0xee ;  /* 0x000000ee00b97836 */ /* 0x000fe40000000000 */
[----:B------:R-:W-:Y:S01]  /*ad60*/  IMAD.MOV R189, RZ, RZ, -R189 ;  /* 0x000000ffffbd7224 */ /* 0x000fe200078e0abd */
[----:B------:R-:W-:Y:S01]  /*ad70*/  ISETP.GT.U32.AND P3, PT, R201, R183, PT ;  /* 0x000000b7c900720c */ /* 0x000fe20003f64070 */
[----:B-1----:R-:W-:Y:S01]  /*ad80*/  IMAD R2, R126, 0x2, R2 ;  /* 0x000000027e027824 */ /* 0x002fe200078e0202 */
[----:B------:R-:W-:Y:S01]  /*ad90*/  IABS R187, R185 ;  /* 0x000000b900bb7213 */ /* 0x000fe20000000000 */
[----:B------:R-:W-:-:S03]  /*ada0*/  IMAD.HI.U32 R188, R207, R186, RZ ;  /* 0x000000bacfbc7227 */ /* 0x000fc600078e00ff */
[----:B------:R1:W-:Y:S01]  /*adb0*/  STL [R1+0x3c], R2 ;  /* 0x00003c0201007387 */ /* 0x0003e20000100800 */
[----:B------:R-:W-:Y:S02]  /*adc0*/  IMAD R184, R201, R189, R184 ;  /* 0x000000bdc9b87224 */ /* 0x000fe400078e02b8 */
[----:B------:R-:W-:Y:S02]  /*add0*/  IMAD.MOV R188, RZ, RZ, -R188 ;  /* 0x000000ffffbc7224 */ /* 0x000fe400078e0abc */
[----:B------:R-:W-:Y:S01]  /*ade0*/  @!P5 IMAD.MOV R181, RZ, RZ, -R181 ;  /* 0x000000ffffb5d224 */ /* 0x000fe200078e0ab5 */
[----:B------:R-:W-:Y:S01]  /*adf0*/  ISETP.GE.AND P5, PT, R185, RZ, PT ;  /* 0x000000ffb900720c */ /* 0x000fe20003fa6270 */
[----:B------:R-:W-:Y:S01]  /*ae00*/  @!P2 IMAD.IADD R182, R182, 0x1, -R201 ;  /* 0x00000001b6b6a824 */ /* 0x000fe200078e0ac9 */
[C---:B------:R-:W-:Y:S01]  /*ae10*/  ISETP.GT.U32.AND P2, PT, R201.reuse, R184, PT ;  /* 0x000000b8c900720c */ /* 0x040fe20003f44070 */
[----:B------:R-:W-:Y:S02]  /*ae20*/  IMAD R185, R201, R188, R186 ;  /* 0x000000bcc9b97224 */ /* 0x000fe400078e02ba */
[----:B-1----:R-:W-:-:S02]  /*ae30*/  IMAD R2, R126, 0x2, R2 ;  /* 0x000000027e027824 */ /* 0x002fc400078e0202 */
[----:B------:R-:W-:-:S03]  /*ae40*/  IMAD.HI.U32 R188, R207, R187, RZ ;  /* 0x000000bbcfbc7227 */ /* 0x000fc600078e00ff */
[----:B------:R1:W-:Y:S01]  /*ae50*/  STL [R1+0x38], R2 ;  /* 0x0000380201007387 */ /* 0x0003e20000100800 */
[----:B------:R-:W-:Y:S02]  /*ae60*/  VIADD R186, R0, 0xef ;  /* 0x000000ef00ba7836 */ /* 0x000fe40000000000 */
[----:B------:R-:W-:Y:S02]  /*ae70*/  IMAD.MOV R188, RZ, RZ, -R188 ;  /* 0x000000ffffbc7224 */ /* 0x000fe400078e0abc */
[--C-:B------:R-:W-:Y:S01]  /*ae80*/  @!P3 IMAD.IADD R183, R183, 0x1, -R201.reuse ;  /* 0x00000001b7b7b824 */ /* 0x100fe200078e0ac9 */
[----:B------:R-:W-:Y:S01]  /*ae90*/  ISETP.GE.AND P3, PT, R186, RZ, PT ;  /* 0x000000ffba00720c */ /* 0x000fe20003f66270 */
[----:B------:R-:W-:Y:S01]  /*aea0*/  @!P2 IMAD.IADD R184, R184, 0x1, -R201 ;  /* 0x00000001b8b8a824 */ /* 0x000fe200078e0ac9 */
[----:B------:R-:W-:Y:S01]  /*aeb0*/  IABS R189, R186 ;  /* 0x000000ba00bd7213 */ /* 0x000fe20000000000 */
[----:B------:R-:W-:Y:S01]  /*aec0*/  IMAD R186, R201, R188, R187 ;  /* 0x000000bcc9ba7224 */ /* 0x000fe200078e02bb */
[----:B------:R-:W-:Y:S01]  /*aed0*/  IABS R188, R191 ;  /* 0x000000bf00bc7213 */ /* 0x000fe20000000000 */
[----:B-1----:R-:W-:-:S02]  /*aee0*/  IMAD R2, R126, 0x2, R2 ;  /* 0x000000027e027824 */ /* 0x002fc400078e0202 */
[----:B------:R-:W-:Y:S01]  /*aef0*/  @!P4 IMAD.MOV R182, RZ, RZ, -R182 ;  /* 0x000000ffffb6c224 */ /* 0x000fe200078e0ab6 */
[C---:B------:R-:W-:Y:S01]  /*af00*/  ISETP.GT.U32.AND P2, PT, R201.reuse, R186, PT ;  /* 0x000000bac900720c */ /* 0x040fe20003f44070 */
[----:B------:R-:W-:Y:S01]  /*af10*/  IMAD.MOV.U32 R187, RZ, RZ, R189 ;  /* 0x000000ffffbb7224 */ /* 0x000fe200078e00bd */
[----:B------:R1:W-:Y:S01]  /*af20*/  STL [R1+0x34], R2 ;  /* 0x0000340201007387 */ /* 0x0003e20000100800 */
[C---:B------:R-:W-:Y:S01]  /*af30*/  ISETP.GT.U32.AND P4, PT, R201.reuse, R185, PT ;  /* 0x000000b9c900720c */ /* 0x040fe20003f84070 */
[----:B------:R-:W-:Y:S01]  /*af40*/  @!P6 IMAD.MOV R183, RZ, RZ, -R183 ;  /* 0x000000ffffb7e224 */ /* 0x000fe200078e0ab7 */
[----:B------:R-:W-:Y:S01]  /*af50*/  ISETP.GT.U32.AND P6, PT, R201, R184, PT ;  /* 0x000000b8c900720c */ /* 0x000fe20003fc4070 */
[----:B------:R-:W-:-:S04]  /*af60*/  IMAD.HI.U32 R189, R207, R187, RZ ;  /* 0x000000bbcfbd7227 */ /* 0x000fc800078e00ff */
[----:B------:R-:W-:Y:S02]  /*af70*/  IMAD.MOV R189, RZ, RZ, -R189 ;  /* 0x000000ffffbd7224 */ /* 0x000fe400078e0abd */
[----:B-1----:R-:W-:Y:S02]  /*af80*/  IMAD R2, R126, 0x2, R2 ;  /* 0x000000027e027824 */ /* 0x002fe400078e0202 */
[--C-:B------:R-:W-:Y:S02]  /*af90*/  @!P2 IMAD.IADD R186, R186, 0x1, -R201.reuse ;  /* 0x00000001babaa824 */ /* 0x100fe400078e0ac9 */
[----:B------:R-:W-:Y:S01]  /*afa0*/  IMAD.HI.U32 R193, R207, R188, RZ ;  /* 0x000000bccfc17227 */ /* 0x000fe200078e00ff */
[----:B------:R1:W-:Y:S02]  /*afb0*/  STL [R1+0x30], R2 ;  /* 0x0000300201007387 */ /* 0x0003e40000100800 */
[----:B------:R-:W-:Y:S01]  /*afc0*/  ISETP.GT.U32.AND P2, PT, R201, R186, PT ;  /* 0x000000bac900720c */ /* 0x000fe20003f44070 */
[----:B------:R-:W-:-:S02]  /*afd0*/  @!P4 IMAD.IADD R185, R185, 0x1, -R201 ;  /* 0x00000001b9b9c824 */ /* 0x000fc400078e0ac9 */
[C---:B------:R-:W-:Y:S02]  /*afe0*/  IMAD R187, R201.reuse, R189, R187 ;  /* 0x000000bdc9bb7224 */ /* 0x040fe400078e02bb */
[----:B------:R-:W-:Y:S01]  /*aff0*/  IMAD.MOV R193, RZ, RZ, -R193 ;  /* 0x000000ffffc17224 */ /* 0x000fe200078e0ac1 */
[C---:B------:R-:W-:Y:S01]  /*b000*/  ISETP.GT.U32.AND P4, PT, R201.reuse, R185, PT ;  /* 0x000000b9c900720c */ /* 0x040fe20003f84070 */
[--C-:B------:R-:W-:Y:S01]  /*b010*/  @!P6 IMAD.IADD R184, R184, 0x1, -R201.reuse ;  /* 0x00000001b8b8e824 */ /* 0x100fe200078e0ac9 */
[C---:B------:R-:W-:Y:S01]  /*b020*/  ISETP.GT.U32.AND P6, PT, R201.reuse, R187, PT ;  /* 0x000000bbc900720c */ /* 0x040fe20003fc4070 */
[----:B-1----:R-:W-:Y:S02]  /*b030*/  IMAD R2, R126, 0x2, R2 ;  /* 0x000000027e027824 */ /* 0x002fe400078e0202 */
[C---:B------:R-:W-:Y:S02]  /*b040*/  IMAD R188, R201.reuse, R193, R188 ;  /* 0x000000c1c9bc7224 */ /* 0x040fe400078e02bc */
[----:B------:R-:W-:Y:S01]  /*b050*/  VIADD R190, R0, 0xf1 ;  /* 0x000000f100be7836 */ /* 0x000fe20000000000 */
[----:B------:R1:W-:Y:S01]  /*b060*/  STL [R1+0x40], R2 ;  /* 0x0000400201007387 */ /* 0x0003e20000100800 */
        /* <DEDUP_REMOVED lines=8> */
[----:B------:R-:W-:Y:S01]  /*b0f0*/  IMAD.HI.U32 R191, R207, R189, RZ ;  /* 0x000000bdcfbf7227 */ /* 0x000fe200078e00ff */
[----:B------:R-:W-:-:S03]  /*b100*/  ISETP.GE.AND P6, PT, R190, RZ, PT ;  /* 0x000000ffbe00720c */ /* 0x000fc60003fc6270 */
[----:B-1----:R-:W-:Y:S02]  /*b110*/  IMAD R2, R126, 0x2, R2 ;  /* 0x000000027e027824 */ /* 0x002fe400078e0202 */
[----:B------:R-:W-:Y:S02]  /*b120*/  IMAD.MOV.U32 R190, RZ, RZ, R196 ;  /* 0x000000ffffbe7224 */ /* 0x000fe400078e00c4 */
[----:B------:R-:W-:Y:S01]  /*b130*/  IMAD.MOV R191, RZ, RZ, -R191 ;  /* 0x000000ffffbf7224 */ /* 0x000fe200078e0abf */
[----:B------:R1:W-:Y:S01]  /*b140*/  STL [R1+0x44], R2 ;  /* 0x0000440201007387 */ /* 0x0003e20000100800 */
[----:B------:R-:W-:Y:S01]  /*b150*/  @!P2 IMAD.IADD R188, R188, 0x1, -R201 ;  /* 0x00000001bcbca824 */ /* 0x000fe200078e0ac9 */
[----:B------:R-:W-:Y:S01]  /*b160*/  ISETP.GT.U32.AND P2, PT, R201, R187, PT ;  /* 0x000000bbc900720c */ /* 0x000fe20003f44070 */
[----:B------:R-:W-:-:S04]  /*b170*/  IMAD.HI.U32 R196, R207, R190, RZ ;  /* 0x000000becfc47227 */ /* 0x000fc800078e00ff */
[C---:B------:R-:W-:Y:S02]  /*b180*/  IMAD R189, R201.reuse, R191, R189 ;  /* 0x000000bfc9bd7224 */ /* 0x040fe400078e02bd */
[----:B------:R-:W-:Y:S02]  /*b190*/  IMAD.MOV R196, RZ, RZ, -R196 ;  /* 0x000000ffffc47224 */ /* 0x000fe400078e0ac4 */
[----:B-1----:R-:W-:Y:S02]  /*b1a0*/  IMAD R2, R126, 0x2, R2 ;  /* 0x000000027e027824 */ /* 0x002fe400078e0202 */
[----:B------:R-:W-:Y:S01]  /*b1b0*/  @!P1 IMAD.MOV R185, RZ, RZ, -R185 ;  /* 0x000000ffffb99224 */ /* 0x000fe200078e0ab9 */
[C---:B------:R-:W-:Y:S01]  /*b1c0*/  ISETP.GT.U32.AND P1, PT, R201.reuse, R189, PT ;  /* 0x000000bdc900720c */ /* 0x040fe20003f24070 */
[----:B------:R-:W-:Y:S01]  /*b1d0*/  VIADD R193, R0, 0xf3 ;  /* 0x000000f300c17836 */ /* 0x000fe20000000000 */
[----:B------:R1:W-:Y:S01]  /*b1e0*/  STL [R1+0x58], R2 ;  /* 0x0000580201007387 */ /* 0x0003e20000100800 */
[----:B------:R-:W-:-:S02]  /*b1f0*/  IMAD R190, R201, R196, R190 ;  /* 0x000000c4c9be7224 */ /* 0x000fc400078e02be */
[--C-:B------:R-:W-:Y:S01]  /*b200*/  @!P2 IMAD.IADD R187, R187, 0x1, -R201.reuse ;  /* 0x00000001bbbba824 */ /* 0x100fe200078e0ac9 */
[----:B------:R-:W-:Y:S01]  /*b210*/  IABS R198, R193 ;  /* 0x000000c100c67213 */ /* 0x000fe20000000000 */
[----:B------:R-:W-:Y:S01]  /*b220*/  @!P0 IMAD.MOV R184, RZ, RZ, -R184 ;  /* 0x000000ffffb88224 */ /* 0x000fe200078e0ab8 */
[C---:B------:R-:W-:Y:S01]  /*b230*/  ISETP.GT.U32.AND P2, PT, R201.reuse, R190, PT ;  /* 0x000000bec900720c */ /* 0x040fe20003f44070 */
[----:B------:R-:W-:Y:S01]  /*b240*/  @!P5 IMAD.MOV R186, RZ, RZ, -R186 ;  /* 0x000000ffffbad224 */ /* 0x000fe200078e0aba */
[----:B------:R-:W-:Y:S01]  /*b250*/  ISETP.GT.U32.AND P0, PT, R201, R188, PT ;  /* 0x000000bcc900720c */ /* 0x000fe20003f04070 */
[----:B------:R-:W-:Y:S01]  /*b260*/  IMAD.MOV.U32 R191, RZ, RZ, R198 ;  /* 0x000000ffffbf7224 */ /* 0x000fe200078e00c6 */
[----:B------:R-:W-:Y:S01]  /*b270*/  ISETP.GE.AND P5, PT, R194, RZ, PT ;  /* 0x000000ffc200720c */ /* 0x000fe20003fa6270 */
[----:B-1----:R-:W-:Y:S02]  /*b280*/  IMAD R2, R126, 0x2, R2 ;  /* 0x000000027e027824 */ /* 0x002fe400078e0202 */
[----:B------:R-:W-:-:S02]  /*b290*/  @!P1 IMAD.IADD R189, R189, 0x1, -R201 ;  /* 0x00000001bdbd9824 */ /* 0x000fc400078e0ac9 */
[----:B------:R-:W-:Y:S01]  /*b2a0*/  IMAD.HI.U32 R198, R207, R191, RZ ;  /* 0x000000bfcfc67227 */ /* 0x000fe200078e00ff */
[----:B------:R1:W-:Y:S02]  /*b2b0*/  STL [R1+0x78], R2 ;  /* 0x0000780201007387 */ /* 0x0003e40000100800 */
[C---:B------:R-:W-:Y:S01]  /*b2c0*/  ISETP.GT.U32.AND P1, PT, R201.reuse, R189, PT ;  /* 0x000000bdc900720c */ /* 0x040fe20003f24070 */
[----:B------:R-:W-:Y:S02]  /*b2d0*/  IMAD.MOV R194, RZ, RZ, -R198 ;  /* 0x000000ffffc27224 */ /* 0x000fe400078e0ac6 */
[----:B------:R-:W-:Y:S02]  /*b2e0*/  @!P2 IMAD.IADD R190, R190, 0x1, -R201 ;  /* 0x00000001bebea824 */ /* 0x000fe400078e0ac9 */
[C---:B------:R-:W-:Y:S02]  /*b2f0*/  IMAD R191, R201.reuse, R194, R191 ;  /* 0x000000c2c9bf7224 */ /* 0x040fe400078e02bf */
[----:B------:R-:W-:Y:S01]  /*b300*/  VIADD R196, R0, 0xf4 ;  /* 0x000000f400c47836 */ /* 0x000fe20000000000 */
[----:B------:R-:W-:Y:S01]  /*b310*/  ISETP.GT.U32.AND P2, PT, R201, R190, PT ;  /* 0x000000bec900720c */ /* 0x000fe20003f44070 */
[----:B-1----:R-:W-:-:S02]  /*b320*/  IMAD R2, R126, 0x2, R2 ;  /* 0x000000027e027824 */ /* 0x002fc400078e0202 */
[----:B------:R-:W-:Y:S01]  /*b330*/  VIADD R194, R0, 0xf5 ;  /* 0x000000f500c27836 */ /* 0x000fe20000000000 */
[----:B------:R-:W-:Y:S01]  /*b340*/  IABS R205, R196 ;  /* 0x000000c400cd7213 */ /* 0x000fe20000000000 */
[----:B------:R-:W-:Y:S01]  /*b350*/  @!P0 IMAD.IADD R188, R188, 0x1, -R201 ;  /* 0x00000001bcbc8824 */ /* 0x000fe200078e0ac9 */
[----:B------:R1:W-:Y:S01]  /*b360*/  STL [R1+0x64], R2 ;  /* 0x0000640201007387 */ /* 0x0003e20000100800 */
[----:B------:R-:W-:Y:S01]  /*b370*/  ISETP.GE.AND P0, PT, R193, RZ, PT ;  /* 0x000000ffc100720c */ /* 0x000fe20003f06270 */
[----:B------:R-:W-:Y:S01]  /*b380*/  @!P3 IMAD.MOV R187, RZ, RZ, -R187 ;  /* 0x000000ffffbbb224 */ /* 0x000fe200078e0abb */
[----:B------:R-:W-:Y:S01]  /*b390*/  ISETP.GE.AND P3, PT, R196, RZ, PT ;  /* 0x000000ffc400720c */ /* 0x000fe20003f66270 */
[----:B------:R-:W-:Y:S01]  /*b3a0*/  VIADD R193, R0, 0xf6 ;  /* 0x000000f600c17836 */ /* 0x000fe20000000000 */
[----:B------:R-:W-:Y:S01]  /*b3b0*/  IABS R196, R194 ;  /* 0x000000c200c47213 */ /* 0x000fe20000000000 */
[----:B------:R-:W-:Y:S01]  /*b3c0*/  @!P4 IMAD.MOV R188, RZ, RZ, -R188 ;  /* 0x000000ffffbcc224 */ /* 0x000fe200078e0abc */
[----:B------:R-:W-:Y:S01]  /*b3d0*/  ISETP.GE.AND P4, PT, R194, RZ, PT ;  /* 0x000000ffc200720c */ /* 0x000fe20003f86270 */
[----:B------:R-:W-:Y:S01]  /*b3e0*/  @!P1 IMAD.IADD R189, R189, 0x1, -R201 ;  /* 0x00000001bdbd9824 */ /* 0x000fe200078e0ac9 */
[----:B------:R-:W-:Y:S01]  /*b3f0*/  ISETP.GE.AND P1, PT, R193, RZ, PT ;  /* 0x000000ffc100720c */ /* 0x000fe20003f26270 */
[----:B-1----:R-:W-:Y:S01]  /*b400*/  IMAD R2, R126, 0x2, R2 ;  /* 0x000000027e027824 */ /* 0x002fe200078e0202 */
[----:B------:R-:W-:Y:S01]  /*b410*/  IABS R194, R193 ;  /* 0x000000c100c27213 */ /* 0x000fe20000000000 */
[----:B------:R-:W-:-:S02]  /*b420*/  IMAD.MOV.U32 R193, RZ, RZ, R196 ;  /* 0x000000ffffc17224 */ /* 0x000fc400078e00c4 */
[----:B------:R-:W-:Y:S01]  /*b430*/  IMAD.HI.U32 R196, R207, R205, RZ ;  /* 0x000000cdcfc47227 */ /* 0x000fe200078e00ff */
[----:B------:R1:W-:Y:S03]  /*b440*/  STL [R1+0x74], R2 ;  /* 0x0000740201007387 */ /* 0x0003e60000100800 */
[----:B------:R-:W-:Y:S01]  /*b450*/  @!P2 IMAD.IADD R190, R190, 0x1, -R201 ;  /* 0x00000001bebea824 */ /* 0x000fe200078e0ac9 */
[C---:B------:R-:W-:Y:S01]  /*b460*/  ISETP.GT.U32.AND P2, PT, R201.reuse, R191, PT ;  /* 0x000000bfc900720c */ /* 0x040fe20003f44070 */
[----:B------:R-:W-:Y:S02]  /*b470*/  IMAD.MOV R196, RZ, RZ, -R196 ;  /* 0x000000ffffc47224 */ /* 0x000fe400078e0ac4 */
[----:B------:R-:W-:Y:S02]  /*b480*/  @!P6 IMAD.MOV R189, RZ, RZ, -R189 ;  /* 0x000000ffffbde224 */ /* 0x000fe400078e0abd */
[----:B------:R-:W-:-:S02]  /*b490*/  IMAD R205, R201, R196, R205 ;  /* 0x000000c4c9cd7224 */ /* 0x000fc400078e02cd */
[----:B-1----:R-:W-:Y:S02]  /*b4a0*/  IMAD R2, R126, 0x2, R2 ;  /* 0x000000027e027824 */ /* 0x002fe400078e0202 */
[----:B------:R-:W-:Y:S01]  /*b4b0*/  IMAD.HI.U32 R198, R207, R252, RZ ;  /* 0x000000fccfc67227 */ /* 0x000fe200078e00ff */
[----:B------:R-:W-:Y:S02]  /*b4c0*/  ISETP.GT.U32.AND P6, PT, R201, R205, PT ;  /* 0x000000cdc900720c */ /* 0x000fe40003fc4070 */
[----:B------:R1:W-:Y:S01]  /*b4d0*/  STL [R1+0x70], R2 ;  /* 0x0000700201007387 */ /* 0x0003e20000100800 */
[----:B------:R-:W-:Y:S02]  /*b4e0*/  @!P2 IMAD.IADD R191, R191, 0x1, -R201 ;  /* 0x00000001bfbfa824 */ /* 0x000fe400078e0ac9 */
[----:B------:R-:W-:-:S03]  /*b4f0*/  IMAD.HI.U32 R206, R207, R193, RZ ;  /* 0x000000c1cfce7227 */ /* 0x000fc600078e00ff */
[----:B------:R-:W-:Y:S01]  /*b500*/  ISETP.GT.U32.AND P2, PT, R201, R191, PT ;  /* 0x000000bfc900720c */ /* 0x000fe20003f44070 */
[----:B------:R-:W-:Y:S02]  /*b510*/  IMAD.MOV R198, RZ, RZ, -R198 ;  /* 0x000000ffffc67224 */ /* 0x000fe400078e0ac6 */
[----:B------:R-:W-:-:S04]  /*b520*/  IMAD.HI.U32 R203, R207, R194, RZ ;  /* 0x000000c2cfcb7227 */ /* 0x000fc800078e00ff */
[----:B-1----:R-:W-:Y:S02]  /*b530*/  IMAD R2, R126, 0x2, R2 ;  /* 0x000000027e027824 */ /* 0x002fe400078e0202 */
[----:B------:R-:W-:Y:S02]  /*b540*/  @!P6 IMAD.IADD R205, R205, 0x1, -R201 ;  /* 0x00000001cdcde824 */ /* 0x000fe400078e0ac9 */
[----:B------:R-:W-:Y:S01]  /*b550*/  IMAD.MOV R206, RZ, RZ, -R206 ;  /* 0x000000ffffce7224 */ /* 0x000fe200078e0ace */
[----:B------:R1:W-:Y:S01]  /*b560*/  STL [R1+0x4c], R2 ;  /* 0x00004c0201007387 */ /* 0x0003e20000100800 */
[C---:B------:R-:W-:Y:S01]  /*b570*/  IMAD R252, R201.reuse, R198, R252 ;  /* 0x000000c6c9fc7224 */ /* 0x040fe200078e02fc */
[C---:B------:R-:W-:Y:S01]  /*b580*/  ISETP.GT.U32.AND P6, PT, R201.reuse, R205, PT ;  /* 0x000000cdc900720c */ /* 0x040fe20003fc4070 */
[----:B------:R-:W-:Y:S02]  /*b590*/  IMAD.MOV R198, RZ, RZ, -R203 ;  /* 0x000000ffffc67224 */ /* 0x000fe400078e0acb */
[----:B------:R-:W-:-:S02]  /*b5a0*/  IMAD R193, R201, R206, R193 ;  /* 0x000000cec9c17224 */ /* 0x000fc400078e02c1 */
[----:B------:R-:W-:Y:S02]  /*b5b0*/  @!P2 IMAD.IADD R191, R191, 0x1, -R201 ;  /* 0x00000001bfbfa824 */ /* 0x000fe400078e0ac9 */
[C---:B------:R-:W-:Y:S02]  /*b5c0*/  IMAD R194, R201.reuse, R198, R194 ;  /* 0x000000c6c9c27224 */ /* 0x040fe400078e02c2 */
[----:B-1----:R-:W-:Y:S02]  /*b5d0*/  IMAD R2, R126, 0x2, R2 ;  /* 0x000000027e027824 */ /* 0x002fe400078e0202 */
[----:B------:R-:W-:Y:S01]  /*b5e0*/  @!P0 IMAD.MOV R191, RZ, RZ, -R191 ;  /* 0x000000ffffbf8224 */ /* 0x000fe200078e0abf */
[----:B------:R-:W-:Y:S01]  /*b5f0*/  ISETP.GT.U32.AND P0, PT, R201, R193, PT ;  /* 0x000000c1c900720c */ /* 0x000fe20003f04070 */
[----:B------:R-:W-:Y:S01]  /*b600*/  VIADD R196, R0, 0xf7 ;  /* 0x000000f700c47836 */ /* 0x000fe20000000000 */
[----:B------:R1:W-:Y:S01]  /*b610*/  STL [R1+0x48], R2 ;  /* 0x0000480201007387 */ /* 0x0003e20000100800 */
[----:B------:R-:W-:Y:S01]  /*b620*/  @!P6 IMAD.IADD R205, R205, 0x1, -R201 ;  /* 0x00000001cdcde824 */ /* 0x000fe200078e0ac9 */
[----:B------:R-:W-:Y:S01]  /*b630*/  ISETP.GT.U32.AND P6, PT, R201, R194, PT ;  /* 0x000000c2c900720c */ /* 0x000fe20003fc4070 */
[----:B------:R-:W-:Y:S01]  /*b640*/  @!P5 IMAD.MOV R190, RZ, RZ, -R190 ;  /* 0x000000ffffbed224 */ /* 0x000fe200078e0abe */
[----:B------:R-:W-:Y:S01]  /*b650*/  ISETP.GE.AND P5, PT, R196, RZ, PT ;  /* 0x000000ffc400720c */ /* 0x000fe20003fa6270 */
[C---:B------:R-:W-:Y:S01]  /*b660*/  VIADD R4, R0.reuse, 0xfa ;  /* 0x000000fa00047836 */ /* 0x040fe20000000000 */
[----:B------:R-:W-:Y:S01]  /*b670*/  IABS R206, R196 ;  /* 0x000000c400ce7213 */ /* 0x000fe20000000000 */
[----:B------:R-:W-:-:S02]  /*b680*/  VIADD R196, R0, 0xf8 ;  /* 0x000000f800c47836 */ /* 0x000fc40000000000 */
[----:B------:R-:W-:Y:S01]  /*b690*/  VIADD R217, R0, 0xf9 ;  /* 0x000000f900d97836 */ /* 0x000fe20000000000 */
[----:B------:R-:W-:Y:S01]  /*b6a0*/  IABS R249, R4 ;  /* 0x0000000400f97213 */ /* 0x000fe20000000000 */
[----:B-1----:R-:W-:Y:S01]  /*b6b0*/  IMAD R2, R126, 0x2, R2 ;  /* 0x000000027e027824 */ /* 0x002fe200078e0202 */
[----:B------:R-:W-:Y:S01]  /*b6c0*/  ISETP.GE.AND P2, PT, R196, RZ, PT ;  /* 0x000000ffc400720c */ /* 0x000fe20003f46270 */
[--C-:B------:R-:W-:Y:S01]  /*b6d0*/  @!P0 IMAD.IADD R193, R193, 0x1, -R201.reuse ;  /* 0x00000001c1c18824 */ /* 0x100fe200078e0ac9 */
[----:B------:R-:W-:Y:S01]  /*b6e0*/  IABS R198, R196 ;  /* 0x000000c400c67213 */ /* 0x000fe20000000000 */
[----:B------:R-:W-:Y:S01]  /*b6f0*/  IMAD.HI.U32 R196, R207, R206, RZ ;  /* 0x000000cecfc47227 */ /* 0x000fe200078e00ff */
[----:B------:R1:W-:Y:S01]  /*b700*/  STL [R1+0x54], R2 ;  /* 0x0000540201007387 */ /* 0x0003e20000100800 */
[----:B------:R-:W-:Y:S02]  /*b710*/  IABS R203, R217 ;  /* 0x000000d900cb7213 */ /* 0x000fe40000000000 */
[----:B------:R-:W-:Y:S01]  /*b720*/  @!P6 IMAD.IADD R194, R194, 0x1, -R201 ;  /* 0x00000001c2c2e824 */ /* 0x000fe200078e0ac9 */
[----:B------:R-:W-:Y:S01]  /*b730*/  ISETP.GT.U32.AND P0, PT, R201, R193, PT ;  /* 0x000000c1c900720c */ /* 0x000fe20003f04070 */
[----:B------:R-:W-:-:S02]  /*b740*/  IMAD.MOV R250, RZ, RZ, -R196 ;  /* 0x000000fffffa7224 */ /* 0x000fc400078e0ac4 */
[----:B------:R-:W-:Y:S01]  /*b750*/  IMAD.MOV.U32 R196, RZ, RZ, R198 ;  /* 0x000000ffffc47224 */ /* 0x000fe200078e00c6 */
[C---:B------:R-:W-:Y:S01]  /*b760*/  ISETP.GT.U32.AND P6, PT, R201.reuse, R194, PT ;  /* 0x000000c2c900720c */ /* 0x040fe20003fc4070 */
[----:B------:R-:W-:Y:S02]  /*b770*/  IMAD R206, R201, R250, R206 ;  /* 0x000000fac9ce7224 */ /* 0x000fe400078e02ce */
[----:B-1----:R-:W-:Y:S02]  /*b780*/  IMAD R2, R126, 0x2, R2 ;  /* 0x000000027e027824 */ /* 0x002fe400078e0202 */
[----:B------:R-:W-:-:S03]  /*b790*/  IMAD.HI.U32 R251, R207, R196, RZ ;  /* 0x000000c4cffb7227 */ /* 0x000fc600078e00ff */
[----:B------:R1:W-:Y:S01]  /*b7a0*/  STL [R1+0x50], R2 ;  /* 0x0000500201007387 */ /* 0x0003e20000100800 */
[----:B------:R-:W-:Y:S02]  /*b7b0*/  IMAD.MOV R251, RZ, RZ, -R251 ;  /* 0x000000fffffb7224 */ /* 0x000fe400078e0afb */
[--C-:B------:R-:W-:Y:S01]  /*b7c0*/  @!P0 IMAD.IADD R193, R193, 0x1, -R201.reuse ;  /* 0x00000001c1c18824 */ /* 0x100fe200078e0ac9 */
[C---:B------:R-:W-:Y:S01]  /*b7d0*/  ISETP.GT.U32.AND P0, PT, R201.reuse, R206, PT ;  /* 0x000000cec900720c */ /* 0x040fe20003f04070 */
[C---:B------:R-:W-:Y:S02]  /*b7e0*/  IMAD R196, R201.reuse, R251, R196 ;  /* 0x000000fbc9c47224 */ /* 0x040fe400078e02c4 */
[----:B------:R-:W-:Y:S02]  /*b7f0*/  @!P6 IMAD.IADD R194, R194, 0x1, -R201 ;  /* 0x00000001c2c2e824 */ /* 0x000fe400078e0ac9 */
[----:B------:R-:W-:Y:S01]  /*b800*/  IMAD.MOV.U32 R198, RZ, RZ, R249 ;  /* 0x000000ffffc67224 */ /* 0x000fe200078e00f9 */
[----:B------:R-:W-:Y:S01]  /*b810*/  ISETP.GT.U32.AND P6, PT, R201, R196, PT ;  /* 0x000000c4c900720c */ /* 0x000fe20003fc4070 */
[----:B-1----:R-:W-:-:S02]  /*b820*/  IMAD R2, R126, 0x2, R2 ;  /* 0x000000027e027824 */ /* 0x002fc400078e0202 */
[----:B------:R-:W-:-:S03]  /*b830*/  IMAD.HI.U32 R250, R207, R203, RZ ;  /* 0x000000cbcffa7227 */ /* 0x000fc600078e00ff */
[----:B------:R1:W-:Y:S01]  /*b840*/  STL [R1+0x60], R2 ;  /* 0x0000600201007387 */ /* 0x0003e20000100800 */
[----:B------:R-:W-:-:S04]  /*b850*/  IMAD.HI.U32 R249, R207, R198, RZ ;  /* 0x000000c6cff97227 */ /* 0x000fc800078e00ff */
[C---:B------:R-:W-:Y:S02]  /*b860*/  VIADD R3, R0.reuse, 0xfe ;  /* 0x000000fe00037836 */ /* 0x040fe40000000000 */
[----:B------:R-:W-:Y:S02]  /*b870*/  IMAD.MOV R250, RZ, RZ, -R250 ;  /* 0x000000fffffa7224 */ /* 0x000fe400078e0afa */
[----:B------:R-:W-:Y:S01]  /*b880*/  VIADD R215, R0, 0xfc ;  /* 0x000000fc00d77836 */ /* 0x000fe20000000000 */
[----:B------:R-:W-:Y:S01]  /*b890*/  IABS R218, R3 ;  /* 0x0000000300da7213 */ /* 0x000fe20000000000 */
[----:B-1----:R-:W-:Y:S02]  /*b8a0*/  IMAD R2, R126, 0x2, R2 ;  /* 0x000000027e027824 */ /* 0x002fe400078e0202 */
[----:B------:R-:W-:Y:S02]  /*b8b0*/  IMAD.MOV R249, RZ, RZ, -R249 ;  /* 0x000000fffff97224 */ /* 0x000fe400078e0af9 */
[----:B------:R-:W-:Y:S01]  /*b8c0*/  VIADD R216, R0, 0xfb ;  /* 0x000000fb00d87836 */ /* 0x000fe20000000000 */
[----:B------:R1:W-:Y:S01]  /*b8d0*/  STL [R1+0x6c], R2 ;  /* 0x00006c0201007387 */ /* 0x0003e20000100800 */
[----:B------:R-:W-:Y:S01]  /*b8e0*/  IMAD R203, R201, R250, R203 ;  /* 0x000000fac9cb7224 */ /* 0x000fe200078e02cb */
[----:B------:R-:W-:Y:S01]  /*b8f0*/  IABS R250, R215 ;  /* 0x000000d700fa7213 */ /* 0x000fe20000000000 */
[----:B------:R-:W-:-:S02]  /*b900*/  @!P0 IMAD.IADD R206, R206, 0x1, -R201 ;  /* 0x00000001cece8824 */ /* 0x000fc400078e0ac9 */
[C---:B------:R-:W-:Y:S01]  /*b910*/  IMAD R198, R201.reuse, R249, R198 ;  /* 0x000000f9c9c67224 */ /* 0x040fe200078e02c6 */
[----:B------:R-:W-:Y:S01]  /*b920*/  IABS R249, R216 ;  /* 0x000000d800f97213 */ /* 0x000fe20000000000 */
[----:B------:R-:W-:Y:S01]  /*b930*/  VIADD R204, R0, 0xfd ;  /* 0x000000fd00cc7836 */ /* 0x000fe20000000000 */
[C---:B------:R-:W-:Y:S01]  /*b940*/  ISETP.GT.U32.AND P0, PT, R201.reuse, R203, PT ;  /* 0x000000cbc900720c */ /* 0x040fe20003f04070 */
[----:B------:R-:W-:Y:S01]  /*b950*/  @!P6 IMAD.IADD R196, R196, 0x1, -R201 ;  /* 0x00000001c4c4e824 */ /* 0x000fe200078e0ac9 */
[----:B------:R-:W-:Y:S01]  /*b960*/  ISETP.GT.U32.AND P6, PT, R201, R206, PT ;  /* 0x000000cec900720c */ /* 0x000fe20003fc4070 */
[----:B-1----:R-:W-:Y:S01]  /*b970*/  IMAD R2, R126, 0x2, R2 ;  /* 0x000000027e027824 */ /* 0x002fe200078e0202 */
[----:B------:R-:W-:Y:S01]  /*b980*/  IABS R251, R204 ;  /* 0x000000cc00fb7213 */ /* 0x000fe20000000000 */
[----:B------:R-:W-:Y:S02]  /*b990*/  IMAD.MOV.U32 R219, RZ, RZ, R218 ;  /* 0x000000ffffdb7224 */ /* 0x000fe400078e00da */
[C---:B------:R-:W-:Y:S01]  /*b9a0*/  IMAD.HI.U32 R218, R207.reuse, R250, RZ ;  /* 0x000000facfda7227 */ /* 0x040fe200078e00ff */
[----:B------:R1:W-:Y:S03]  /*b9b0*/  STL [R1+0x84], R2 ;  /* 0x0000840201007387 */ /* 0x0003e60000100800 */
[----:B------:R-:W-:-:S04]  /*b9c0*/  IMAD.HI.U32 R220, R207, R249, RZ ;  /* 0x000000f9cfdc7227 */ /* 0x000fc800078e00ff */
[----:B------:R-:W-:Y:S02]  /*b9d0*/  IMAD.MOV R221, RZ, RZ, -R218 ;  /* 0x000000ffffdd7224 */ /* 0x000fe400078e0ada */
[----:B------:R-:W-:Y:S01]  /*b9e0*/  @!P3 IMAD.MOV R205, RZ, RZ, -R205 ;  /* 0x000000ffffcdb224 */ /* 0x000fe200078e0acd */
[----:B------:R-:W-:Y:S01]  /*b9f0*/  ISETP.GT.U32.AND P3, PT, R201, R196, PT ;  /* 0x000000c4c900720c */ /* 0x000fe20003f64070 */
[----:B-1----:R-:W-:Y:S02]  /*ba00*/  IMAD R2, R126, 0x2, R2 ;  /* 0x000000027e027824 */ /* 0x002fe400078e0202 */
[----:B------:R-:W-:Y:S02]  /*ba10*/  IMAD.MOV R222, RZ, RZ, -R220 ;  /* 0x000000ffffde7224 */ /* 0x000fe400078e0adc */
[----:B------:R-:W-:Y:S01]  /*ba20*/  IMAD.HI.U32 R220, R207, R251, RZ ;  /* 0x000000fbcfdc7227 */ /* 0x000fe200078e00ff */
[----:B------:R1:W-:Y:S03]  /*ba30*/  STL [R1+0x80], R2 ;  /* 0x0000800201007387 */ /* 0x0003e60000100800 */
[----:B------:R-:W-:-:S02]  /*ba40*/  IMAD R250, R201, R221, R250 ;  /* 0x000000ddc9fa7224 */ /* 0x000fc400078e02fa */
[----:B------:R-:W-:Y:S01]  /*ba50*/  @!P4 IMAD.MOV R193, RZ, RZ, -R193 ;  /* 0x000000ffffc1c224 */ /* 0x000fe200078e0ac1 */
[----:B------:R-:W-:Y:S01]  /*ba60*/  ISETP.GT.U32.AND P4, PT, R201, R198, PT ;  /* 0x000000c6c900720c */ /* 0x000fe20003f84070 */
[----:B------:R-:W-:-:S04]  /*ba70*/  IMAD.HI.U32 R218, R207, R219, RZ ;  /* 0x000000dbcfda7227 */ /* 0x000fc800078e00ff */
[----:B-1----:R-:W-:Y:S02]  /*ba80*/  IMAD R2, R126, 0x2, R2 ;  /* 0x000000027e027824 */ /* 0x002fe400078e0202 */
[C---:B------:R-:W-:Y:S02]  /*ba90*/  IMAD R207, R201.reuse, R222, R249 ;  /* 0x000000dec9cf7224 */ /* 0x040fe400078e02f9 */
[----:B------:R-:W-:Y:S01]  /*baa0*/  IMAD.MOV R249, RZ, RZ, -R220 ;  /* 0x000000fffff97224 */ /* 0x000fe200078e0adc */
[----:B------:R1:W-:Y:S01]  /*bab0*/  STL [R1+0x98], R2 ;  /* 0x0000980201007387 */ /* 0x0003e20000100800 */
[----:B------:R-:W-:Y:S01]  /*bac0*/  @!P6 IMAD.IADD R206, R206, 0x1, -R201 ;  /* 0x00000001cecee824 */ /* 0x000fe200078e0ac9 */
[C---:B------:R-:W-:Y:S01]  /*bad0*/  ISETP.GT.U32.AND P6, PT, R201.reuse, R250, PT ;  /* 0x000000fac900720c */ /* 0x040fe20003fc4070 */
[----:B------:R-:W-:Y:S02]  /*bae0*/  IMAD.MOV R218, RZ, RZ, -R218 ;  /* 0x000000ffffda7224 */ /* 0x000fe400078e0ada */
[----:B------:R-:W-:-:S02]  /*baf0*/  IMAD R251, R201, R249, R251 ;  /* 0x000000f9c9fb7224 */ /* 0x000fc400078e02fb */
[C---:B------:R-:W-:Y:S02]  /*bb00*/  IMAD R249, R201.reuse, R218, R219 ;  /* 0x000000dac9f97224 */ /* 0x040fe400078e02db */
[--C-:B------:R-:W-:Y:S01]  /*bb10*/  @!P3 IMAD.IADD R196, R196, 0x1, -R201.reuse ;  /* 0x00000001c4c4b824 */ /* 0x100fe200078e0ac9 */
[C---:B------:R-:W-:Y:S01]  /*bb20*/  ISETP.GT.U32.AND P3, PT, R201.reuse, R251, PT ;  /* 0x000000fbc900720c */ /* 0x040fe20003f64070 */
[----:B-1----:R-:W-:Y:S02]  /*bb30*/  IMAD R2, R126, 0x2, R2 ;  /* 0x000000027e027824 */ /* 0x002fe400078e0202 */
[--C-:B------:R-:W-:Y:S01]  /*bb40*/  @!P4 IMAD.IADD R198, R198, 0x1, -R201.reuse ;  /* 0x00000001c6c6c824 */ /* 0x100fe200078e0ac9 */
[C---:B------:R-:W-:Y:S01]  /*bb50*/  ISETP.GT.U32.AND P4, PT, R201.reuse, R249, PT ;  /* 0x000000f9c900720c */ /* 0x040fe20003f84070 */
[--C-:B------:R-:W-:Y:S01]  /*bb60*/  @!P6 IMAD.IADD R250, R250, 0x1, -R201.reuse ;  /* 0x00000001fafae824 */ /* 0x100fe200078e0ac9 */
[----:B------:R1:W-:Y:S01]  /*bb70*/  STL [R1+0xac], R2 ;  /* 0x0000ac0201007387 */ /* 0x0003e20000100800 */
[----:B------:R-:W-:Y:S01]  /*bb80*/  @!P1 IMAD.MOV R194, RZ, RZ, -R194 ;  /* 0x000000ffffc29224 */ /* 0x000fe200078e0ac2 */
[C---:B------:R-:W-:Y:S01]  /*bb90*/  ISETP.GT.U32.AND P6, PT, R201.reuse, R198, PT ;  /* 0x000000c6c900720c */ /* 0x040fe20003fc4070 */
[----:B------:R-:W-:Y:S01]  /*bba0*/  @!P5 IMAD.MOV R206, RZ, RZ, -R206 ;  /* 0x000000ffffced224 */ /* 0x000fe200078e0ace */
[----:B------:R-:W-:Y:S01]  /*bbb0*/  ISETP.GT.U32.AND P1, PT, R201, R207, PT ;  /* 0x000000cfc900720c */ /* 0x000fe20003f24070 */
[----:B------:R-:W-:-:S02]  /*bbc0*/  @!P0 IMAD.IADD R203, R203, 0x1, -R201 ;  /* 0x00000001cbcb8824 */ /* 0x000fc400078e0ac9 */
[--C-:B------:R-:W-:Y:S01]  /*bbd0*/  @!P3 IMAD.IADD R251, R251, 0x1, -R201.reuse ;  /* 0x00000001fbfbb824 */ /* 0x100fe200078e0ac9 */
[C---:B------:R-:W-:Y:S01]  /*bbe0*/  ISETP.GT.U32.AND P3, PT, R201.reuse, R250, PT ;  /* 0x000000fac900720c */ /* 0x040fe20003f64070 */
[----:B------:R-:W-:Y:S01]  /*bbf0*/  @!P2 IMAD.MOV R196, RZ, RZ, -R196 ;  /* 0x000000ffffc4a224 */ /* 0x000fe200078e0ac4 */
[----:B------:R-:W-:Y:S01]  /*bc00*/  ISETP.GT.U32.AND P0, PT, R201, R203, PT ;  /* 0x000000cbc900720c */ /* 0x000fe20003f04070 */
[----:B-1----:R-:W-:Y:S02]  /*bc10*/  IMAD R2, R126, 0x2, R2 ;  /* 0x000000027e027824 */ /* 0x002fe400078e0202 */
[--C-:B------:R-:W-:Y:S01]  /*bc20*/  @!P4 IMAD.IADD R249, R249, 0x1, -R201.reuse ;  /* 0x00000001f9f9c824 */ /* 0x100fe200078e0ac9 */
[----:B------:R-:W-:Y:S01]  /*bc30*/  ISETP.GT.U32.AND P4, PT, R201, R251, PT ;  /* 0x000000fbc900720c */ /* 0x000fe20003f84070 */
[--C-:B------:R-:W-:Y:S01]  /*bc40*/  @!P6 IMAD.IADD R198, R198, 0x1, -R201.reuse ;  /* 0x00000001c6c6e824 */ /* 0x100fe200078e0ac9 */
[----:B------:R1:W-:Y:S01]  /*bc50*/  STL [R1+0x68], R2 ;  /* 0x0000680201007387 */ /* 0x0003e20000100800 */
[----:B------:R-:W-:Y:S01]  /*bc60*/  ISETP.GE.AND P6, PT, R4, RZ, PT ;  /* 0x000000ff0400720c */ /* 0x000fe20003fc6270 */
[----:B------:R-:W-:Y:S01]  /*bc70*/  @!P1 IMAD.IADD R207, R207, 0x1, -R201 ;  /* 0x00000001cfcf9824 */ /* 0x000fe200078e0ac9 */
[----:B------:R-:W-:-:S02]  /*bc80*/  ISETP.GE.AND P1, PT, R217, RZ, PT ;  /* 0x000000ffd900720c */ /* 0x000fc40003f26270 */
[--C-:B------:R-:W-:Y:S01]  /*bc90*/  @!P3 IMAD.IADD R250, R250, 0x1, -R201.reuse ;  /* 0x00000001fafab824 */ /* 0x100fe200078e0ac9 */
[----:B------:R-:W-:Y:S01]  /*bca0*/  ISETP.GT.U32.AND P2, PT, R201, R249, PT ;  /* 0x000000f9c900720c */ /* 0x000fe20003f44070 */
[--C-:B------:R-:W-:Y:S01]  /*bcb0*/  @!P0 IMAD.IADD R203, R203, 0x1, -R201.reuse ;  /* 0x00000001cbcb8824 */ /* 0x100fe200078e0ac9 */
[----:B------:R-:W-:Y:S01]  /*bcc0*/  ISETP.GT.U32.AND P5, PT, R201, R207, PT ;  /* 0x000000cfc900720c */ /* 0x000fe20003fa4070 */
[C---:B-1----:R-:W-:Y:S02]  /*bcd0*/  IMAD R2, R126.reuse, 0x2, R2 ;  /* 0x000000027e027824 */ /* 0x042fe400078e0202 */
[----:B------:R-:W-:Y:S01]  /*bce0*/  @!P4 IMAD.IADD R251, R251, 0x1, -R201 ;  /* 0x00000001fbfbc824 */ /* 0x000fe200078e0ac9 */
[----:B------:R-:W-:Y:S02]  /*bcf0*/  ISETP.GE.AND P3, PT, R215, RZ, PT ;  /* 0x000000ffd700720c */ /* 0x000fe40003f66270 */
[----:B------:R1:W-:Y:S01]  /*bd00*/  STL [R1+0x94], R2 ;  /* 0x0000940201007387 */ /* 0x0003e20000100800 */
[----:B------:R-:W-:Y:S01]  /*bd10*/  ISETP.GT.U32.AND P0, PT, R201, R252, PT ;  /* 0x000000fcc900720c */ /* 0x000fe20003f04070 */
[----:B-1----:R-:W-:Y:S01]  /*bd20*/  IMAD R2, R126, 0x2, R2 ;  /* 0x000000027e027824 */ /* 0x002fe200078e0202 */
[----:B------:R-:W-:-:S04]  /*bd30*/  ISETP.GE.AND P4, PT, R204, RZ, PT ;  /* 0x000000ffcc00720c */ /* 0x000fc80003f86270 */
[----:B------:R-:W-:-:S07]  /*bd40*/  @!P5 IMAD.IADD R207, R207, 0x1, -R201 ;  /* 0x00000001cfcfd824 */ /* 0x000fce00078e0ac9 */
[----:B------:R-:W-:Y:S01]  /*bd50*/  @!P0 IMAD.IADD R252, R252, 0x1, -R201 ;  /* 0x00000001fcfc8824 */ /* 0x000fe200078e0ac9 */
[----:B------:R1:W-:Y:S01]  /*bd60*/  STL [R1+0x90], R2 ;  /* 0x0000900201007387 */ /* 0x0003e20000100800 */
[----:B------:R-:W-:-:S03]  /*bd70*/  ISETP.GE.AND P5, PT, R216, RZ, PT ;  /* 0x000000ffd800720c */ /* 0x000fc60003fa6270 */
[----:B------:R-:W-:Y:S01]  /*bd80*/  ISETP.GT.U32.AND P0, PT, R201, R252, PT ;  /* 0x000000fcc900720c */ /* 0x000fe20003f04070 */
[----:B-1----:R-:W-:-:S05]  /*bd90*/  IMAD R2, R126, 0x2, R2 ;  /* 0x000000027e027824 */ /* 0x002fca00078e0202 */
[----:B------:R1:W-:Y:S02]  /*bda0*/  STL [R1+0x5c], R2 ;  /* 0x00005c0201007387 */ /* 0x0003e40000100800 */
        /* <DEDUP_REMOVED lines=33> */
[----:B------:R1:W-:Y:S04]  /*bfc0*/  STL [R1+0xd4], R2 ;  /* 0x0000d40201007387 */ /* 0x0003e80000100800 */
[----:B------:R-:W2:Y:S01]  /*bfd0*/  LDL R4, [R1+0xb90] ;  /* 0x000b900001047983 */ /* 0x000ea20000100800 */
[----:B------:R-:W-:Y:S02]  /*bfe0*/  @!P1 IMAD.MOV R203, RZ, RZ, -R203 ;  /* 0x000000ffffcb9224 */ /* 0x000fe400078e0acb */
[--C-:B------:R-:W-:Y:S02]  /*bff0*/  @!P2 IMAD.IADD R249, R249, 0x1, -R201.reuse ;  /* 0x00000001f9f9a824 */ /* 0x100fe400078e0ac9 */
[----:B------:R-:W-:Y:S02]  /*c000*/  @!P6 IMAD.MOV R198, RZ, RZ, -R198 ;  /* 0x000000ffffc6e224 */ /* 0x000fe400078e0ac6 */
[----:B-1----:R-:W-:Y:S01]  /*c010*/  IMAD R2, R126, 0x2, R2 ;  /* 0x000000027e027824 */ /* 0x002fe200078e0202 */
[----:B------:R-:W-:Y:S01]  /*c020*/  ISETP.GE.AND P1, PT, R0, RZ, PT ;  /* 0x000000ff0000720c */ /* 0x000fe20003f26270 */
[----:B------:R-:W-:Y:S01]  /*c030*/  @!P0 IMAD.IADD R252, R252, 0x1, -R201 ;  /* 0x00000001fcfc8824 */ /* 0x000fe200078e0ac9 */
[----:B------:R-:W-:-:S02]  /*c040*/  ISETP.GE.AND P2, PT, R3, RZ, PT ;  /* 0x000000ff0300720c */ /* 0x000fc40003f46270 */
[----:B------:R1:W-:Y:S02]  /*c050*/  STL [R1+0xd8], R2 ;  /* 0x0000d80201007387 */ /* 0x0003e40000100800 */
[----:B-1----:R-:W-:-:S05]  /*c060*/  IMAD R2, R126, 0x2, R2 ;  /* 0x000000027e027824 */ /* 0x002fca00078e0202 */
[----:B------:R1:W-:Y:S04]  /*c070*/  STL [R1+0xdc], R2 ;  /* 0x0000dc0201007387 */ /* 0x0003e80000100800 */
[----:B------:R-:W3:Y:S01]  /*c080*/  LDL R204, [R1+0xb98] ;  /* 0x000b980001cc7983 */ /* 0x000ee20000100800 */
[----:B-1----:R-:W-:-:S05]  /*c090*/  IMAD R2, R126, 0x2, R2 ;  /* 0x000000027e027824 */ /* 0x002fca00078e0202 */
[----:B------:R1:W-:Y:S02]  /*c0a0*/  STL [R1+0xe0], R2 ;  /* 0x0000e00201007387 */ /* 0x0003e40000100800 */
[----:B-1----:R-:W-:-:S05]  /*c0b0*/  IMAD R2, R126, 0x2, R2 ;  /* 0x000000027e027824 */ /* 0x002fca00078e0202 */
[----:B------:R1:W-:Y:S02]  /*c0c0*/  STL [R1+0xe8], R2 ;  /* 0x0000e80201007387 */ /* 0x0003e40000100800 */
[----:B-1----:R-:W-:-:S05]  /*c0d0*/  IMAD R2, R126, 0x2, R2 ;  /* 0x000000027e027824 */ /* 0x002fca00078e0202 */
[----:B------:R-:W-:Y:S01]  /*c0e0*/  STL [R1+0xe4], R2 ;  /* 0x0000e40201007387 */ /* 0x000fe20000100800 */
[----:B------:R-:W-:-:S03]  /*c0f0*/  IMAD R223, R126, 0x2, R2 ;  /* 0x000000027edf7824 */ /* 0x000fc600078e0202 */
[----:B------:R-:W-:Y:S04]  /*c100*/  STL [R1+0xd04], R0 ;  /* 0x000d040001007387 */ /* 0x000fe80000100800 */
[----:B------:R-:W4:Y:S04]  /*c110*/  LDL.LU R222, [R1+0x2c] ;  /* 0x00002c0001de7983 */ /* 0x000f280000300800 */
[----:B------:R-:W2:Y:S04]  /*c120*/  LDL.LU R221, [R1+0x28] ;  /* 0x0000280001dd7983 */ /* 0x000ea80000300800 */
[----:B------:R-:W2:Y:S04]  /*c130*/  LDL.LU R220, [R1+0x24] ;  /* 0x0000240001dc7983 */ /* 0x000ea80000300800 */
[----:B------:R1:W-:Y:S04]  /*c140*/  STL [R1+0xec], R223 ;  /* 0x0000ecdf01007387 */ /* 0x0003e80000100800 */
[----:B------:R-:W2:Y:S04]  /*c150*/  LDL.LU R219, [R1+0x20] ;  /* 0x0000200001db7983 */ /* 0x000ea80000300800 */
[----:B------:R-:W2:Y:S04]  /*c160*/  LDL.LU R218, [R1+0x1c] ;  /* 0x00001c0001da7983 */ /* 0x000ea80000300800 */
[----:B------:R-:W2:Y:S04]  /*c170*/  LDL.LU R217, [R1+0x18] ;  /* 0x0000180001d97983 */ /* 0x000ea80000300800 */
[----:B------:R-:W2:Y:S04]  /*c180*/  LDL.LU R216, [R1+0x14] ;  /* 0x0000140001d87983 */ /* 0x000ea80000300800 */
[----:B------:R-:W2:Y:S01]  /*c190*/  LDL.LU R215, [R1+0x10] ;  /* 0x0000100001d77983 */ /* 0x000ea20000300800 */
[----:B-1----:R-:W-:-:S03]  /*c1a0*/  IMAD R223, R126, 0x2, R223 ;  /* 0x000000027edf7824 */ /* 0x002fc600078e02df */
[----:B------:R-:W2:Y:S04]  /*c1b0*/  LDL.LU R0, [R1+0x8] ;  /* 0x0000080001007983 */ /* 0x000ea80000300800 */
[----:B------:R-:W2:Y:S04]  /*c1c0*/  LDL.LU R3, [R1+0x4] ;  /* 0x0000040001037983 */ /* 0x000ea80000300800 */
[----:B------:R-:W2:Y:S01]  /*c1d0*/  LDL.LU R2, [R1] ;  /* 0x0000000001027983 */ /* 0x000ea20000300800 */
[----:B------:R-:W-:Y:S01]  /*c1e0*/  @!P1 IMAD.MOV R252, RZ, RZ, -R252 ;  /* 0x000000fffffc9224 */ /* 0x000fe200078e0afc */
[----:B------:R-:W-:-:S02]  /*c1f0*/  ISETP.NE.AND P0, PT, RZ, UR15, PT ;  /* 0x0000000fff007c0c */ /* 0x000fc4000bf05270 */
[----:B------:R-:W-:-:S04]  /*c200*/  LOP3.LUT R201, RZ, UR15, RZ, 0x33, !PT ;  /* 0x0000000fffc97c12 */ /* 0x000fc8000f8e33ff */
[C---:B------:R-:W-:Y:S02]  /*c210*/  SEL R252, R201.reuse, R252, !P0 ;  /* 0x000000fcc9fc7207 */ /* 0x040fe40004000000 */
[----:B------:R-:W-:Y:S02]  /*c220*/  SEL R200, R201, R200, !P0 ;  /* 0x000000c8c9c87207 */ /* 0x000fe40004000000 */
[----:B---3--:R-:W-:Y:S02]  /*c230*/  ISETP.GE.AND P6, PT, R204, RZ, PT ;  /* 0x000000ffcc00720c */ /* 0x008fe40003fc6270 */
[----:B------:R-:W3:Y:S04]  /*c240*/  LDL.LU R204, [R1+0xd38] ;  /* 0x000d380001cc7983 */ /* 0x000ee80000300800 */
[----:B------:R1:W-:Y:S02]  /*c250*/  STL [R1+0xf4], R223 ;  /* 0x0000f4df01007387 */ /* 0x0003e40000100800 */
[----:B-1----:R-:W-:-:S05]  /*c260*/  IMAD R223, R126, 0x2, R223 ;  /* 0x000000027edf7824 */ /* 0x002fca00078e02df */
[----:B------:R1:W-:Y:S02]  /*c270*/  STL [R1+0xf8], R223 ;  /* 0x0000f8df01007387 */ /* 0x0003e40000100800 */
[----:B-1----:R-:W-:-:S05]  /*c280*/  IMAD R223, R126, 0x2, R223 ;  /* 0x000000027edf7824 */ /* 0x002fca00078e02df */
[----:B------:R-:W-:Y:S04]  /*c290*/  STL [R1+0xf0], R223 ;  /* 0x0000f0df01007387 */ /* 0x000fe80000100800 */
[----:B------:R1:W-:Y:S01]  /*c2a0*/  STL [R1+0x1ac], R252 ;  /* 0x0001acfc01007387 */ /* 0x0003e20000100800 */
[C---:B----4-:R-:W-:Y:S01]  /*c2b0*/  SEL R222, R201.reuse, R222, !P0 ;  /* 0x000000dec9de7207 */ /* 0x050fe20004000000 */
[----:B-1----:R-:W-:Y:S02]  /*c2c0*/  IMAD R252, R126, 0x2, R223 ;  /* 0x000000027efc7824 */ /* 0x002fe400078e02df */
[----:B------:R-:W4:Y:S01]  /*c2d0*/  LDL.LU R223, [R1+0xd34] ;  /* 0x000d340001df7983 */ /* 0x000f220000300800 */
[----:B--2---:R-:W-:-:S03]  /*c2e0*/  SEL R221, R201, R221, !P0 ;  /* 0x000000ddc9dd7207 */ /* 0x004fc60004000000 */
[----:B------:R1:W-:Y:S01]  /*c2f0*/  STL [R1+0x69c], R200 ;  /* 0x00069cc801007387 */ /* 0x0003e20000100800 */
[----:B------:R-:W-:-:S03]  /*c300*/  SEL R220, R201, R220, !P0 ;  /* 0x000000dcc9dc7207 */ /* 0x000fc60004000000 */
[----:B-1----:R-:W2:Y:S01]  /*c310*/  LDL.LU R200, [R1+0xc] ;  /* 0x00000c0001c87983 */ /* 0x002ea20000300800 */
[----:B------:R-:W-:-:S03]  /*c320*/  SEL R219, R201, R219, !P0 ;  /* 0x000000dbc9db7207 */ /* 0x000fc60004000000 */
[----:B------:R1:W-:Y:S01]  /*c330*/  STL [R1+0x19c], R222 ;  /* 0x00019cde01007387 */ /* 0x0003e20000100800 */
[C---:B------:R-:W-:Y:S02]  /*c340*/  SEL R218, R201.reuse, R218, !P0 ;  /* 0x000000dac9da7207 */ /* 0x040fe40004000000 */
[C---:B------:R-:W-:Y:S01]  /*c350*/  SEL R217, R201.reuse, R217, !P0 ;  /* 0x000000d9c9d97207 */ /* 0x040fe20004000000 */
[----:B-1----:R-:W4:Y:S04]  /*c360*/  LDL.LU R222, [R1+0xd30] ;  /* 0x000d300001de7983 */ /* 0x002f280000300800 */
[----:B------:R1:W-:Y:S01]  /*c370*/  STL [R1+0x198], R221 ;  /* 0x000198dd01007387 */ /* 0x0003e20000100800 */
[C---:B------:R-:W-:Y:S02]  /*c380*/  SEL R216, R201.reuse, R216, !P0 ;  /* 0x000000d8c9d87207 */ /* 0x040fe40004000000 */
[C---:B------:R-:W-:Y:S01]  /*c390*/  SEL R215, R201.reuse, R215, !P0 ;  /* 0x000000d7c9d77207 */ /* 0x040fe20004000000 */
[----:B-1----:R-:W4:Y:S04]  /*c3a0*/  LDL.LU R221, [R1+0xd2c] ;  /* 0x000d2c0001dd7983 */ /* 0x002f280000300800 */
[----:B------:R1:W-:Y:S04]  /*c3b0*/  STL [R1+0x194], R220 ;  /* 0x000194dc01007387 */ /* 0x0003e80000100800 */
[----:B-1----:R-:W4:Y:S04]  /*c3c0*/  LDL.LU R220, [R1+0xd28] ;  /* 0x000d280001dc7983 */ /* 0x002f280000300800 */
[----:B------:R1:W-:Y:S04]  /*c3d0*/  STL [R1+0x190], R219 ;  /* 0x000190db01007387 */ /* 0x0003e80000100800 */
[----:B-1----:R-:W4:Y:S04]  /*c3e0*/  LDL.LU R219, [R1+0xd24] ;  /* 0x000d240001db7983 */ /* 0x002f280000300800 */
[----:B------:R1:W-:Y:S04]  /*c3f0*/  STL [R1+0x18c], R218 ;  /* 0x00018cda01007387 */ /* 0x0003e80000100800 */
[----:B-1----:R-:W4:Y:S04]  /*c400*/  LDL.LU R218, [R1+0xd20] ;  /* 0x000d200001da7983 */ /* 0x002f280000300800 */
[----:B------:R1:W-:Y:S04]  /*c410*/  STL [R1+0x188], R217 ;  /* 0x000188d901007387 */ /* 0x0003e80000100800 */
[----:B-1----:R-:W3:Y:S04]  /*c420*/  LDL.LU R217, [R1+0xd1c] ;  /* 0x000d1c0001d97983 */ /* 0x002ee80000300800 */
[----:B------:R1:W-:Y:S04]  /*c430*/  STL [R1+0x184], R216 ;  /* 0x000184d801007387 */ /* 0x0003e80000100800 */
[----:B-1----:R-:W4:Y:S04]  /*c440*/  LDL.LU R216, [R1+0xd18] ;  /* 0x000d180001d87983 */ /* 0x002f280000300800 */
[----:B------:R1:W-:Y:S04]  /*c450*/  STL [R1+0x180], R215 ;  /* 0x000180d701007387 */ /* 0x0003e80000100800 */
[----:B-1----:R-:W4:Y:S01]  /*c460*/  LDL.LU R215, [R1+0xd14] ;  /* 0x000d140001d77983 */ /* 0x002f220000300800 */
[----:B--2---:R-:W-:-:S05]  /*c470*/  SEL R200, R201, R200, !P0 ;  /* 0x000000c8c9c87207 */ /* 0x004fca0004000000 */
[----:B------:R1:W-:Y:S02]  /*c480*/  STL [R1+0x17c], R200 ;  /* 0x00017cc801007387 */ /* 0x0003e40000100800 */
[C---:B-1----:R-:W-:Y:S02]  /*c490*/  SEL R200, R201.reuse, R0, !P0 ;  /* 0x00000000c9c87207 */ /* 0x042fe40004000000 */
[C---:B------:R-:W-:Y:S02]  /*c4a0*/  SEL R0, R201.reuse, R3, !P0 ;  /* 0x00000003c9007207 */ /* 0x040fe40004000000 */
[C---:B------:R-:W-:Y:S01]  /*c4b0*/  SEL R3, R201.reuse, R2, !P0 ;  /* 0x00000002c9037207 */ /* 0x040fe20004000000 */
[----:B------:R-:W-:Y:S04]  /*c4c0*/  STL [R1+0x178], R200 ;  /* 0x000178c801007387 */ /* 0x000fe80000100800 */
[----:B------:R-:W-:Y:S04]  /*c4d0*/  STL [R1+0x174], R0 ;  /* 0x0001740001007387 */ /* 0x000fe80000100800 */
[----:B------:R3:W-:Y:S02]  /*c4e0*/  STL [R1+0x170], R3 ;  /* 0x0001700301007387 */ /* 0x0007e40000100800 */
[----:B---3--:R-:W-:-:S02]  /*c4f0*/  SEL R3, R201, R217, !P0 ;  /* 0x000000d9c9037207 */ /* 0x008fc40004000000 */
[C---:B----4-:R-:W-:Y:S02]  /*c500*/  SEL R0, R201.reuse, R216, !P0 ;  /* 0x000000d8c9007207 */ /* 0x050fe40004000000 */
[C---:B------:R-:W-:Y:S01]  /*c510*/  SEL R2, R201.reuse, R215, !P0 ;  /* 0x000000d7c9027207 */ /* 0x040fe20004000000 */
[----:B------:R-:W-:Y:S01]  /*c520*/  @!P5 IMAD.MOV R207, RZ, RZ, -R207 ;  /* 0x000000ffffcfd224 */ /* 0x000fe200078e0acf */
[C---:B------:R-:W-:Y:S02]  /*c530*/  SEL R184, R201.reuse, R184, !P0 ;  /* 0x000000b8c9b87207 */ /* 0x040fe40004000000 */
[C---:B------:R-:W-:Y:S01]  /*c540*/  SEL R185, R201.reuse, R185, !P0 ;  /* 0x000000b9c9b97207 */ /* 0x040fe20004000000 */
[----:B------:R1:W-:Y:S01]  /*c550*/  STL [R1+0x16c], R2 ;  /* 0x00016c0201007387 */ /* 0x0003e20000100800 */
[----:B------:R-:W-:Y:S01]  /*c560*/  @!P6 IMAD.MOV R204, RZ, RZ, -R204 ;  /* 0x000000ffffcce224 */ /* 0x000fe200078e0acc */
[----:B------:R-:W2:Y:S02]  /*c570*/  LDC R216, c[0x0][0x230] ;  /* 0x00008c00ffd87b82 */ /* 0x000ea40000000800 */
[----:B------:R3:W-:Y:S01]  /*c580*/  STL [R1+0x168], R0 ;  /* 0x0001680001007387 */ /* 0x0007e20000100800 */
[----:B-1----:R-:W-:-:S03]  /*c590*/  SEL R2, R201, R218, !P0 ;  /* 0x000000dac9027207 */ /* 0x002fc60004000000 */
[----:B------:R1:W-:Y:S01]  /*c5a0*/  STL [R1+0x164], R3 ;  /* 0x0001640301007387 */ /* 0x0003e20000100800 */
[----:B---3--:R-:W-:-:S03]  /*c5b0*/  SEL R0, R201, R219, !P0 ;  /* 0x000000dbc9007207 */ /* 0x008fc60004000000 */
[----:B------:R3:W-:Y:S01]  /*c5c0*/  STL [R1+0x160], R2 ;  /* 0x0001600201007387 */ /* 0x0007e20000100800 */
[----:B-1----:R-:W-:-:S03]  /*c5d0*/  SEL R3, R201, R220, !P0 ;  /* 0x000000dcc9037207 */ /* 0x002fc60004000000 */
[----:B------:R1:W-:Y:S01]  /*c5e0*/  STL [R1+0x15c], R0 ;  /* 0x00015c0001007387 */ /* 0x0003e20000100800 */
[----:B---3--:R-:W-:-:S03]  /*c5f0*/  SEL R2, R201, R221, !P0 ;  /* 0x000000ddc9027207 */ /* 0x008fc60004000000 */
[----:B------:R3:W-:Y:S04]  /*c600*/  STL [R1+0x158], R3 ;  /* 0x0001580301007387 */ /* 0x0007e80000100800 */
[----:B------:R4:W-:Y:S01]  /*c610*/  STL [R1+0x154], R2 ;  /* 0x0001540201007387 */ /* 0x0009e20000100800 */
[C---:B-1----:R-:W-:Y:S02]  /*c620*/  SEL R0, R201.reuse, R222, !P0 ;  /* 0x000000dec9007207 */ /* 0x042fe40004000000 */
[----:B---3--:R-:W-:-:S03]  /*c630*/  SEL R3, R201, R223, !P0 ;  /* 0x000000dfc9037207 */ /* 0x008fc60004000000 */
[----:B------:R1:W-:Y:S01]  /*c640*/  STL [R1+0x150], R0 ;  /* 0x0001500001007387 */ /* 0x0003e20000100800 */
[----:B----4-:R-:W-:-:S03]  /*c650*/  SEL R2, R201, R224, !P0 ;  /* 0x000000e0c9027207 */ /* 0x010fc60004000000 */
        /* <DEDUP_REMOVED lines=51> */
[C---:B---3--:R-:W-:Y:S02]  /*c990*/  SEL R3, R201.reuse, R192, !P0 ;  /* 0x000000c0c9037207 */ /* 0x048fe40004000000 */
[----:B----4-:R-:W-:-:S03]  /*c9a0*/  SEL R2, R201, R195, !P0 ;  /* 0x000000c3c9027207 */ /* 0x010fc60004000000 */
[----:B------:R1:W-:Y:S04]  /*c9b0*/  STL [R1+0xd08], R3 ;  /* 0x000d080301007387 */ /* 0x0003e80000100800 */
[----:B------:R-:W-:Y:S04]  /*c9c0*/  STL [R1+0x8], R0 ;  /* 0x0000080001007387 */ /* 0x000fe80000100800 */
[----:B------:R3:W-:Y:S01]  /*c9d0*/  STL [R1+0xd0c], R2 ;  /* 0x000d0c0201007387 */ /* 0x0007e20000100800 */
[C---:B-1----:R-:W-:Y:S02]  /*c9e0*/  SEL R3, R201.reuse, R214, !P0 ;  /* 0x000000d6c9037207 */ /* 0x042fe40004000000 */
[----:B---3--:R-:W-:-:S03]  /*c9f0*/  SEL R2, R201, R210, !P0 ;  /* 0x000000d2c9027207 */ /* 0x008fc60004000000 */
[----:B------:R1:W-:Y:S04]  /*ca00*/  STL [R1+0x1a8], R3 ;  /* 0x0001a80301007387 */ /* 0x0003e80000100800 */
[----:B------:R3:W-:Y:S01]  /*ca10*/  STL [R1+0x1a4], R2 ;  /* 0x0001a40201007387 */ /* 0x0007e20000100800 */
[C---:B-1----:R-:W-:Y:S02]  /*ca20*/  SEL R3, R201.reuse, R211, !P0 ;  /* 0x000000d3c9037207 */ /* 0x042fe40004000000 */
[----:B---3--:R-:W-:-:S03]  /*ca30*/  SEL R2, R201, R5, !P0 ;  /* 0x00000005c9027207 */ /* 0x008fc60004000000 */
[----:B------:R1:W-:Y:S01]  /*ca40*/  STL [R1+0x68c], R3 ;  /* 0x00068c0301007387 */ /* 0x0003e20000100800 */
[----:B------:R-:W-:-:S03]  /*ca50*/  SEL R5, R201, R6, !P0 ;  /* 0x00000006c9057207 */ /* 0x000fc60004000000 */
        /* <DEDUP_REMOVED lines=310> */
[----:B------:R3:W-:Y:S01]  /*ddc0*/  STL [R1+0x5b8], R3 ;  /* 0x0005b80301007387 */ /* 0x0007e20000100800 */
[----:B------:R-:W-:-:S03]  /*ddd0*/  ISETP.NE.AND P5, PT, R4, RZ, PT ;  /* 0x000000ff0400720c */ /* 0x000fc60003fa5270 */
        /* <DEDUP_REMOVED lines=9> */
[----:B------:R-:W-:Y:S01]  /*de70*/  STL [R1+0x5a4], R5 ;  /* 0x0005a40501007387 */ /* 0x000fe20000100800 */
[----:B----4-:R-:W-:-:S03]  /*de80*/  SEL R2, R201, R171, !P0 ;  /* 0x000000abc9027207 */ /* 0x010fc60004000000 */
[----:B------:R-:W-:Y:S01]  /*de90*/  STL [R1+0x5a0], R3 ;  /* 0x0005a00301007387 */ /* 0x000fe20000100800 */
[----:B------:R-:W-:-:S03]  /*dea0*/  @!P5 LOP3.LUT R204, RZ, R4, RZ, 0x33, !PT ;  /* 0x00000004ffccd212 */ /* 0x000fc600078e33ff */
[----:B------:R2:W-:Y:S04]  /*deb0*/  STL [R1+0x59c], R2 ;  /* 0x00059c0201007387 */ /* 0x0005e80000100800 */
[----:B------:R-:W-:Y:S04]  /*dec0*/  STL.64 [R1+0xcd8], R184 ;  /* 0x000cd8b801007387 */ /* 0x000fe80000100a00 */
[----:B------:R-:W-:Y:S04]  /*ded0*/  STL [R1+0xce8], R185 ;  /* 0x000ce8b901007387 */ /* 0x000fe80000100800 */
[----:B------:R-:W3:Y:S04]  /*dee0*/  LDL.LU R4, [R1+0xd10] ;  /* 0x000d100001047983 */ /* 0x000ee80000300800 */
[----:B------:R-:W4:Y:S04]  /*def0*/  LDL.LU R227, [R1+0x104] ;  /* 0x0001040001e37983 */ /* 0x000f280000300800 */
[----:B------:R-:W4:Y:S04]  /*df00*/  LDL.LU R226, [R1+0x100] ;  /* 0x0001000001e27983 */ /* 0x000f280000300800 */
[----:B------:R-:W4:Y:S04]  /*df10*/  LDL.LU R225, [R1+0xfc] ;  /* 0x0000fc0001e17983 */ /* 0x000f280000300800 */
[----:B------:R-:W4:Y:S04]  /*df20*/  LDL.LU R224, [R1+0x108] ;  /* 0x0001080001e07983 */ /* 0x000f280000300800 */
[----:B------:R-:W4:Y:S04]  /*df30*/  LDL.LU R223, [R1+0x3c] ;  /* 0x00003c0001df7983 */ /* 0x000f280000300800 */
[----:B------:R-:W4:Y:S04]  /*df40*/  LDL.LU R222, [R1+0x38] ;  /* 0x0000380001de7983 */ /* 0x000f280000300800 */
[----:B------:R-:W4:Y:S01]  /*df50*/  LDL.LU R221, [R1+0x34] ;  /* 0x0000340001dd7983 */ /* 0x000f220000300800 */
[----:B------:R-:W1:Y:S01]  /*df60*/  S2R R200, SR_TID.X ;  /* 0x0000000000c87919 */ /* 0x000e620000002100 */
[----:B------:R-:W-:-:S02]  /*df70*/  @!P3 IMAD.MOV R250, RZ, RZ, -R250 ;  /* 0x000000fffffab224 */ /* 0x000fc400078e0afa */
[----:B------:R-:W-:Y:S02]  /*df80*/  @!P4 IMAD.MOV R251, RZ, RZ, -R251 ;  /* 0x000000fffffbc224 */ /* 0x000fe400078e0afb */
[----:B------:R-:W-:Y:S01]  /*df90*/  @!P2 IMAD.MOV R249, RZ, RZ, -R249 ;  /* 0x000000fffff9a224 */ /* 0x000fe200078e0af9 */
[C---:B------:R-:W-:Y:S01]  /*dfa0*/  SEL R250, R201.reuse, R250, !P0 ;  /* 0x000000fac9fa7207 */ /* 0x040fe20004000000 */
[----:B------:R-:W-:Y:S01]  /*dfb0*/  IMAD R11, R204, UR4, RZ ;  /* 0x00000004cc0b7c24 */ /* 0x000fe2000f8e02ff */
[C---:B------:R-:W-:Y:S01]  /*dfc0*/  SEL R251, R201.reuse, R251, !P0 ;  /* 0x000000fbc9fb7207 */ /* 0x040fe20004000000 */
[----:B------:R-:W4:Y:S01]  /*dfd0*/  LDL.LU R215, [R1+0x30] ;  /* 0x0000300001d77983 */ /* 0x000f220000300800 */
[C---:B------:R-:W-:Y:S02]  /*dfe0*/  SEL R248, R201.reuse, R197, !P0 ;  /* 0x000000c5c9f87207 */ /* 0x040fe40004000000 */
[C---:B------:R-:W-:Y:S01]  /*dff0*/  SEL R247, R201.reuse, R199, !P0 ;  /* 0x000000c7c9f77207 */ /* 0x040fe20004000000 */
[----:B------:R-:W-:Y:S01]  /*e000*/  STL.64 [R1+0xce0], R250 ;  /* 0x000ce0fa01007387 */ /* 0x000fe20000100a00 */
[----:B------:R-:W-:-:S02]  /*e010*/  SEL R246, R201, R202, !P0 ;  /* 0x000000cac9f67207 */ /* 0x000fc40004000000 */
[C---:B------:R-:W-:Y:S01]  /*e020*/  SEL R245, R201.reuse, R208, !P0 ;  /* 0x000000d0c9f57207 */ /* 0x040fe20004000000 */
[----:B------:R-:W4:Y:S01]  /*e030*/  LDL.LU R217, [R1+0x40] ;  /* 0x0000400001d97983 */ /* 0x000f220000300800 */
[C---:B------:R-:W-:Y:S02]  /*e040*/  SEL R244, R201.reuse, R213, !P0 ;  /* 0x000000d5c9f47207 */ /* 0x040fe40004000000 */
[C---:B------:R-:W-:Y:S02]  /*e050*/  SEL R0, R201.reuse, R212, !P0 ;  /* 0x000000d4c9007207 */ /* 0x040fe40004000000 */
[C---:B------:R-:W-:Y:S02]  /*e060*/  SEL R139, R201.reuse, R152, !P0 ;  /* 0x00000098c98b7207 */ /* 0x040fe40004000000 */
[C---:B------:R-:W-:Y:S02]  /*e070*/  SEL R137, R201.reuse, R153, !P0 ;  /* 0x00000099c9897207 */ /* 0x040fe40004000000 */
[----:B------:R-:W-:-:S02]  /*e080*/  SEL R129, R201, R172, !P0 ;  /* 0x000000acc9817207 */ /* 0x000fc40004000000 */
[C---:B------:R-:W-:Y:S02]  /*e090*/  SEL R128, R201.reuse, R173, !P0 ;  /* 0x000000adc9807207 */ /* 0x040fe40004000000 */
        /* <DEDUP_REMOVED lines=23> */
[C---:B------:R-:W-:Y:S01]  /*e210*/  SEL R90, R201.reuse, R207, !P0 ;  /* 0x000000cfc95a7207 */ /* 0x040fe20004000000 */
[----:B--2---:R-:W-:Y:S01]  /*e220*/  VIADD R2, R216, 0x7f ;  /* 0x0000007fd8027836 */ /* 0x004fe20000000000 */
[----:B------:R-:W-:Y:S01]  /*e230*/  SEL R249, R201, R249, !P0 ;  /* 0x000000f9c9f97207 */ /* 0x000fe20004000000 */
[----:B------:R-:W2:Y:S01]  /*e240*/  LDL.LU R216, [R1+0x44] ;  /* 0x0000440001d87983 */ /* 0x000ea20000300800 */
[----:B-1----:R-:W-:Y:S01]  /*e250*/  LOP3.LUT R200, R200, 0x7f, RZ, 0xc0, !PT ;  /* 0x0000007fc8c87812 */ /* 0x002fe200078ec0ff */
[----:B------:R-:W-:Y:S01]  /*e260*/  IMAD R5, R126, 0x2, R252 ;  /* 0x000000027e057824 */ /* 0x000fe200078e02fc */
[C---:B------:R-:W-:Y:S01]  /*e270*/  LEA R148, P0, R11.reuse, UR6, 0x2 ;  /* 0x000000060b947c11 */ /* 0x040fe2000f8010ff */
[----:B------:R-:W-:Y:S02]  /*e280*/  ULDC.64 UR4, c[0x0][0x218] ;  /* 0x0000860000047ab9 */ /* 0x000fe40000000a00 */
[----:B------:R-:W-:Y:S01]  /*e290*/  IMAD R127, R200, R127, RZ ;  /* 0x0000007fc87f7224 */ /* 0x000fe200078e02ff */
[----:B------:R-:W-:Y:S01]  /*e2a0*/  LEA.HI.X.SX32 R11, R11, UR7, 0x2, P0 ;  /* 0x000000070b0b7c11 */ /* 0x000fe200080f16ff */
[----:B------:R-:W2:Y:S01]  /*e2b0*/  LDL.LU R200, [R1+0x58] ;  /* 0x0000580001c87983 */ /* 0x000ea20000300800 */
[----:B------:R-:W-:-:S03]  /*e2c0*/  ISETP.GT.AND P0, PT, R2, 0x7f, PT ;  /* 0x0000007f0200780c */ /* 0x000fc60003f04270 */
[----:B------:R-:W2:Y:S04]  /*e2d0*/  LDL.LU R219, [R1+0x78] ;  /* 0x0000780001db7983 */ /* 0x000ea80000300800 */
[----:B------:R-:W2:Y:S04]  /*e2e0*/  LDL.LU R218, [R1+0x64] ;  /* 0x0000640001da7983 */ /* 0x000ea80000300800 */
[----:B------:R-:W2:Y:S04]  /*e2f0*/  LDL.LU R220, [R1+0x74] ;  /* 0x0000740001dc7983 */ /* 0x000ea80000300800 */
[----:B------:R-:W2:Y:S01]  /*e300*/  LDL.LU R233, [R1+0x70] ;  /* 0x0000700001e97983 */ /* 0x000ea20000300800 */
[----:B---3--:R-:W-:-:S02]  /*e310*/  LEA R16, P4, R4, R148, 0x2 ;  /* 0x0000009404107211 */ /* 0x008fc400078810ff */
[CC--:B----4-:R-:W-:Y:S02]  /*e320*/  LEA R14, P5, R227.reuse, R148.reuse, 0x2 ;  /* 0x00000094e30e7211 */ /* 0x0d0fe400078a10ff */
[-C--:B------:R-:W-:Y:S02]  /*e330*/  LEA.HI.X.SX32 R17, R4, R11.reuse, 0x2, P4 ;  /* 0x0000000b04117211 */ /* 0x080fe400020f16ff */
[CC--:B------:R-:W-:Y:S02]  /*e340*/  LEA R12, P2, R226.reuse, R148.reuse, 0x2 ;  /* 0x00000094e20c7211 */ /* 0x0c0fe400078410ff */
[-C--:B------:R-:W-:Y:S02]  /*e350*/  LEA.HI.X.SX32 R15, R227, R11.reuse, 0x2, P5 ;  /* 0x0000000be30f7211 */ /* 0x080fe400028f16ff */
[----:B------:R-:W-:Y:S01]  /*e360*/  LEA R2, P3, R225, R148, 0x2 ;  /* 0x00000094e1027211 */ /* 0x000fe200078610ff */
[----:B------:R1:W-:Y:S01]  /*e370*/  STL.64 [R1+0x658], R16 ;  /* 0x0006581001007387 */ /* 0x0003e20000100a00 */
[----:B------:R-:W-:-:S02]  /*e380*/  LEA.HI.X.SX32 R13, R226, R11, 0x2, P2 ;  /* 0x0000000be20d7211 */ /* 0x000fc400010f16ff */
[----:B------:R-:W-:Y:S01]  /*e390*/  LEA.HI.X.SX32 R3, R225, R11, 0x2, P3 ;  /* 0x0000000be1037211 */ /* 0x000fe200018f16ff */
[----:B------:R3:W-:Y:S04]  /*e3a0*/  STL.64 [R1+0x650], R14 ;  /* 0x0006500e01007387 */ /* 0x0007e80000100a00 */
[----:B------:R-:W4:Y:S01]  /*e3b0*/  LDL.LU R232, [R1+0x4c] ;  /* 0x00004c0001e87983 */ /* 0x000f220000300800 */
[----:B-1----:R-:W-:-:S03]  /*e3c0*/  LEA R16, P4, R224, R148, 0x2 ;  /* 0x00000094e0107211 */ /* 0x002fc600078810ff */
[----:B------:R1:W-:Y:S01]  /*e3d0*/  STL.64 [R1+0x648], R12 ;  /* 0x0006480c01007387 */ /* 0x0003e20000100a00 */
[----:B---3--:R-:W-:-:S03]  /*e3e0*/  LEA R14, P5, R223, R148, 0x2 ;  /* 0x00000094df0e7211 */ /* 0x008fc600078a10ff */
[----:B------:R3:W-:Y:S01]  /*e3f0*/  STL.64 [R1+0x640], R2 ;  /* 0x0006400201007387 */ /* 0x0007e20000100a00 */
[-C--:B------:R-:W-:Y:S02]  /*e400*/  LEA.HI.X.SX32 R17, R224, R11.reuse, 0x2, P4 ;  /* 0x0000000be0117211 */ /* 0x080fe400020f16ff */
[----:B------:R-:W-:Y:S01]  /*e410*/  LEA.HI.X.SX32 R15, R223, R11, 0x2, P5 ;  /* 0x0000000bdf0f7211 */ /* 0x000fe200028f16ff */
[----:B------:R-:W4:Y:S01]  /*e420*/  LDL.LU R227, [R1+0x48] ;  /* 0x0000480001e37983 */ /* 0x000f220000300800 */
[----:B-1----:R-:W-:-:S03]  /*e430*/  LEA R12, P2, R222, R148, 0x2 ;  /* 0x00000094de0c7211 */ /* 0x002fc600078410ff */
[----:B------:R1:W-:Y:S01]  /*e440*/  STL.64 [R1+0x638], R16 ;  /* 0x0006381001007387 */ /* 0x0003e20000100a00 */
[----:B---3--:R-:W-:-:S03]  /*e450*/  LEA R2, P3, R221, R148, 0x2 ;  /* 0x00000094dd027211 */ /* 0x008fc600078610ff */
[----:B------:R-:W3:Y:S01]  /*e460*/  LDL.LU R226, [R1+0x54] ;  /* 0x0000540001e27983 */ /* 0x000ee20000300800 */
[-C--:B------:R-:W-:Y:S02]  /*e470*/  LEA.HI.X.SX32 R13, R222, R11.reuse, 0x2, P2 ;  /* 0x0000000bde0d7211 */ /* 0x080fe400010f16ff */
[----:B------:R-:W-:Y:S01]  /*e480*/  LEA.HI.X.SX32 R3, R221, R11, 0x2, P3 ;  /* 0x0000000bdd037211 */ /* 0x000fe200018f16ff */
[----:B------:R1:W-:Y:S04]  /*e490*/  STL.64 [R1+0x630], R14 ;  /* 0x0006300e01007387 */ /* 0x0003e80000100a00 */
[----:B------:R-:W3:Y:S04]  /*e4a0*/  LDL.LU R225, [R1+0x50] ;  /* 0x0000500001e17983 */ /* 0x000ee80000300800 */
[----:B------:R2:W-:Y:S04]  /*e4b0*/  STL.64 [R1+0x628], R12 ;  /* 0x0006280c01007387 */ /* 0x0005e80000100a00 */
[----:B------:R-:W3:Y:S04]  /*e4c0*/  LDL.LU R223, [R1+0x60] ;  /* 0x0000600001df7983 */ /* 0x000ee80000300800 */
[----:B------:R2:W-:Y:S04]  /*e4d0*/  STL.64 [R1+0x620], R2 ;  /* 0x0006200201007387 */ /* 0x0005e80000100a00 */
[----:B------:R-:W3:Y:S01]  /*e4e0*/  LDL.LU R222, [R1+0x6c] ;  /* 0x00006c0001de7983 */ /* 0x000ee20000300800 */
[----:B-1----:R-:W-:-:S02]  /*e4f0*/  LEA R16, P4, R215, R148, 0x2 ;  /* 0x00000094d7107211 */ /* 0x002fc400078810ff */
[----:B------:R-:W-:Y:S02]  /*e500*/  LEA R14, P5, R217, R148, 0x2 ;  /* 0x00000094d90e7211 */ /* 0x000fe400078a10ff */
[-C--:B------:R-:W-:Y:S02]  /*e510*/  LEA.HI.X.SX32 R17, R215, R11.reuse, 0x2, P4 ;  /* 0x0000000bd7117211 */ /* 0x080fe400020f16ff */
[----:B------:R-:W-:-:S03]  /*e520*/  LEA.HI.X.SX32 R15, R217, R11, 0x2, P5 ;  /* 0x0000000bd90f7211 */ /* 0x000fc600028f16ff */
[----:B------:R-:W-:Y:S04]  /*e530*/  STL.64 [R1+0x618], R16 ;  /* 0x0006181001007387 */ /* 0x000fe80000100a00 */
[----:B------:R-:W3:Y:S04]  /*e540*/  LDL.LU R217, [R1+0x84] ;  /* 0x0000840001d97983 */ /* 0x000ee80000300800 */
[----:B------:R-:W-:Y:S01]  /*e550*/  STL.64 [R1+0x610], R14 ;  /* 0x0006100e01007387 */ /* 0x000fe20000100a00 */
[----:B--2---:R-:W-:-:S04]  /*e560*/  LEA R12, P2, R216, R148, 0x2 ;  /* 0x00000094d80c7211 */ /* 0x004fc800078410ff */
[-C--:B------:R-:W-:Y:S02]  /*e570*/  LEA.HI.X.SX32 R13, R216, R11.reuse, 0x2, P2 ;  /* 0x0000000bd80d7211 */ /* 0x080fe400010f16ff */
[----:B------:R-:W2:Y:S01]  /*e580*/  LDL.LU R216, [R1+0x80] ;  /* 0x0000800001d87983 */ /* 0x000ea20000300800 */
[CC--:B------:R-:W-:Y:S02]  /*e590*/  LEA R2, P3, R200.reuse, R148.reuse, 0x2 ;  /* 0x00000094c8027211 */ /* 0x0c0fe400078610ff */
[CC--:B------:R-:W-:Y:S02]  /*e5a0*/  LEA R214, P4, R219.reuse, R148.reuse, 0x2 ;  /* 0x00000094dbd67211 */ /* 0x0c0fe400078810ff */
[-C--:B------:R-:W-:Y:S01]  /*e5b0*/  LEA.HI.X.SX32 R3, R200, R11.reuse, 0x2, P3 ;  /* 0x0000000bc8037211 */ /* 0x080fe200018f16ff */
[----:B------:R-:W-:Y:S01]  /*e5c0*/  STL.64 [R1+0x608], R12 ;  /* 0x0006080c01007387 */ /* 0x000fe20000100a00 */
[C---:B------:R-:W-:Y:S02]  /*e5d0*/  LEA R234, P5, R218.reuse, R148, 0x2 ;  /* 0x00000094daea7211 */ /* 0x040fe400078a10ff */
[-C--:B------:R-:W-:Y:S01]  /*e5e0*/  LEA.HI.X.SX32 R215, R219, R11.reuse, 0x2, P4 ;  /* 0x0000000bdbd77211 */ /* 0x080fe200020f16ff */
[----:B------:R-:W2:Y:S01]  /*e5f0*/  LDL.LU R200, [R1+0x98] ;  /* 0x0000980001c87983 */ /* 0x000ea20000300800 */
[----:B------:R-:W-:-:S03]  /*e600*/  LEA.HI.X.SX32 R235, R218, R11, 0x2, P5 ;  /* 0x0000000bdaeb7211 */ /* 0x000fc600028f16ff */
[----:B------:R-:W-:Y:S01]  /*e610*/  STL.64 [R1+0x508], R2 ;  /* 0x0005080201007387 */ /* 0x000fe20000100a00 */
[----:B------:R-:W-:-:S03]  /*e620*/  LEA R230, P2, R220, R148, 0x2 ;  /* 0x00000094dce67211 */ /* 0x000fc600078410ff */
[----:B------:R-:W2:Y:S01]  /*e630*/  LDL.LU R224, [R1+0xac] ;  /* 0x0000ac0001e07983 */ /* 0x000ea20000300800 */
[----:B------:R-:W-:-:S03]  /*e640*/  LEA R228, P3, R233, R148, 0x2 ;  /* 0x00000094e9e47211 */ /* 0x000fc600078610ff */
[----:B------:R-:W2:Y:S01]  /*e650*/  LDL.LU R221, [R1+0x68] ;  /* 0x0000680001dd7983 */ /* 0x000ea20000300800 */
[----:B------:R-:W-:-:S03]  /*e660*/  LEA.HI.X.SX32 R231, R220, R11, 0x2, P2 ;  /* 0x0000000bdce77211 */ /* 0x000fc600010f16ff */
[----:B------:R1:W-:Y:S04]  /*e670*/  STL.64 [R1+0xcf0], R214 ;  /* 0x000cf0d601007387 */ /* 0x0003e80000100a00 */
[----:B------:R-:W2:Y:S04]  /*e680*/  LDL.LU R219, [R1+0x94] ;  /* 0x0000940001db7983 */ /* 0x000ea80000300800 */
[----:B------:R-:W2:Y:S01]  /*e690*/  LDL.LU R218, [R1+0x90] ;  /* 0x0000900001da7983 */ /* 0x000ea20000300800 */
[----:B------:R-:W-:-:S03]  /*e6a0*/  LEA.HI.X.SX32 R229, R233, R11, 0x2, P3 ;  /* 0x0000000be9e57211 */ /* 0x000fc600018f16ff */
[----:B------:R1:W-:Y:S04]  /*e6b0*/  STL.64 [R1+0xcf8], R234 ;  /* 0x000cf8ea01007387 */ /* 0x0003e80000100a00 */
[----:B------:R-:W2:Y:S04]  /*e6c0*/  LDL.LU R220, [R1+0x5c] ;  /* 0x00005c0001dc7983 */ /* 0x000ea80000300800 */
[----:B------:R-:W2:Y:S01]  /*e6d0*/  LDL.LU R233, [R1+0x7c] ;  /* 0x00007c0001e97983 */ /* 0x000ea20000300800 */
[----:B----4-:R-:W-:-:S04]  /*e6e0*/  LEA R150, P4, R232, R148, 0x2 ;  /* 0x00000094e8967211 */ /* 0x010fc800078810ff */
[----:B------:R-:W-:Y:S02]  /*e6f0*/  LEA.HI.X.SX32 R151, R232, R11, 0x2, P4 ;  /* 0x0000000be8977211 */ /* 0x000fe400020f16ff */
[----:B------:R-:W4:Y:S04]  /*e700*/  LDL.LU R232, [R1+0xa8] ;  /* 0x0000a80001e87983 */ /* 0x000f280000300800 */
[----:B------:R-:W4:Y:S01]  /*e710*/  LDL.LU R236, [R1+0xa4] ;  /* 0x0000a40001ec7983 */ /* 0x000f220000300800 */
[----:B------:R-:W-:-:S04]  /*e720*/  LEA R152, P5, R227, R148, 0x2 ;  /* 0x00000094e3987211 */ /* 0x000fc800078a10ff */
[----:B------:R-:W-:Y:S02]  /*e730*/  LEA.HI.X.SX32 R153, R227, R11, 0x2, P5 ;  /* 0x0000000be3997211 */ /* 0x000fe400028f16ff */
[----:B------:R-:W4:Y:S01]  /*e740*/  LDL.LU R227, [R1+0xa0] ;  /* 0x0000a00001e37983 */ /* 0x000f220000300800 */
[----:B---3--:R-:W-:-:S04]  /*e750*/  LEA R160, P2, R226, R148, 0x2 ;  /* 0x00000094e2a07211 */ /* 0x008fc800078410ff */
[----:B------:R-:W-:Y:S02]  /*e760*/  LEA.HI.X.SX32 R161, R226, R11, 0x2, P2 ;  /* 0x0000000be2a17211 */ /* 0x000fe400010f16ff */
[----:B------:R-:W3:Y:S01]  /*e770*/  LDL.LU R226, [R1+0x8c] ;  /* 0x00008c0001e27983 */ /* 0x000ee20000300800 */
[----:B------:R-:W-:-:S04]  /*e780*/  LEA R170, P4, R223, R148, 0x2 ;  /* 0x00000094dfaa7211 */ /* 0x000fc800078810ff */
[----:B------:R-:W-:Y:S02]  /*e790*/  LEA.HI.X.SX32 R171, R223, R11, 0x2, P4 ;  /* 0x0000000bdfab7211 */ /* 0x000fe400020f16ff */
[----:B------:R-:W3:Y:S01]  /*e7a0*/  LDL.LU R223, [R1+0x88] ;  /* 0x0000880001df7983 */ /* 0x000ee20000300800 */
[----:B------:R-:W-:-:S04]  /*e7b0*/  LEA R172, P5, R222, R148, 0x2 ;  /* 0x00000094deac7211 */ /* 0x000fc800078a10ff */
[----:B------:R-:W-:Y:S02]  /*e7c0*/  LEA.HI.X.SX32 R173, R222, R11, 0x2, P5 ;  /* 0x0000000bdead7211 */ /* 0x000fe400028f16ff */
[----:B------:R-:W3:Y:S01]  /*e7d0*/  LDL.LU R222, [R1+0x9c] ;  /* 0x00009c0001de7983 */ /* 0x000ee20000300800 */
[----:B------:R-:W-:-:S04]  /*e7e0*/  LEA R162, P3, R225, R148, 0x2 ;  /* 0x00000094e1a27211 */ /* 0x000fc800078610ff */
[----:B------:R-:W-:Y:S02]  /*e7f0*/  LEA.HI.X.SX32 R163, R225, R11, 0x2, P3 ;  /* 0x0000000be1a37211 */ /* 0x000fe400018f16ff */
[----:B------:R-:W-:-:S04]  /*e800*/  LEA R180, P2, R217, R148, 0x2 ;  /* 0x00000094d9b47211 */ /* 0x000fc800078410ff */
[----:B------:R-:W-:Y:S02]  /*e810*/  LEA.HI.X.SX32 R181, R217, R11, 0x2, P2 ;  /* 0x0000000bd9b57211 */ /* 0x000fe400010f16ff */
[----:B--2---:R-:W-:-:S04]  /*e820*/  LEA R182, P3, R216, R148, 0x2 ;  /* 0x00000094d8b67211 */ /* 0x004fc800078610ff */
[----:B------:R-:W-:Y:S02]  /*e830*/  LEA.HI.X.SX32 R183, R216, R11, 0x2, P3 ;  /* 0x0000000bd8b77211 */ /* 0x000fe400018f16ff */
[----:B------:R-:W-:-:S04]  /*e840*/  LEA R192, P4, R200, R148, 0x2 ;  /* 0x00000094c8c07211 */ /* 0x000fc800078810ff */
[-C--:B------:R-:W-:Y:S02]  /*e850*/  LEA.HI.X.SX32 R193, R200, R11.reuse, 0x2, P4 ;  /* 0x0000000bc8c17211 */ /* 0x080fe400020f16ff */
[----:B------:R-:W2:Y:S01]  /*e860*/  LDL.LU R200, [R1+0xb4] ;  /* 0x0000b40001c87983 */ /* 0x000ea20000300800 */
[CC--:B------:R-:W-:Y:S02]  /*e870*/  LEA R194, P5, R224.reuse, R148.reuse, 0x2 ;  /* 0x00000094e0c27211 */ /* 0x0c0fe400078a10ff */
[CC--:B------:R-:W-:Y:S02]  /*e880*/  LEA R202, P2, R221.reuse, R148.reuse, 0x2 ;  /* 0x00000094ddca7211 */ /* 0x0c0fe400078410ff */
[-C--:B------:R-:W-:Y:S02]  /*e890*/  LEA.HI.X.SX32 R195, R224, R11.reuse, 0x2, P5 ;  /* 0x0000000be0c37211 */ /* 0x080fe400028f16ff */
[----:B------:R-:W-:Y:S02]  /*e8a0*/  LEA.HI.X.SX32 R203, R221, R11, 0x2, P2 ;  /* 0x0000000bddcb7211 */ /* 0x000fe400010f16ff */
[----:B------:R-:W2:Y:S01]  /*e8b0*/  LDL.LU R221, [R1+0xb0] ;  /* 0x0000b00001dd7983 */ /* 0x000ea20000300800 */
[----:B------:R-:W-:-:S02]  /*e8c0*/  LEA R204, P3, R219, R148, 0x2 ;  /* 0x00000094dbcc7211 */ /* 0x000fc400078610ff */
[CC--:B------:R-:W-:Y:S02]  /*e8d0*/  LEA R216, P4, R218.reuse, R148.reuse, 0x2 ;  /* 0x00000094dad87211 */ /* 0x0c0fe400078810ff */
[-C--:B------:R-:W-:Y:S02]  /*e8e0*/  LEA.HI.X.SX32 R205, R219, R11.reuse, 0x2, P3 ;  /* 0x0000000bdbcd7211 */ /* 0x080fe400018f16ff */
[----:B------:R-:W2:Y:S01]  /*e8f0*/  LDL.LU R219, [R1+0xbc] ;  /* 0x0000bc0001db7983 */ /* 0x000ea20000300800 */
[-C--:B------:R-:W-:Y:S02]  /*e900*/  LEA.HI.X.SX32 R217, R218, R11.reuse, 0x2, P4 ;  /* 0x0000000bdad97211 */ /* 0x080fe400020f16ff */
[CC--:B------:R-:W-:Y:S01]  /*e910*/  LEA R224, P5, R220.reuse, R148.reuse, 0x2 ;  /* 0x00000094dce07211 */ /* 0x0c0fe200078a10ff */
[----:B------:R-:W2:Y:S01]  /*e920*/  LDL.LU R218, [R1+0xcc] ;  /* 0x0000cc0001da7983 */ /* 0x000ea20000300800 */
[----:B------:R-:W-:Y:S02]  /*e930*/  LEA R144, P2, R233, R148, 0x2 ;  /* 0x00000094e9907211 */ /* 0x000fe400078410ff */
[----:B------:R-:W-:-:S02]  /*e940*/  LEA.HI.X.SX32 R225, R220, R11, 0x2, P5 ;  /* 0x0000000bdce17211 */ /* 0x000fc400028f16ff */
[----:B------:R-:W2:Y:S01]  /*e950*/  LDL.LU R220, [R1+0xc4] ;  /* 0x0000c40001dc7983 */ /* 0x000ea20000300800 */
[----:B------:R-:W-:-:S03]  /*e960*/  LEA.HI.X.SX32 R145, R233, R11, 0x2, P2 ;  /* 0x0000000be9917211 */ /* 0x000fc600010f16ff */
[----:B------:R-:W2:Y:S04]  /*e970*/  LDL.LU R243, [R1+0xb8] ;  /* 0x0000b80001f37983 */ /* 0x000ea80000300800 */
[----:B------:R-:W2:Y:S04]  /*e980*/  LDL.LU R242, [R1+0xc0] ;  /* 0x0000c00001f27983 */ /* 0x000ea80000300800 */
[----:B------:R-:W2:Y:S01]  /*e990*/  LDL.LU R233, [R1+0xc8] ;  /* 0x0000c80001e97983 */ /* 0x000ea20000300800 */
[----:B----4-:R-:W-:-:S04]  /*e9a0*/  LEA R142, P3, R232, R148, 0x2 ;  /* 0x00000094e88e7211 */ /* 0x010fc800078610ff */
[----:B------:R-:W-:Y:S02]  /*e9b0*/  LEA.HI.X.SX32 R143, R232, R11, 0x2, P3 ;  /* 0x0000000be88f7211 */ /* 0x000fe400018f16ff */
[-C--:B------:R-:W-:Y:S01]  /*e9c0*/  LEA R154, P4, R236, R148.reuse, 0x2 ;  /* 0x00000094ec9a7211 */ /* 0x080fe200078810ff */
[----:B------:R-:W4:Y:S04]  /*e9d0*/  LDL.LU R232, [R1+0xd0] ;  /* 0x0000d00001e87983 */ /* 0x000f280000300800 */
[----:B------:R-:W4:Y:S01]  /*e9e0*/  LDL.LU R241, [R1+0xd4] ;  /* 0x0000d40001f17983 */ /* 0x000f220000300800 */
[----:B------:R-:W-:-:S03]  /*e9f0*/  LEA R158, P5, R227, R148, 0x2 ;  /* 0x00000094e39e7211 */ /* 0x000fc600078a10ff */
[----:B------:R-:W4:Y:S01]  /*ea00*/  LDL.LU R240, [R1+0xd8] ;  /* 0x0000d80001f07983 */ /* 0x000f220000300800 */
[----:B------:R-:W-:-:S03]  /*ea10*/  LEA.HI.X.SX32 R155, R236, R11, 0x2, P4 ;  /* 0x0000000bec9b7211 */ /* 0x000fc600020f16ff */
[----:B------:R-:W4:Y:S01]  /*ea20*/  LDL.LU R239, [R1+0xdc] ;  /* 0x0000dc0001ef7983 */ /* 0x000f220000300800 */
[----:B---3--:R-:W-:-:S03]  /*ea30*/  LEA R164, P2, R226, R148, 0x2 ;  /* 0x00000094e2a47211 */ /* 0x008fc600078410ff */
[----:B------:R-:W3:Y:S01]  /*ea40*/  LDL.LU R238, [R1+0xe0] ;  /* 0x0000e00001ee7983 */ /* 0x000ee20000300800 */
[----:B------:R-:W-:-:S03]  /*ea50*/  LEA.HI.X.SX32 R159, R227, R11, 0x2, P5 ;  /* 0x0000000be39f7211 */ /* 0x000fc600028f16ff */
[----:B------:R-:W3:Y:S01]  /*ea60*/  LDL.LU R237, [R1+0xe8] ;  /* 0x0000e80001ed7983 */ /* 0x000ee20000300800 */
[----:B------:R-:W-:-:S03]  /*ea70*/  LEA.HI.X.SX32 R165, R226, R11, 0x2, P2 ;  /* 0x0000000be2a57211 */ /* 0x000fc600010f16ff */
[----:B------:R-:W3:Y:S04]  /*ea80*/  LDL.LU R236, [R1+0xe4] ;  /* 0x0000e40001ec7983 */ /* 0x000ee80000300800 */
[----:B------:R-:W3:Y:S01]  /*ea90*/  LDL.LU R227, [R1+0xec] ;  /* 0x0000ec0001e37983 */ /* 0x000ee20000300800 */
[----:B------:R-:W-:-:S03]  /*eaa0*/  LEA R168, P3, R223, R148, 0x2 ;  /* 0x00000094dfa87211 */ /* 0x000fc600078610ff */
[----:B------:R-:W3:Y:S01]  /*eab0*/  LDL.LU R226, [R1+0xf4] ;  /* 0x0000f40001e27983 */ /* 0x000ee20000300800 */
[----:B------:R-:W-:-:S03]  /*eac0*/  LEA.HI.X.SX32 R169, R223, R11, 0x2, P3 ;  /* 0x0000000bdfa97211 */ /* 0x000fc600018f16ff */
[----:B------:R-:W3:Y:S01]  /*ead0*/  LDL.LU R223, [R1+0xf8] ;  /* 0x0000f80001df7983 */ /* 0x000ee20000300800 */
[----:B------:R-:W-:-:S04]  /*eae0*/  LEA R174, P4, R222, R148, 0x2 ;  /* 0x00000094deae7211 */ /* 0x000fc800078810ff */
[----:B------:R-:W-:Y:S02]  /*eaf0*/  LEA.HI.X.SX32 R175, R222, R11, 0x2, P4 ;  /* 0x0000000bdeaf7211 */ /* 0x000fe400020f16ff */
[----:B------:R-:W3:Y:S04]  /*eb00*/  LDL.LU R222, [R1+0xf0] ;  /* 0x0000f00001de7983 */ /* 0x000ee80000300800 */
[----:B-1----:R-:W3:Y:S04]  /*eb10*/  LDL.LU R215, [R1+0x1ac] ;  /* 0x0001ac0001d77983 */ /* 0x002ee80000300800 */
[----:B------:R-:W3:Y:S04]  /*eb20*/  LDL.LU R250, [R1+0x19c] ;  /* 0x00019c0001fa7983 */ /* 0x000ee80000300800 */
        /* <DEDUP_REMOVED lines=14> */
[----:B------:R-:W3:Y:S01]  /*ec10*/  LDL.LU R3, [R1+0x160] ;  /* 0x0001600001037983 */ /* 0x000ee20000300800 */
[----:B--2---:R-:W-:-:S02]  /*ec20*/  LEA R178, P5, R200, R148, 0x2 ;  /* 0x00000094c8b27211 */ /* 0x004fc400078a10ff */
[CC--:B------:R-:W-:Y:S01]  /*ec30*/  LEA R186, P2, R221.reuse, R148.reuse, 0x2 ;  /* 0x00000094ddba7211 */ /* 0x0c0fe200078410ff */
[----:B------:R-:W-:Y:S01]  /*ec40*/  IMAD R6, R126, 0x2, R5 ;  /* 0x000000027e067824 */ /* 0x000fe200078e0205 */
[-C--:B------:R-:W-:Y:S01]  /*ec50*/  LEA.HI.X.SX32 R179, R200, R11.reuse, 0x2, P5 ;  /* 0x0000000bc8b37211 */ /* 0x080fe200028f16ff */
[----:B------:R-:W2:Y:S01]  /*ec60*/  LDL.LU R13, [R1+0x15c] ;  /* 0x00015c00010d7983 */ /* 0x000ea20000300800 */
[-C--:B------:R-:W-:Y:S02]  /*ec70*/  LEA.HI.X.SX32 R187, R221, R11.reuse, 0x2, P2 ;  /* 0x0000000bddbb7211 */ /* 0x080fe400010f16ff */
[CC--:B------:R-:W-:Y:S02]  /*ec80*/  LEA R190, P3, R219.reuse, R148.reuse, 0x2 ;  /* 0x00000094dbbe7211 */ /* 0x0c0fe400078610ff */
[-C--:B------:R-:W-:Y:S01]  /*ec90*/  LEA R196, P4, R218, R148.reuse, 0x2 ;  /* 0x00000094dac47211 */ /* 0x080fe200078810ff */
[----:B------:R-:W-:Y:S01]  /*eca0*/  IMAD R8, R126, 0x2, R6 ;  /* 0x000000027e087824 */ /* 0x000fe200078e0206 */
[----:B------:R-:W-:Y:S01]  /*ecb0*/  LEA.HI.X.SX32 R191, R219, R11, 0x2, P3 ;  /* 0x0000000bdbbf7211 */ /* 0x000fe200018f16ff */
[----:B------:R-:W2:Y:S01]  /*ecc0*/  LDL.LU R12, [R1+0x158] ;  /* 0x00015800010c7983 */ /* 0x000ea20000300800 */
[----:B------:R-:W-:-:S02]  /*ecd0*/  LEA R200, P5, R220, R148, 0x2 ;  /* 0x00000094dcc87211 */ /* 0x000fc400078a10ff */
[CC--:B------:R-:W-:Y:S02]  /*ece0*/  LEA R206, P2, R243.reuse, R148.reuse, 0x2 ;  /* 0x00000094f3ce7211 */ /* 0x0c0fe400078410ff */
[-C--:B------:R-:W-:Y:S02]  /*ecf0*/  LEA R208, P3, R242, R148.reuse, 0x2 ;  /* 0x00000094f2d07211 */ /* 0x080fe400078610ff */
[-C--:B------:R-:W-:Y:S02]  /*ed00*/  LEA.HI.X.SX32 R197, R218, R11.reuse, 0x2, P4 ;  /* 0x0000000bdac57211 */ /* 0x080fe400020f16ff */
[-C--:B------:R-:W-:Y:S02]  /*ed10*/  LEA.HI.X.SX32 R201, R220, R11.reuse, 0x2, P5 ;  /* 0x0000000bdcc97211 */ /* 0x080fe400028f16ff */
[----:B------:R-:W-:Y:S02]  /*ed20*/  LEA.HI.X.SX32 R207, R243, R11, 0x2, P2 ;  /* 0x0000000bf3cf7211 */ /* 0x000fe400010f16ff */
[----:B------:R-:W-:-:S02]  /*ed30*/  LEA R218, P4, R233, R148, 0x2 ;  /* 0x00000094e9da7211 */ /* 0x000fc400078810ff */
[-C--:B------:R-:W-:Y:S01]  /*ed40*/  LEA.HI.X.SX32 R209, R242, R11.reuse, 0x2, P3 ;  /* 0x0000000bf2d17211 */ /* 0x080fe200018f16ff */
[----:B------:R-:W-:Y:S01]  /*ed50*/  IMAD R7, R126, 0x2, R8 ;  /* 0x000000027e077824 */ /* 0x000fe200078e0208 */
[----:B------:R-:W-:-:S03]  /*ed60*/  LEA.HI.X.SX32 R219, R233, R11, 0x2, P4 ;  /* 0x0000000be9db7211 */ /* 0x000fc600020f16ff */
[----:B------:R-:W-:-:S04]  /*ed70*/  IMAD R9, R126, 0x2, R7 ;  /* 0x000000027e097824 */ /* 0x000fc800078e0207 */
[----:B------:R-:W-:-:S04]  /*ed80*/  IMAD R10, R126, 0x2, R9 ;  /* 0x000000027e0a7824 */ /* 0x000fc800078e0209 */
[----:B------:R-:W-:Y:S01]  /*ed90*/  IMAD R126, R126, 0x2, R10 ;  /* 0x000000027e7e7824 */ /* 0x000fe200078e020a */
[----:B------:R-:W-:Y:S01]  /*eda0*/  LEA R138, P1, R127, UR4, 0x2 ;  /* 0x000000047f8a7c11 */ /* 0x000fe2000f8210ff */
[----:B------:R-:W-:Y:S01]  /*edb0*/  ULDC UR4, c[0x0][0x240] ;  /* 0x0000900000047ab9 */ /* 0x000fe20000000800 */
[-C--:B----4-:R-:W-:Y:S02]  /*edc0*/  LEA R220, P5, R232, R148.reuse, 0x2 ;  /* 0x00000094e8dc7211 */ /* 0x090fe400078a10ff */
[CC--:B------:R-:W-:Y:S02]  /*edd0*/  LEA R140, P2, R241.reuse, R148.reuse, 0x2 ;  /* 0x00000094f18c7211 */ /* 0x0c0fe400078410ff */
[----:B------:R-:W-:Y:S02]  /*ede0*/  LEA R24, P3, R240, R148, 0x2 ;  /* 0x00000094f0187211 */ /* 0x000fe400078610ff */
[-C--:B------:R-:W-:Y:S02]  /*edf0*/  LEA.HI.X.SX32 R221, R232, R11.reuse, 0x2, P5 ;  /* 0x0000000be8dd7211 */ /* 0x080fe400028f16ff */
[----:B------:R-:W-:-:S02]  /*ee00*/  LEA.HI.X.SX32 R141, R241, R11, 0x2, P2 ;  /* 0x0000000bf18d7211 */ /* 0x000fc400010f16ff */
[-C--:B------:R-:W-:Y:S02]  /*ee10*/  LEA R156, P4, R239, R148.reuse, 0x2 ;  /* 0x00000094ef9c7211 */ /* 0x080fe400078810ff */
[-C--:B---3--:R-:W-:Y:S02]  /*ee20*/  LEA R232, P5, R238, R148.reuse, 0x2 ;  /* 0x00000094eee87211 */ /* 0x088fe400078a10ff */
[-C--:B------:R-:W-:Y:S02]  /*ee30*/  LEA.HI.X.SX32 R25, R240, R11.reuse, 0x2, P3 ;  /* 0x0000000bf0197211 */ /* 0x080fe400018f16ff */
[-C--:B------:R-:W-:Y:S02]  /*ee40*/  LEA R166, P2, R237, R148.reuse, 0x2 ;  /* 0x00000094eda67211 */ /* 0x080fe400078410ff */
[----:B------:R-:W-:Y:S02]  /*ee50*/  LEA R242, P3, R236, R148, 0x2 ;  /* 0x00000094ecf27211 */ /* 0x000fe400078610ff */
[----:B------:R-:W-:-:S02]  /*ee60*/  LEA.HI.X.SX32 R157, R239, R11, 0x2, P4 ;  /* 0x0000000bef9d7211 */ /* 0x000fc400020f16ff */
[-C--:B------:R-:W-:Y:S02]  /*ee70*/  LEA.HI.X.SX32 R233, R238, R11.reuse, 0x2, P5 ;  /* 0x0000000beee97211 */ /* 0x080fe400028f16ff */
[-C--:B------:R-:W-:Y:S02]  /*ee80*/  LEA.HI.X.SX32 R167, R237, R11.reuse, 0x2, P2 ;  /* 0x0000000beda77211 */ /* 0x080fe400010f16ff */
[-C--:B------:R-:W-:Y:S02]  /*ee90*/  LEA R176, P4, R227, R148.reuse, 0x2 ;  /* 0x00000094e3b07211 */ /* 0x080fe400078810ff */
[-C--:B------:R-:W-:Y:S02]  /*eea0*/  LEA R240, P5, R226, R148.reuse, 0x2 ;  /* 0x00000094e2f07211 */ /* 0x080fe400078a10ff */
[----:B------:R-:W-:Y:S02]  /*eeb0*/  LEA.HI.X.SX32 R243, R236, R11, 0x2, P3 ;  /* 0x0000000becf37211 */ /* 0x000fe400018f16ff */
[----:B------:R-:W-:-:S02]  /*eec0*/  LEA R188, P2, R223, R148, 0x2 ;  /* 0x00000094dfbc7211 */ /* 0x000fc400078410ff */
[-C--:B------:R-:W-:Y:S02]  /*eed0*/  LEA.HI.X.SX32 R177, R227, R11.reuse, 0x2, P4 ;  /* 0x0000000be3b17211 */ /* 0x080fe400020f16ff */
[-C--:B------:R-:W-:Y:S02]  /*eee0*/  LEA.HI.X.SX32 R241, R226, R11.reuse, 0x2, P5 ;  /* 0x0000000be2f17211 */ /* 0x080fe400028f16ff */
[-C--:B------:R-:W-:Y:S02]  /*eef0*/  LEA R238, P3, R222, R148.reuse, 0x2 ;  /* 0x00000094deee7211 */ /* 0x080fe400078610ff */
[----:B------:R-:W-:Y:S02]  /*ef00*/  LEA.HI.X.SX32 R189, R223, R11, 0x2, P2 ;  /* 0x0000000bdfbd7211 */ /* 0x000fe400010f16ff */
[-C--:B------:R-:W-:Y:S02]  /*ef10*/  LEA R198, P4, R252, R148.reuse, 0x2 ;  /* 0x00000094fcc67211 */ /* 0x080fe400078810ff */
[----:B------:R-:W-:-:S02]  /*ef20*/  LEA R236, P5, R5, R148, 0x2 ;  /* 0x0000009405ec7211 */ /* 0x000fc400078a10ff */
[-C--:B------:R-:W-:Y:S02]  /*ef30*/  LEA R212, P2, R6, R148.reuse, 0x2 ;  /* 0x0000009406d47211 */ /* 0x080fe400078410ff */
[-C--:B------:R-:W-:Y:S02]  /*ef40*/  LEA.HI.X.SX32 R239, R222, R11.reuse, 0x2, P3 ;  /* 0x0000000bdeef7211 */ /* 0x080fe400018f16ff */
[----:B------:R-:W-:Y:S02]  /*ef50*/  LEA R210, P3, R8, R148, 0x2 ;  /* 0x0000009408d27211 */ /* 0x000fe400078610ff */
[-C--:B------:R-:W-:Y:S02]  /*ef60*/  LEA.HI.X.SX32 R199, R252, R11.reuse, 0x2, P4 ;  /* 0x0000000bfcc77211 */ /* 0x080fe400020f16ff */
[-C--:B------:R-:W-:Y:S02]  /*ef70*/  LEA.HI.X.SX32 R237, R5, R11.reuse, 0x2, P5 ;  /* 0x0000000b05ed7211 */ /* 0x080fe400028f16ff */
[----:B------:R-:W-:-:S02]  /*ef80*/  LEA.HI.X.SX32 R213, R6, R11, 0x2, P2 ;  /* 0x0000000b06d57211 */ /* 0x000fc400010f16ff */
[-C--:B------:R-:W-:Y:S02]  /*ef90*/  LEA R222, P4, R7, R148.reuse, 0x2 ;  /* 0x0000009407de7211 */ /* 0x080fe400078810ff */
[-C--:B------:R-:W-:Y:S02]  /*efa0*/  LEA R226, P5, R9, R148.reuse, 0x2 ;  /* 0x0000009409e27211 */ /* 0x080fe400078a10ff */
[-C--:B------:R-:W-:Y:S02]  /*efb0*/  LEA.HI.X.SX32 R211, R8, R11.reuse, 0x2, P3 ;  /* 0x0000000b08d37211 */ /* 0x080fe400018f16ff */
[-C--:B------:R-:W-:Y:S02]  /*efc0*/  LEA R146, P2, R10, R148.reuse, 0x2 ;  /* 0x000000940a927211 */ /* 0x080fe400078410ff */
[----:B------:R-:W-:Y:S02]  /*efd0*/  LEA R148, P3, R126, R148, 0x2 ;  /* 0x000000947e947211 */ /* 0x000fe400078610ff */
[----:B------:R-:W-:-:S02]  /*efe0*/  LEA.HI.X.SX32 R223, R7, R11, 0x2, P4 ;  /* 0x0000000b07df7211 */ /* 0x000fc400020f16ff */
[-C--:B------:R-:W-:Y:S02]  /*eff0*/  LEA.HI.X.SX32 R227, R9, R11.reuse, 0x2, P5 ;  /* 0x0000000b09e37211 */ /* 0x080fe400028f16ff */
[-C--:B------:R-:W-:Y:S02]  /*f000*/  LEA.HI.X.SX32 R147, R10, R11.reuse, 0x2, P2 ;  /* 0x0000000b0a937211 */ /* 0x080fe400010f16ff */
[----:B------:R-:W-:Y:S01]  /*f010*/  LEA.HI.X.SX32 R149, R126, R11, 0x2, P3 ;  /* 0x0000000b7e957211 */ /* 0x000fe200018f16ff */
[----:B------:R-:W-:Y:S02]  /*f020*/  IMAD R62, R185, UR4, RZ ;  /* 0x00000004b93e7c24 */ /* 0x000fe4000f8e02ff */
[----:B------:R-:W-:Y:S02]  /*f030*/  IMAD R61, R184, UR4, RZ ;  /* 0x00000004b83d7c24 */ /* 0x000fe4000f8e02ff */
[----:B------:R-:W-:Y:S02]  /*f040*/  IMAD R50, R2, UR4, RZ ;  /* 0x0000000402327c24 */ /* 0x000fe4000f8e02ff */
[----:B------:R-:W3:Y:S01]  /*f050*/  LDL.LU R2, [R1+0x154] ;  /* 0x0001540001027983 */ /* 0x000ee20000300800 */
[----:B------:R-:W-:-:S03]  /*f060*/  IMAD R49, R3, UR4, RZ ;  /* 0x0000000403317c24 */ /* 0x000fc6000f8e02ff */
[----:B------:R-:W4:Y:S04]  /*f070*/  LDL.LU R3, [R1+0x150] ;  /* 0x0001500001037983 */ /* 0x000f280000300800 */
[----:B------:R-:W4:Y:S04]  /*f080*/  LDL.LU R11, [R1+0x14c] ;  /* 0x00014c00010b7983 */ /* 0x000f280000300800 */
[----:B------:R-:W4:Y:S04]  /*f090*/  LDL.LU R10, [R1+0x148] ;  /* 0x00014800010a7983 */ /* 0x000f280000300800 */
[----:B------:R-:W4:Y:S04]  /*f0a0*/  LDL.LU R9, [R1+0x144] ;  /* 0x0001440001097983 */ /* 0x000f280000300800 */
[----:B------:R-:W4:Y:S04]  /*f0b0*/  LDL.LU R7, [R1+0x140] ;  /* 0x0001400001077983 */ /* 0x000f280000300800 */
[----:B------:R-:W4:Y:S04]  /*f0c0*/  LDL.LU R185, [R1+0x13c] ;  /* 0x00013c0001b97983 */ /* 0x000f280000300800 */
[----:B------:R-:W4:Y:S04]  /*f0d0*/  LDL.LU R184, [R1+0x138] ;  /* 0x0001380001b87983 */ /* 0x000f280000300800 */
[----:B------:R-:W4:Y:S04]  /*f0e0*/  LDL.LU R8, [R1+0x134] ;  /* 0x0001340001087983 */ /* 0x000f280000300800 */
[----:B------:R-:W4:Y:S01]  /*f0f0*/  LDL.LU R6, [R1+0x130] ;  /* 0x0001300001067983 */ /* 0x000f220000300800 */
[----:B------:R-:W-:-:S03]  /*f100*/  IMAD R65, R215, UR4, RZ ;  /* 0x00000004d7417c24 */ /* 0x000fc6000f8e02ff */
        /* <DEDUP_REMOVED lines=25> */
[----:B--2---:R-:W-:-:S03]  /*f2a0*/  IMAD R48, R13, UR4, RZ ;  /* 0x000000040d307c24 */ /* 0x004fc6000f8e02ff */
[----:B------:R-:W2:Y:S01]  /*f2b0*/  LDL.LU R17, [R1+0x1c] ;  /* 0x00001c0001117983 */ /* 0x000ea20000300800 */
[----:B------:R-:W-:-:S03]  /*f2c0*/  IMAD R47, R12, UR4, RZ ;  /* 0x000000040c2f7c24 */ /* 0x000fc6000f8e02ff */
[----:B------:R-:W2:Y:S04]  /*f2d0*/  LDL.LU R16, [R1+0x18] ;  /* 0x0000180001107983 */ /* 0x000ea80000300800 */
[----:B------:R-:W2:Y:S04]  /*f2e0*/  LDL.LU R15, [R1+0x14] ;  /* 0x00001400010f7983 */ /* 0x000ea80000300800 */
[----:B------:R-:W2:Y:S04]  /*f2f0*/  LDL.LU R14, [R1+0x10] ;  /* 0x00001000010e7983 */ /* 0x000ea80000300800 */
[----:B------:R-:W2:Y:S04]  /*f300*/  LDL.LU R13, [R1+0xc] ;  /* 0x00000c00010d7983 */ /* 0x000ea80000300800 */
[----:B------:R-:W2:Y:S01]  /*f310*/  LDL.LU R12, [R1+0x8] ;  /* 0x00000800010c7983 */ /* 0x000ea20000300800 */
[----:B---3--:R-:W-:-:S03]  /*f320*/  IMAD R46, R2, UR4, RZ ;  /* 0x00000004022e7c24 */ /* 0x008fc6000f8e02ff */
[----:B------:R-:W3:Y:S01]  /*f330*/  LDL.LU R2, [R1+0xd0c] ;  /* 0x000d0c0001027983 */ /* 0x000ee20000300800 */
[----:B----4-:R-:W-:-:S03]  /*f340*/  IMAD R45, R3, UR4, RZ ;  /* 0x00000004032d7c24 */ /* 0x010fc6000f8e02ff */
[----:B------:R-:W4:Y:S01]  /*f350*/  LDL.LU R3, [R1+0xd08] ;  /* 0x000d080001037983 */ /* 0x000f220000300800 */
[----:B------:R-:W-:-:S03]  /*f360*/  IMAD R40, R185, UR4, RZ ;  /* 0x00000004b9287c24 */ /* 0x000fc6000f8e02ff */
[----:B------:R-:W4:Y:S01]  /*f370*/  LDL.LU R185, [R1+0x1a8] ;  /* 0x0001a80001b97983 */ /* 0x000f220000300800 */
[----:B------:R-:W-:-:S03]  /*f380*/  IMAD R39, R184, UR4, RZ ;  /* 0x00000004b8277c24 */ /* 0x000fc6000f8e02ff */
[----:B------:R-:W4:Y:S01]  /*f390*/  LDL.LU R184, [R1+0x1a4] ;  /* 0x0001a40001b87983 */ /* 0x000f220000300800 */
[----:B------:R-:W-:Y:S02]  /*f3a0*/  SEL R4, RZ, 0x4, !P0 ;  /* 0x00000004ff047807 */ /* 0x000fe40004000000 */
[----:B------:R-:W-:Y:S01]  /*f3b0*/  LEA.HI.X.SX32 R5, R127, UR5, 0x2, P1 ;  /* 0x000000057f057c11 */ /* 0x000fe200088f16ff */
[----:B------:R-:W-:Y:S02]  /*f3c0*/  IMAD R41, R7, UR4, RZ ;  /* 0x0000000407297c24 */ /* 0x000fe4000f8e02ff */
[----:B------:R-:W-:Y:S02]  /*f3d0*/  IMAD R37, R6, UR4, RZ ;  /* 0x0000000406257c24 */ /* 0x000fe4000f8e02ff */
[----:B------:R-:W-:Y:S02]  /*f3e0*/  IMAD R7, R0, UR4, RZ ;  /* 0x0000000400077c24 */ /* 0x000fe4000f8e02ff */
[----:B------:R-:W-:Y:S01]  /*f3f0*/  IMAD R38, R8, UR4, RZ ;  /* 0x0000000408267c24 */ /* 0x000fe2000f8e02ff */
[----:B------:R-:W4:Y:S01]  /*f400*/  LDL.LU R0, [R1+0xd04] ;  /* 0x000d040001007983 */ /* 0x000f220000300800 */
[----:B------:R-:W-:-:S02]  /*f410*/  IMAD R42, R9, UR4, RZ ;  /* 0x00000004092a7c24 */ /* 0x000fc4000f8e02ff */
[----:B------:R-:W-:Y:S01]  /*f420*/  IMAD R35, R234, UR4, RZ ;  /* 0x00000004ea237c24 */ /* 0x000fe2000f8e02ff */
[-C--:B------:R-:W-:Y:S01]  /*f430*/  LEA R234, P1, R60, R138.reuse, 0x2 ;  /* 0x0000008a3cea7211 */ /* 0x080fe200078210ff */
[----:B------:R-:W-:Y:S01]  /*f440*/  IMAD R33, R214, UR4, RZ ;  /* 0x00000004d6217c24 */ /* 0x000fe2000f8e02ff */
[----:B------:R-:W-:Y:S01]  /*f450*/  LEA R214, P4, R64, R138, 0x2 ;  /* 0x0000008a40d67211 */ /* 0x000fe200078810ff */
[----:B------:R-:W-:-:S03]  /*f460*/  IMAD R32, R215, UR4, RZ ;  /* 0x00000004d7207c24 */ /* 0x000fc6000f8e02ff */
[----:B------:R-:W-:Y:S01]  /*f470*/  LEA.HI.X.SX32 R215, R64, R5, 0x2, P4 ;  /* 0x0000000540d77211 */ /* 0x000fe200020f16ff */
[----:B------:R-:W-:Y:S01]  /*f480*/  IMAD R31, R250, UR4, RZ ;  /* 0x00000004fa1f7c24 */ /* 0x000fe2000f8e02ff */
[----:B------:R-:W-:Y:S01]  /*f490*/  LEA R250, P3, R62, R138, 0x2 ;  /* 0x0000008a3efa7211 */ /* 0x000fe200078610ff */
[----:B------:R-:W-:Y:S02]  /*f4a0*/  IMAD R29, R23, UR4, RZ ;  /* 0x00000004171d7c24 */ /* 0x000fe4000f8e02ff */
[----:B------:R-:W-:Y:S02]  /*f4b0*/  IMAD R27, R21, UR4, RZ ;  /* 0x00000004151b7c24 */ /* 0x000fe4000f8e02ff */
[----:B------:R-:W-:Y:S02]  /*f4c0*/  IMAD R28, R22, UR4, RZ ;  /* 0x00000004161c7c24 */ /* 0x000fe4000f8e02ff */
[----:B------:R-:W-:Y:S02]  /*f4d0*/  IMAD R23, R19, UR4, RZ ;  /* 0x0000000413177c24 */ /* 0x000fe4000f8e02ff */
[----:B--2---:R-:W-:-:S02]  /*f4e0*/  IMAD R21, R17, UR4, RZ ;  /* 0x0000000411157c24 */ /* 0x004fc4000f8e02ff */
[----:B------:R-:W-:Y:S02]  /*f4f0*/  IMAD R22, R18, UR4, RZ ;  /* 0x0000000412167c24 */ /* 0x000fe4000f8e02ff */
[----:B------:R-:W-:Y:S02]  /*f500*/  IMAD R19, R15, UR4, RZ ;  /* 0x000000040f137c24 */ /* 0x000fe4000f8e02ff */
[----:B------:R-:W-:Y:S02]  /*f510*/  IMAD R17, R13, UR4, RZ ;  /* 0x000000040d117c24 */ /* 0x000fe4000f8e02ff */
[----:B------:R-:W-:Y:S02]  /*f520*/  IMAD R18, R14, UR4, RZ ;  /* 0x000000040e127c24 */ /* 0x000fe4000f8e02ff */
[----:B------:R-:W-:Y:S01]  /*f530*/  IMAD R14, R246, UR4, RZ ;  /* 0x00000004f60e7c24 */ /* 0x000fe2000f8e02ff */
[----:B------:R-:W-:Y:S01]  /*f540*/  LEA R246, P2, R61, R138, 0x2 ;  /* 0x0000008a3df67211 */ /* 0x000fe200078410ff */
[----:B------:R-:W-:Y:S01]  /*f550*/  IMAD R30, R251, UR4, RZ ;  /* 0x00000004fb1e7c24 */ /* 0x000fe2000f8e02ff */
[-C--:B------:R-:W-:Y:S01]  /*f560*/  LEA.HI.X.SX32 R251, R62, R5.reuse, 0x2, P3 ;  /* 0x000000053efb7211 */ /* 0x080fe200018f16ff */
[----:B------:R-:W-:Y:S01]  /*f570*/  IMAD R9, R247, UR4, RZ ;  /* 0x00000004f7097c24 */ /* 0x000fe2000f8e02ff */
[-C--:B------:R-:W-:Y:S01]  /*f580*/  LEA.HI.X.SX32 R247, R61, R5.reuse, 0x2, P2 ;  /* 0x000000053df77211 */ /* 0x080fe200010f16ff */
[----:B------:R-:W-:Y:S01]  /*f590*/  IMAD R34, R235, UR4, RZ ;  /* 0x00000004eb227c24 */ /* 0x000fe2000f8e02ff */
[----:B------:R-:W-:Y:S01]  /*f5a0*/  LEA.HI.X.SX32 R235, R60, R5, 0x2, P1 ;  /* 0x000000053ceb7211 */ /* 0x000fe200008f16ff */
[----:B------:R-:W-:-:S02]  /*f5b0*/  IMAD R44, R11, UR4, RZ ;  /* 0x000000040b2c7c24 */ /* 0x000fc4000f8e02ff */
[----:B------:R-:W-:Y:S02]  /*f5c0*/  IMAD R43, R10, UR4, RZ ;  /* 0x000000040a2b7c24 */ /* 0x000fe4000f8e02ff */
[----:B------:R-:W-:Y:S02]  /*f5d0*/  IMAD R36, R252, UR4, RZ ;  /* 0x00000004fc247c24 */ /* 0x000fe4000f8e02ff */
[----:B---3--:R-:W-:Y:S01]  /*f5e0*/  IMAD R13, R2, UR4, RZ ;  /* 0x00000004020d7c24 */ /* 0x008fe2000f8e02ff */
[----:B------:R-:W-:Y:S01]  /*f5f0*/  LEA R2, P0, R65, R138, 0x2 ;  /* 0x0000008a41027211 */ /* 0x000fe200078010ff */
[----:B----4-:R-:W-:-:S03]  /*f600*/  IMAD R15, R3, UR4, RZ ;  /* 0x00000004030f7c24 */ /* 0x010fc6000f8e02ff */
[----:B------:R-:W-:-:S05]  /*f610*/  LEA.HI.X.SX32 R3, R65, R5, 0x2, P0 ;  /* 0x0000000541037211 */ /* 0x000fca00000f16ff */
[----:B------:R1:W-:Y:S04]  /*f620*/  STL.64 [R1+0x500], R2 ;  /* 0x0005000201007387 */ /* 0x0003e80000100a00 */
[----:B------:R2:W-:Y:S01]  /*f630*/  STL.64 [R1+0x4f8], R214 ;  /* 0x0004f8d601007387 */ /* 0x0005e20000100a00 */
[-C--:B-1----:R-:W-:Y:S01]  /*f640*/  LEA R2, P0, R59, R138.reuse, 0x2 ;  /* 0x0000008a3b027211 */ /* 0x082fe200078010ff */
[----:B------:R-:W-:Y:S02]  /*f650*/  IMAD R8, R185, UR4, RZ ;  /* 0x00000004b9087c24 */ /* 0x000fe4000f8e02ff */
[----:B------:R-:W-:Y:S01]  /*f660*/  IMAD R6, R184, UR4, RZ ;  /* 0x00000004b8067c24 */ /* 0x000fe2000f8e02ff */
[----:B------:R-:W-:-:S04]  /*f670*/  LEA R184, P5, R63, R138, 0x2 ;  /* 0x0000008a3fb87211 */ /* 0x000fc800078a10ff */
[-C--:B------:R-:W-:Y:S02]  /*f680*/  LEA.HI.X.SX32 R185, R63, R5.reuse, 0x2, P5 ;  /* 0x000000053fb97211 */ /* 0x080fe400028f16ff */
[-C--:B------:R-:W-:Y:S02]  /*f690*/  LEA.HI.X.SX32 R3, R59, R5.reuse, 0x2, P0 ;  /* 0x000000053b037211 */ /* 0x080fe400000f16ff */
[C---:B--2---:R-:W-:Y:S01]  /*f6a0*/  LEA R214, P4, R58.reuse, R138, 0x2 ;  /* 0x0000008a3ad67211 */ /* 0x044fe200078810ff */
[----:B------:R1:W-:Y:S04]  /*f6b0*/  STL.64 [R1+0x4f0], R184 ;  /* 0x0004f0b801007387 */ /* 0x0003e80000100a00 */
[----:B------:R2:W-:Y:S01]  /*f6c0*/  STL.64 [R1+0x4e8], R250 ;  /* 0x0004e8fa01007387 */ /* 0x0005e20000100a00 */
[----:B------:R-:W-:-:S03]  /*f6d0*/  LEA.HI.X.SX32 R215, R58, R5, 0x2, P4 ;  /* 0x000000053ad77211 */ /* 0x000fc600020f16ff */
[----:B------:R3:W-:Y:S01]  /*f6e0*/  STL.64 [R1+0x4e0], R246 ;  /* 0x0004e0f601007387 */ /* 0x0007e20000100a00 */
[----:B-1----:R-:W-:-:S03]  /*f6f0*/  LEA R184, P5, R57, R138, 0x2 ;  /* 0x0000008a39b87211 */ /* 0x002fc600078a10ff */
[----:B------:R1:W-:Y:S01]  /*f700*/  STL.64 [R1+0x4d8], R234 ;  /* 0x0004d8ea01007387 */ /* 0x0003e20000100a00 */
[----:B--2---:R-:W-:-:S03]  /*f710*/  LEA R250, P3, R56, R138, 0x2 ;  /* 0x0000008a38fa7211 */ /* 0x004fc600078610ff */
[----:B------:R2:W-:Y:S01]  /*f720*/  STL.64 [R1+0x4d0], R2 ;  /* 0x0004d00201007387 */ /* 0x0005e20000100a00 */
[-C--:B------:R-:W-:Y:S02]  /*f730*/  LEA.HI.X.SX32 R185, R57, R5.reuse, 0x2, P5 ;  /* 0x0000000539b97211 */ /* 0x080fe400028f16ff */
[CC--:B---3--:R-:W-:Y:S02]  /*f740*/  LEA R246, P2, R55.reuse, R138.reuse, 0x2 ;  /* 0x0000008a37f67211 */ /* 0x0c8fe400078410ff */
[-C--:B------:R-:W-:Y:S02]  /*f750*/  LEA.HI.X.SX32 R251, R56, R5.reuse, 0x2, P3 ;  /* 0x0000000538fb7211 */ /* 0x080fe400018f16ff */
[CC--:B-1----:R-:W-:Y:S02]  /*f760*/  LEA R234, P1, R54.reuse, R138.reuse, 0x2 ;  /* 0x0000008a36ea7211 */ /* 0x0c2fe400078210ff */
[-C--:B------:R-:W-:Y:S02]  /*f770*/  LEA.HI.X.SX32 R247, R55, R5.reuse, 0x2, P2 ;  /* 0x0000000537f77211 */ /* 0x080fe400010f16ff */
[----:B--2---:R-:W-:Y:S01]  /*f780*/  LEA R2, P0, R53, R138, 0x2 ;  /* 0x0000008a35027211 */ /* 0x004fe200078010ff */
[----:B------:R1:W-:Y:S01]  /*f790*/  STL.64 [R1+0x4c8], R214 ;  /* 0x0004c8d601007387 */ /* 0x0003e20000100a00 */
[----:B------:R-:W-:-:S02]  /*f7a0*/  LEA.HI.X.SX32 R235, R54, R5, 0x2, P1 ;  /* 0x0000000536eb7211 */ /* 0x000fc400008f16ff */
[----:B------:R-:W-:Y:S01]  /*f7b0*/  LEA.HI.X.SX32 R3, R53, R5, 0x2, P0 ;  /* 0x0000000535037211 */ /* 0x000fe200000f16ff */
[----:B------:R2:W-:Y:S04]  /*f7c0*/  STL.64 [R1+0x4c0], R184 ;  /* 0x0004c0b801007387 */ /* 0x0005e80000100a00 */
[----:B------:R3:W-:Y:S01]  /*f7d0*/  STL.64 [R1+0x4b8], R250 ;  /* 0x0004b8fa01007387 */ /* 0x0007e20000100a00 */
[----:B-1----:R-:W-:-:S03]  /*f7e0*/  LEA R214, P4, R52, R138, 0x2 ;  /* 0x0000008a34d67211 */ /* 0x002fc600078810ff */
[----:B------:R1:W-:Y:S01]  /*f7f0*/  STL.64 [R1+0x4b0], R246 ;  /* 0x0004b0f601007387 */ /* 0x0003e20000100a00 */
[----:B--2---:R-:W-:-:S03]  /*f800*/  LEA R184, P5, R51, R138, 0x2 ;  /* 0x0000008a33b87211 */ /* 0x004fc600078a10ff */
[----:B------:R2:W-:Y:S01]  /*f810*/  STL.64 [R1+0x4a8], R234 ;  /* 0x0004a8ea01007387 */ /* 0x0005e20000100a00 */
[-C--:B------:R-:W-:Y:S02]  /*f820*/  LEA.HI.X.SX32 R215, R52, R5.reuse, 0x2, P4 ;  /* 0x0000000534d77211 */ /* 0x080fe400020f16ff */
[CC--:B---3--:R-:W-:Y:S01]  /*f830*/  LEA R250, P3, R50.reuse, R138.reuse, 0x2 ;  /* 0x0000008a32fa7211 */ /* 0x0c8fe200078610ff */
[----:B------:R3:W-:Y:S01]  /*f840*/  STL.64 [R1+0x4a0], R2 ;  /* 0x0004a00201007387 */ /* 0x0007e20000100a00 */
[-C--:B------:R-:W-:Y:S02]  /*f850*/  LEA.HI.X.SX32 R185, R51, R5.reuse, 0x2, P5 ;  /* 0x0000000533b97211 */ /* 0x080fe400028f16ff */
[-C--:B-1----:R-:W-:Y:S02]  /*f860*/  LEA R246, P2, R49, R138.reuse, 0x2 ;  /* 0x0000008a31f67211 */ /* 0x082fe400078410ff */
[----:B------:R-:W-:Y:S02]  /*f870*/  LEA.HI.X.SX32 R251, R50, R5, 0x2, P3 ;  /* 0x0000000532fb7211 */ /* 0x000fe400018f16ff */
[----:B--2---:R-:W-:-:S02]  /*f880*/  LEA R234, P1, R48, R138, 0x2 ;  /* 0x0000008a30ea7211 */ /* 0x004fc400078210ff */
[-C--:B------:R-:W-:Y:S02]  /*f890*/  LEA.HI.X.SX32 R247, R49, R5.reuse, 0x2, P2 ;  /* 0x0000000531f77211 */ /* 0x080fe400010f16ff */
[CC--:B---3--:R-:W-:Y:S01]  /*f8a0*/  LEA R2, P0, R47.reuse, R138.reuse, 0x2 ;  /* 0x0000008a2f027211 */ /* 0x0c8fe200078010ff */
[----:B------:R1:W-:Y:S01]  /*f8b0*/  STL.64 [R1+0x498], R214 ;  /* 0x000498d601007387 */ /* 0x0003e20000100a00 */
[-C--:B------:R-:W-:Y:S02]  /*f8c0*/  LEA.HI.X.SX32 R235, R48, R5.reuse, 0x2, P1 ;  /* 0x0000000530eb7211 */ /* 0x080fe400008f16ff */
        /* <DEDUP_REMOVED lines=52> */
[----:B------:R-:W-:Y:S01]  /*fc10*/  STL.64 [R1+0x5f0], R214 ;  /* 0x0005f0d601007387 */ /* 0x000fe20000100a00 */
[-C--:B------:R-:W-:Y:S02]  /*fc20*/  LEA.HI.X.SX32 R235, R30, R5.reuse, 0x2, P1 ;  /* 0x000000051eeb7211 */ /* 0x080fe400008f16ff */
[----:B------:R-:W-:Y:S01]  /*fc30*/  LEA.HI.X.SX32 R3, R29, R5, 0x2, P0 ;  /* 0x000000051d037211 */ /* 0x000fe200000f16ff */
[----:B------:R-:W-:Y:S04]  /*fc40*/  STL.64 [R1+0x418], R184 ;  /* 0x000418b801007387 */ /* 0x000fe80000100a00 */
[----:B------:R-:W-:Y:S04]  /*fc50*/  STL.64 [R1+0x410], R250 ;  /* 0x000410fa01007387 */ /* 0x000fe80000100a00 */
[----:B------:R-:W-:Y:S04]  /*fc60*/  STL.64 [R1+0x408], R246 ;  /* 0x000408f601007387 */ /* 0x000fe80000100a00 */
[----:B------:R-:W-:Y:S04]  /*fc70*/  STL.64 [R1+0x400], R234 ;  /* 0x000400ea01007387 */ /* 0x000fe80000100a00 */
[----:B------:R1:W-:Y:S04]  /*fc80*/  STL.64 [R1+0x3f8], R2 ;  /* 0x0003f80201007387 */ /* 0x0003e80000100a00 */
[----:B-1----:R-:W2:Y:S01]  /*fc90*/  LDL.LU R3, [R1+0xd00] ;  /* 0x000d000001037983 */ /* 0x002ea20000300800 */
[----:B------:R-:W-:Y:S01]  /*fca0*/  IMAD R26, R20, UR4, RZ ;  /* 0x00000004141a7c24 */ /* 0x000fe2000f8e02ff */
[----:B------:R-:W-:-:S02]  /*fcb0*/  LEA R214, P4, R28, R138, 0x2 ;  /* 0x0000008a1cd67211 */ /* 0x000fc400078810ff */
[-C--:B------:R-:W-:Y:S01]  /*fcc0*/  LEA R184, P5, R27, R138.reuse, 0x2 ;  /* 0x0000008a1bb87211 */ /* 0x080fe200078a10ff */
[----:B------:R-:W-:Y:S01]  /*fcd0*/  IMAD R20, R16, UR4, RZ ;  /* 0x0000000410147c24 */ /* 0x000fe2000f8e02ff */
[-C--:B------:R-:W-:Y:S02]  /*fce0*/  LEA.HI.X.SX32 R215, R28, R5.reuse, 0x2, P4 ;  /* 0x000000051cd77211 */ /* 0x080fe400020f16ff */
[-C--:B------:R-:W-:Y:S02]  /*fcf0*/  LEA R250, P3, R26, R138.reuse, 0x2 ;  /* 0x0000008a1afa7211 */ /* 0x080fe400078610ff */
[-C--:B------:R-:W-:Y:S02]  /*fd00*/  LEA R2, P0, R21, R138.reuse, 0x2 ;  /* 0x0000008a15027211 */ /* 0x080fe400078010ff */
[----:B------:R-:W-:Y:S02]  /*fd10*/  LEA R246, P2, R23, R138, 0x2 ;  /* 0x0000008a17f67211 */ /* 0x000fe400078410ff */
[----:B------:R-:W-:-:S02]  /*fd20*/  LEA.HI.X.SX32 R185, R27, R5, 0x2, P5 ;  /* 0x000000051bb97211 */ /* 0x000fc400028f16ff */
[----:B------:R-:W-:Y:S01]  /*fd30*/  LEA R234, P1, R22, R138, 0x2 ;  /* 0x0000008a16ea7211 */ /* 0x000fe200078210ff */
[----:B------:R1:W-:Y:S01]  /*fd40*/  STL.64 [R1+0x3f0], R214 ;  /* 0x0003f0d601007387 */ /* 0x0003e20000100a00 */
[-C--:B------:R-:W-:Y:S02]  /*fd50*/  LEA.HI.X.SX32 R251, R26, R5.reuse, 0x2, P3 ;  /* 0x000000051afb7211 */ /* 0x080fe400018f16ff */
[-C--:B------:R-:W-:Y:S01]  /*fd60*/  LEA.HI.X.SX32 R247, R23, R5.reuse, 0x2, P2 ;  /* 0x0000000517f77211 */ /* 0x080fe200010f16ff */
[----:B------:R-:W-:Y:S01]  /*fd70*/  STL [R1+0x3d0], R2 ;  /* 0x0003d00201007387 */ /* 0x000fe20000100800 */
[----:B------:R-:W-:-:S03]  /*fd80*/  LEA.HI.X.SX32 R235, R22, R5, 0x2, P1 ;  /* 0x0000000516eb7211 */ /* 0x000fc600008f16ff */
[----:B------:R3:W-:Y:S01]  /*fd90*/  STL.64 [R1+0x3e8], R184 ;  /* 0x0003e8b801007387 */ /* 0x0007e20000100a00 */
[----:B-1----:R-:W-:-:S03]  /*fda0*/  LEA R214, P4, R20, R138, 0x2 ;  /* 0x0000008a14d67211 */ /* 0x002fc600078810ff */
[----:B------:R-:W-:Y:S01]  /*fdb0*/  STL.64 [R1+0x5e8], R250 ;  /* 0x0005e8fa01007387 */ /* 0x000fe20000100a00 */
[----:B------:R-:W-:-:S03]  /*fdc0*/  LEA.HI.X.SX32 R215, R20, R5, 0x2, P4 ;  /* 0x0000000514d77211 */ /* 0x000fc600020f16ff */
[----:B------:R-:W-:Y:S01]  /*fdd0*/  STL.64 [R1+0x3e0], R246 ;  /* 0x0003e0f601007387 */ /* 0x000fe20000100a00 */
[----:B---3--:R-:W-:-:S03]  /*fde0*/  LEA R184, P5, R19, R138, 0x2 ;  /* 0x0000008a13b87211 */ /* 0x008fc600078a10ff */
[----:B------:R1:W-:Y:S01]  /*fdf0*/  STL.64 [R1+0x3d8], R234 ;  /* 0x0003d8ea01007387 */ /* 0x0003e20000100a00 */
[----:B------:R-:W-:-:S03]  /*fe00*/  LEA.HI.X.SX32 R185, R19, R5, 0x2, P5 ;  /* 0x0000000513b97211 */ /* 0x000fc600028f16ff */
[----:B-1----:R-:W3:Y:S01]  /*fe10*/  LDL.LU.64 R234, [R1+0xcf8] ;  /* 0x000cf80001ea7983 */ /* 0x002ee20000300a00 */
[----:B--2---:R-:W-:Y:S01]  /*fe20*/  IMAD.MOV.U32 R23, RZ, RZ, R3 ;  /* 0x000000ffff177224 */ /* 0x004fe200078e0003 */
[----:B------:R-:W-:-:S05]  /*fe30*/  LEA.HI.X.SX32 R23, R21, R5, 0x2, P0 ;  /* 0x0000000515177211 */ /* 0x000fca00000f16ff */
[----:B------:R-:W-:Y:S04]  /*fe40*/  STL [R1+0x3d4], R23 ;  /* 0x0003d41701007387 */ /* 0x000fe80000100800 */
[----:B------:R1:W-:Y:S04]  /*fe50*/  STL.64 [R1+0x3c8], R214 ;  /* 0x0003c8d601007387 */ /* 0x0003e80000100a00 */
[----:B-1----:R-:W2:Y:S04]  /*fe60*/  LDL.LU.64 R214, [R1+0xcf0] ;  /* 0x000cf00001d67983 */ /* 0x002ea80000300a00 */
[----:B------:R1:W-:Y:S04]  /*fe70*/  STL.64 [R1+0x3c0], R184 ;  /* 0x0003c0b801007387 */ /* 0x0003e80000100a00 */
[----:B-1----:R-:W4:Y:S01]  /*fe80*/  LDL.LU R185, [R1+0xce8] ;  /* 0x000ce80001b97983 */ /* 0x002f220000300800 */
[----:B------:R-:W-:Y:S01]  /*fe90*/  IMAD R16, R12, UR4, RZ ;  /* 0x000000040c107c24 */ /* 0x000fe2000f8e02ff */
[-C--:B------:R-:W-:Y:S01]  /*fea0*/  LEA R250, P3, R18, R138.reuse, 0x2 ;  /* 0x0000008a12fa7211 */ /* 0x080fe200078610ff */
[----:B------:R-:W-:Y:S01]  /*feb0*/  IMAD R11, R248, UR4, RZ ;  /* 0x00000004f80b7c24 */ /* 0x000fe2000f8e02ff */
[----:B------:R-:W-:Y:S01]  /*fec0*/  LEA R246, P2, R17, R138, 0x2 ;  /* 0x0000008a11f67211 */ /* 0x000fe200078410ff */
[----:B------:R-:W-:Y:S01]  /*fed0*/  IMAD.MOV.U32 R22, RZ, RZ, R2 ;  /* 0x000000ffff167224 */ /* 0x000fe200078e0002 */
[----:B------:R-:W-:-:S02]  /*fee0*/  LEA.HI.X.SX32 R251, R18, R5, 0x2, P3 ;  /* 0x0000000512fb7211 */ /* 0x000fc400018f16ff */
[-C--:B------:R-:W-:Y:S02]  /*fef0*/  LEA R2, P1, R16, R138.reuse, 0x2 ;  /* 0x0000008a10027211 */ /* 0x080fe400078210ff */
[-C--:B------:R-:W-:Y:S01]  /*ff00*/  LEA R184, P5, R11, R138.reuse, 0x2 ;  /* 0x0000008a0bb87211 */ /* 0x080fe200078a10ff */
[----:B------:R1:W-:Y:S01]  /*ff10*/  STL.64 [R1+0x3b8], R250 ;  /* 0x0003b8fa01007387 */ /* 0x0003e20000100a00 */
[-C--:B------:R-:W-:Y:S02]  /*ff20*/  LEA R22, P0, R15, R138.reuse, 0x2 ;  /* 0x0000008a0f167211 */ /* 0x080fe400078010ff */
[-C--:B------:R-:W-:Y:S01]  /*ff30*/  LEA.HI.X.SX32 R247, R17, R5.reuse, 0x2, P2 ;  /* 0x0000000511f77211 */ /* 0x080fe200010f16ff */
[----:B------:R-:W-:Y:S01]  /*ff40*/  IMAD R10, R244, UR4, RZ ;  /* 0x00000004f40a7c24 */ /* 0x000fe2000f8e02ff */
[-C--:B------:R-:W-:Y:S01]  /*ff50*/  LEA.HI.X.SX32 R3, R16, R5.reuse, 0x2, P1 ;  /* 0x0000000510037211 */ /* 0x080fe200008f16ff */
[----:B------:R-:W-:Y:S01]  /*ff60*/  IMAD.MOV.U32 R18, RZ, RZ, R184 ;  /* 0x000000ffff127224 */ /* 0x000fe200078e00b8 */
[-C--:B------:R-:W-:Y:S01]  /*ff70*/  LEA R20, P4, R13, R138.reuse, 0x2 ;  /* 0x0000008a0d147211 */ /* 0x080fe200078810ff */
[----:B------:R-:W-:Y:S01]  /*ff80*/  IMAD R12, R245, UR4, RZ ;  /* 0x00000004f50c7c24 */ /* 0x000fe2000f8e02ff */
[----:B------:R-:W-:Y:S01]  /*ff90*/  LEA R244, P3, R9, R138, 0x2 ;  /* 0x0000008a09f47211 */ /* 0x000fe200078610ff */
[----:B-1----:R-:W3:Y:S01]  /*ffa0*/  LDL.LU.64 R250, [R1+0xce0] ;  /* 0x000ce00001fa7983 */ /* 0x002ee20000300a00 */
[----:B------:R-:W-:-:S03]  /*ffb0*/  LEA.HI.X.SX32 R23, R15, R5, 0x2, P0 ;  /* 0x000000050f177211 */ /* 0x000fc600000f16ff */
[----:B------:R1:W-:Y:S01]  /*ffc0*/  STL [R1+0x398], R184 ;  /* 0x000398b801007387 */ /* 0x0003e20000100800 */
[-C--:B------:R-:W-:Y:S01]  /*ffd0*/  LEA.HI.X.SX32 R21, R13, R5.reuse, 0x2, P4 ;  /* 0x000000050d157211 */ /* 0x080fe200020f16ff */
[----:B------:R-:W-:Y:S02]  /*ffe0*/  IMAD.MOV.U32 R16, RZ, RZ, R244 ;  /* 0x000000ffff107224 */ /* 0x000fe400078e00f4 */
[----:B------:R-:W-:Y:S01]  /*fff0*/  IMAD.MOV.U32 R17, RZ, RZ, R245 ;  /* 0x000000ffff117224 */ /* 0x000fe200078e00f5 */
[-C--:B------:R-:W-:Y:S02]  /*10000*/  LEA.HI.X.SX32 R17, R9, R5.reuse, 0x2, P3 ;  /* 0x0000000509117211 */ /* 0x080fe400018f16ff */
[----:B------:R-:W-:Y:S01]  /*10010*/  LEA R16, P3, R7, R138, 0x2 ;  /* 0x0000008a07107211 */ /* 0x000fe200078610ff */
[----:B----4-:R-:W-:Y:S02]  /*10020*/  IMAD.MOV.U32 R19, RZ, RZ, R185 ;  /* 0x000000ffff137224 */ /* 0x010fe400078e00b9 */
[----:B-1----:R-:W4:Y:S01]  /*10030*/  LDL.LU.64 R184, [R1+0xcd8] ;  /* 0x000cd80001b87983 */ /* 0x002f220000300a00 */
[----:B------:R-:W-:-:S03]  /*10040*/  LEA.HI.X.SX32 R19, R11, R5, 0x2, P5 ;  /* 0x000000050b137211 */ /* 0x000fc600028f16ff */
[----:B------:R1:W-:Y:S04]  /*10050*/  STL.64 [R1+0x3b0], R246 ;  /* 0x0003b0f601007387 */ /* 0x0003e80000100a00 */
[----:B------:R2:W-:Y:S01]  /*10060*/  STL.64 [R1+0x5e0], R2 ;  /* 0x0005e00201007387 */ /* 0x0005e20000100a00 */
[-C--:B------:R-:W-:Y:S02]  /*10070*/  LEA R18, P5, R6, R138.reuse, 0x2 ;  /* 0x0000008a06127211 */ /* 0x080fe400078a10ff */
[C---:B-1----:R-:W-:Y:S01]  /*10080*/  LEA R246, P2, R14.reuse, R138, 0x2 ;  /* 0x0000008a0ef67211 */ /* 0x042fe200078410ff */
[----:B--2---:R-:W2:Y:S04]  /*10090*/  LDL.LU.64 R2, [R1+0xcd0] ;  /* 0x000cd00001027983 */ /* 0x004ea80000300a00 */
[----:B------:R1:W-:Y:S01]  /*100a0*/  STL [R1+0x390], R244 ;  /* 0x000390f401007387 */ /* 0x0003e20000100800 */
[----:B------:R-:W-:-:S03]  /*100b0*/  LEA.HI.X.SX32 R247, R14, R5, 0x2, P2 ;  /* 0x000000050ef77211 */ /* 0x000fc600010f16ff */
[----:B------:R3:W-:Y:S04]  /*100c0*/  STL.64 [R1+0x3a8], R22 ;  /* 0x0003a81601007387 */ /* 0x0007e80000100a00 */
[----:B------:R3:W-:Y:S01]  /*100d0*/  STL.64 [R1+0x3a0], R20 ;  /* 0x0003a01401007387 */ /* 0x0007e20000100a00 */
[----:B-1----:R-:W-:-:S03]  /*100e0*/  LEA R244, P1, R12, R138, 0x2 ;  /* 0x0000008a0cf47211 */ /* 0x002fc600078210ff */
[----:B------:R-:W-:Y:S01]  /*100f0*/  STL [R1+0x39c], R19 ;  /* 0x00039c1301007387 */ /* 0x000fe20000100800 */
[----:B---3--:R-:W-:-:S03]  /*10100*/  LEA R22, P0, R10, R138, 0x2 ;  /* 0x0000008a0a167211 */ /* 0x008fc600078010ff */
[----:B------:R1:W-:Y:S01]  /*10110*/  STL [R1+0x394], R17 ;  /* 0x0003941101007387 */ /* 0x0003e20000100800 */
[-C--:B------:R-:W-:Y:S02]  /*10120*/  LEA.HI.X.SX32 R245, R12, R5.reuse, 0x2, P1 ;  /* 0x000000050cf57211 */ /* 0x080fe400008f16ff */
[----:B------:R-:W-:Y:S02]  /*10130*/  LEA R20, P4, R8, R138, 0x2 ;  /* 0x0000008a08147211 */ /* 0x000fe400078810ff */
[-C--:B------:R-:W-:Y:S01]  /*10140*/  LEA.HI.X.SX32 R23, R10, R5.reuse, 0x2, P0 ;  /* 0x000000050a177211 */ /* 0x080fe200000f16ff */
[----:B------:R3:W-:Y:S01]  /*10150*/  STL.64 [R1+0x388], R246 ;  /* 0x000388f601007387 */ /* 0x0007e20000100a00 */
[-C--:B------:R-:W-:Y:S02]  /*10160*/  LEA.HI.X.SX32 R21, R8, R5.reuse, 0x2, P4 ;  /* 0x0000000508157211 */ /* 0x080fe400020f16ff */
[-C--:B-1----:R-:W-:Y:S01]  /*10170*/  LEA.HI.X.SX32 R17, R7, R5.reuse, 0x2, P3 ;  /* 0x0000000507117211 */ /* 0x082fe200018f16ff */
[----:B------:R-:W-:Y:S01]  /*10180*/  STL.64 [R1+0x380], R244 ;  /* 0x000380f401007387 */ /* 0x000fe20000100a00 */
[----:B------:R-:W-:-:S03]  /*10190*/  LEA.HI.X.SX32 R19, R6, R5, 0x2, P5 ;  /* 0x0000000506137211 */ /* 0x000fc600028f16ff */
[----:B------:R-:W-:Y:S04]  /*101a0*/  STL.64 [R1+0x378], R22 ;  /* 0x0003781601007387 */ /* 0x000fe80000100a00 */
[----:B------:R1:W-:Y:S04]  /*101b0*/  STL.64 [R1+0x368], R16 ;  /* 0x0003681001007387 */ /* 0x0003e80000100a00 */
[----:B------:R-:W-:Y:S04]  /*101c0*/  STL.64 [R1+0x5d8], R20 ;  /* 0x0005d81401007387 */ /* 0x000fe80000100a00 */
[----:B------:R1:W-:Y:S04]  /*101d0*/  STL.64 [R1+0x370], R18 ;  /* 0x0003701201007387 */ /* 0x0003e80000100a00 */
[----:B---3--:R-:W3:Y:S01]  /*101e0*/  LDL.64 R246, [R1+0x658] ;  /* 0x0006580001f67983 */ /* 0x008ee20000100a00 */
[----:B------:R-:W-:Y:S01]  /*101f0*/  ULDC UR20, c[0x0][0x240] ;  /* 0x0000900000147ab9 */ /* 0x000fe20000000800 */
[----:B------:R-:W-:Y:S01]  /*10200*/  ULDC UR12, c[0x0][0x240] ;  /* 0x00009000000c7ab9 */ /* 0x000fe20000000800 */
[----:B------:R-:W-:Y:S01]  /*10210*/  ULDC UR14, c[0x0][0x240] ;  /* 0x00009000000e7ab9 */ /* 0x000fe20000000800 */
[----:B------:R-:W4:Y:S01]  /*10220*/  LDL.LU R7, [R1+0x598] ;  /* 0x0005980001077983 */ /* 0x000f220000300800 */
[----:B------:R-:W-:Y:S01]  /*10230*/  ULDC UR21, c[0x0][0x240] ;  /* 0x0000900000157ab9 */ /* 0x000fe20000000800 */
[----:B------:R-:W-:Y:S01]  /*10240*/  ULDC UR22, c[0x0][0x240] ;  /* 0x0000900000167ab9 */ /* 0x000fe20000000800 */
[----:B------:R-:W-:Y:S01]  /*10250*/  ULDC UR13, c[0x0][0x240] ;  /* 0x00009000000d7ab9 */ /* 0x000fe20000000800 */
[----:B------:R-:W2:Y:S01]  /*10260*/  LDL.LU R8, [R1+0x594] ;  /* 0x0005940001087983 */ /* 0x000ea20000300800 */
[----:B------:R-:W-:Y:S01]  /*10270*/  ULDC UR16, c[0x0][0x240] ;  /* 0x0000900000107ab9 */ /* 0x000fe20000000800 */
[----:B------:R-:W-:Y:S01]  /*10280*/  ULDC UR18, c[0x0][0x240] ;  /* 0x0000900000127ab9 */ /* 0x000fe20000000800 */
[----:B------:R-:W-:Y:S01]  /*10290*/  ULDC UR23, c[0x0][0x240] ;  /* 0x0000900000177ab9 */ /* 0x000fe20000000800 */
[----:B------:R-:W3:Y:S01]  /*102a0*/  LDL.LU R9, [R1+0x590] ;  /* 0x0005900001097983 */ /* 0x000ee20000300800 */
        /* <DEDUP_REMOVED lines=9> */
[----:B------:R-:W-:Y:S01]  /*10340*/  IMAD R137, R137, UR4, RZ ;  /* 0x0000000489897c24 */ /* 0x000fe2000f8e02ff */
[----:B------:R-:W-:Y:S01]  /*10350*/  ULDC UR55, c[0x0][0x240] ;  /* 0x0000900000377ab9 */ /* 0x000fe20000000800 */
[----:B------:R-:W3:Y:S01]  /*10360*/  LDL.LU R12, [R1+0x584] ;  /* 0x00058400010c7983 */ /* 0x000ee20000300800 */
[----:B------:R-:W-:Y:S01]  /*10370*/  IMAD R139, R139, UR4, RZ ;  /* 0x000000048b8b7c24 */ /* 0x000fe2000f8e02ff */
        /* <DEDUP_REMOVED lines=14> */
[----:B-1----:R-:W3:Y:S01]  /*10460*/  LDL.LU R16, [R1+0x574] ;  /* 0x0005740001107983 */ /* 0x002ee20000300800 */
        /* <DEDUP_REMOVED lines=28> */
[----:B------:R-:W-:-:S03]  /*10630*/  ULDC UR54, c[0x0][0x240] ;  /* 0x0000900000367ab9 */ /* 0x000fc60000000800 */
[----:B------:R-:W3:Y:S04]  /*10640*/  LDL.LU R6, [R1+0x548] ;  /* 0x0005480001067983 */ /* 0x000ee80000300800 */
[----:B------:R-:W3:Y:S04]  /*10650*/  LDL.LU R244, [R1+0x544] ;  /* 0x0005440001f47983 */ /* 0x000ee80000300800 */
[----:B------:R-:W3:Y:S04]  /*10660*/  LDL.LU R245, [R1+0x540] ;  /* 0x0005400001f57983 */ /* 0x000ee80000300800 */
[----:B------:R-:W3:Y:S04]  /*10670*/  LDL.LU R248, [R1+0x53c] ;  /* 0x00053c0001f87983 */ /* 0x000ee80000300800 */
[----:B------:R-:W3:Y:S04]  /*10680*/  LDL.LU R252, [R1+0x538] ;  /* 0x0005380001fc7983 */ /* 0x000ee80000300800 */
[----:B------:R1:W-:Y:S04]  /*10690*/  STL.64 [R1+0xf48], R156 ;  /* 0x000f489c01007387 */ /* 0x0003e80000100a00 */
[----:B-1----:R-:W3:Y:S04]  /*106a0*/  LDL.LU R156, [R1+0x550] ;  /* 0x00055000019c7983 */ /* 0x002ee80000300800 */
[----:B------:R-:W3:Y:S04]  /*106b0*/  LDL.LU R157, [R1+0x54c] ;  /* 0x00054c00019d7983 */ /* 0x000ee80000300800 */
[----:B------:R1:W-:Y:S04]  /*106c0*/  STL.64 [R1+0xf40], R232 ;  /* 0x000f40e801007387 */ /* 0x0003e80000100a00 */
[----:B-1----:R-:W3:Y:S04]  /*106d0*/  LDL.LU R233, [R1+0x554] ;  /* 0x0005540001e97983 */ /* 0x002ee80000300800 */
[----:B------:R-:W-:Y:S04]  /*106e0*/  STL.64 [R1+0xf38], R160 ;  /* 0x000f38a001007387 */ /* 0x000fe80000100a00 */
        /* <DEDUP_REMOVED lines=9> */
[----:B------:R1:W-:Y:S04]  /*10780*/  STL.64 [R1+0xee8], R176 ;  /* 0x000ee8b001007387 */ /* 0x0003e80000100a00 */
[----:B------:R-:W-:Y:S04]  /*10790*/  STL.64 [R1+0xee0], R240 ;  /* 0x000ee0f001007387 */ /* 0x000fe80000100a00 */
[----:B------:R-:W-:Y:S04]  /*107a0*/  STL.64 [R1+0xed8], R180 ;  /* 0x000ed8b401007387 */ /* 0x000fe80000100a00 */
[----:B------:R-:W-:Y:S04]  /*107b0*/  STL [R1+0xed4], R182 ;  /* 0x000ed4b601007387 */ /* 0x000fe80000100800 */
[----:B------:R-:W-:Y:S04]  /*107c0*/  STL [R1+0xed0], R183 ;  /* 0x000ed0b701007387 */ /* 0x000fe80000100800 */
[----:B------:R-:W-:Y:S04]  /*107d0*/  STL [R1+0xecc], R186 ;  /* 0x000eccba01007387 */ /* 0x000fe80000100800 */
[----:B------:R1:W-:Y:S04]  /*107e0*/  STL [R1+0xec8], R187 ;  /* 0x000ec8bb01007387 */ /* 0x0003e80000100800 */
        /* <DEDUP_REMOVED lines=27> */
[----:B------:R-:W-:Y:S01]  /*109a0*/  STL [R1+0xe58], R213 ;  /* 0x000e58d501007387 */ /* 0x000fe20000100800 */
[----:B----4-:R-:W-:-:S03]  /*109b0*/  IMAD R7, R7, UR4, RZ ;  /* 0x0000000407077c24 */ /* 0x010fc6000f8e02ff */
[----:B------:R4:W-:Y:S01]  /*109c0*/  STL [R1+0xe54], R210 ;  /* 0x000e54d201007387 */ /* 0x0009e20000100800 */
[----:B--2---:R-:W-:-:S03]  /*109d0*/  IMAD R8, R8, UR4, RZ ;  /* 0x0000000408087c24 */ /* 0x004fc6000f8e02ff */
[----:B------:R2:W-:Y:S01]  /*109e0*/  STL [R1+0xe50], R211 ;  /* 0x000e50d301007387 */ /* 0x0005e20000100800 */
[----:B---3--:R-:W-:-:S03]  /*109f0*/  IMAD R9, R9, UR4, RZ ;  /* 0x0000000409097c24 */ /* 0x008fc6000f8e02ff */
[----:B------:R3:W-:Y:S01]  /*10a00*/  STL [R1+0xe4c], R214 ;  /* 0x000e4cd601007387 */ /* 0x0007e20000100800 */
[----:B------:R-:W-:-:S03]  /*10a10*/  IMAD R10, R10, UR4, RZ ;  /* 0x000000040a0a7c24 */ /* 0x000fc6000f8e02ff */
[----:B------:R3:W-:Y:S01]  /*10a20*/  STL [R1+0xe48], R215 ;  /* 0x000e48d701007387 */ /* 0x0007e20000100800 */
[----:B------:R-:W-:-:S03]  /*10a30*/  IMAD R11, R11, UR4, RZ ;  /* 0x000000040b0b7c24 */ /* 0x000fc6000f8e02ff */
[----:B------:R-:W-:Y:S01]  /*10a40*/  STL [R1+0xe44], R234 ;  /* 0x000e44ea01007387 */ /* 0x000fe20000100800 */
[----:B------:R-:W-:-:S03]  /*10a50*/  IMAD R12, R12, UR4, RZ ;  /* 0x000000040c0c7c24 */ /* 0x000fc6000f8e02ff */
[----:B------:R3:W-:Y:S01]  /*10a60*/  STL [R1+0xe40], R235 ;  /* 0x000e40eb01007387 */ /* 0x0007e20000100800 */
[----:B------:R-:W-:-:S03]  /*10a70*/  IMAD R13, R13, UR4, RZ ;  /* 0x000000040d0d7c24 */ /* 0x000fc6000f8e02ff */
[----:B------:R-:W-:Y:S01]  /*10a80*/  STL [R1+0xe3c], R216 ;  /* 0x000e3cd801007387 */ /* 0x000fe20000100800 */
[----:B------:R-:W-:-:S03]  /*10a90*/  IMAD R14, R14, UR4, RZ ;  /* 0x000000040e0e7c24 */ /* 0x000fc6000f8e02ff */
[----:B------:R3:W-:Y:S01]  /*10aa0*/  STL [R1+0xe38], R217 ;  /* 0x000e38d901007387 */ /* 0x0007e20000100800 */
[----:B------:R-:W-:-:S03]  /*10ab0*/  IMAD R15, R15, UR4, RZ ;  /* 0x000000040f0f7c24 */ /* 0x000fc6000f8e02ff */
[----:B------:R3:W-:Y:S01]  /*10ac0*/  STL [R1+0xe34], R224 ;  /* 0x000e34e001007387 */ /* 0x0007e20000100800 */
[----:B------:R-:W-:-:S03]  /*10ad0*/  IMAD R16, R16, UR4, RZ ;  /* 0x0000000410107c24 */ /* 0x000fc6000f8e02ff */
[----:B------:R3:W-:Y:S01]  /*10ae0*/  STL [R1+0xe30], R225 ;  /* 0x000e30e101007387 */ /* 0x0007e20000100800 */
[----:B------:R-:W-:-:S03]  /*10af0*/  IMAD R17, R17, UR4, RZ ;  /* 0x0000000411117c24 */ /* 0x000fc6000f8e02ff */
[----:B------:R3:W-:Y:S01]  /*10b00*/  STL [R1+0xe2c], R218 ;  /* 0x000e2cda01007387 */ /* 0x0007e20000100800 */
[----:B------:R-:W-:-:S03]  /*10b10*/  IMAD R18, R18, UR4, RZ ;  /* 0x0000000412127c24 */ /* 0x000fc6000f8e02ff */
[----:B------:R-:W-:Y:S01]  /*10b20*/  STL [R1+0xe28], R219 ;  /* 0x000e28db01007387 */ /* 0x000fe20000100800 */
        /* <DEDUP_REMOVED lines=19> */
[----:B------:R-:W-:Y:S04]  /*10c60*/  STL [R1+0xe00], R229 ;  /* 0x000e00e501007387 */ /* 0x000fe80000100800 */
[----:B------:R-:W-:Y:S04]  /*10c70*/  STL [R1+0xd40], R0 ;  /* 0x000d400001007387 */ /* 0x000fe80000100800 */
[----:B-1----:R-:W4:Y:S04]  /*10c80*/  LDL.LU R176, [R1+0x534] ;  /* 0x0005340001b07983 */ /* 0x002f280000300800 */
[----:B------:R-:W2:Y:S01]  /*10c90*/  LDL.LU R177, [R1+0x530] ;  /* 0x0005300001b17983 */ /* 0x000ea20000300800 */
[----:B------:R-:W-:-:S03]  /*10ca0*/  IMAD R27, R156, UR4, RZ ;  /* 0x000000049c1b7c24 */ /* 0x000fc6000f8e02ff */
[----:B------:R-:W3:Y:S01]  /*10cb0*/  LDL.LU R178, [R1+0x52c] ;  /* 0x00052c0001b27983 */ /* 0x000ee20000300800 */
[----:B------:R-:W-:-:S03]  /*10cc0*/  IMAD R28, R157, UR4, RZ ;  /* 0x000000049d1c7c24 */ /* 0x000fc6000f8e02ff */
[----:B------:R-:W3:Y:S04]  /*10cd0*/  LDL.LU R179, [R1+0x528] ;  /* 0x0005280001b37983 */ /* 0x000ee80000300800 */
[----:B------:R-:W3:Y:S04]  /*10ce0*/  LDL.LU R174, [R1+0x524] ;  /* 0x0005240001ae7983 */ /* 0x000ee80000300800 */
[----:B------:R-:W3:Y:S04]  /*10cf0*/  LDL.LU R175, [R1+0x520] ;  /* 0x0005200001af7983 */ /* 0x000ee80000300800 */
[----:B------:R-:W3:Y:S01]  /*10d00*/  LDL.LU R172, [R1+0x51c] ;  /* 0x00051c0001ac7983 */ /* 0x000ee20000300800 */
[----:B------:R-:W-:-:S03]  /*10d10*/  IMAD R26, R233, UR4, RZ ;  /* 0x00000004e91a7c24 */ /* 0x000fc6000f8e02ff */
        /* <DEDUP_REMOVED lines=23> */
[----:B----4-:R-:W-:-:S03]  /*10e90*/  IMAD R34, R176, UR4, RZ ;  /* 0x00000004b0227c24 */ /* 0x010fc6000f8e02ff */
[----:B------:R-:W4:Y:S01]  /*10ea0*/  LDL.LU R176, [R1+0x314] ;  /* 0x0003140001b07983 */ /* 0x000f220000300800 */
[----:B--2---:R-:W-:-:S03]  /*10eb0*/  IMAD R35, R177, UR4, RZ ;  /* 0x00000004b1237c24 */ /* 0x004fc6000f8e02ff */
[----:B------:R-:W2:Y:S01]  /*10ec0*/  LDL.LU R177, [R1+0x310] ;  /* 0x0003100001b17983 */ /* 0x000ea20000300800 */
[----:B---3--:R-:W-:-:S03]  /*10ed0*/  IMAD R36, R178, UR4, RZ ;  /* 0x00000004b2247c24 */ /* 0x008fc6000f8e02ff */
[----:B------:R-:W3:Y:S01]  /*10ee0*/  LDL.LU R178, [R1+0x30c] ;  /* 0x00030c0001b27983 */ /* 0x000ee20000300800 */
[----:B------:R-:W-:-:S03]  /*10ef0*/  IMAD R37, R179, UR4, RZ ;  /* 0x00000004b3257c24 */ /* 0x000fc6000f8e02ff */
        /* <DEDUP_REMOVED lines=60> */
[----:B------:R-:W4:Y:S01]  /*112c0*/  LDL.LU R179, [R1+0x290] ;  /* 0x0002900001b37983 */ /* 0x000f220000300800 */
[----:B------:R-:W-:-:S03]  /*112d0*/  IMAD R68, R174, UR4, RZ ;  /* 0x00000004ae447c24 */ /* 0x000fc6000f8e02ff */
[----:B------:R-:W2:Y:S01]  /*112e0*/  LDL.LU R174, [R1+0x28c] ;  /* 0x00028c0001ae7983 */ /* 0x000ea20000300800 */
        /* <DEDUP_REMOVED lines=24> */
[----:B------:R-:W-:Y:S02]  /*11470*/  IMAD R81, R162, UR4, RZ ;  /* 0x00000004a2517c24 */ /* 0x000fe4000f8e02ff */
[----:B------:R-:W-:Y:S02]  /*11480*/  IMAD R82, R163, UR4, RZ ;  /* 0x00000004a3527c24 */ /* 0x000fe4000f8e02ff */
[----:B------:R-:W-:Y:S02]  /*11490*/  IMAD R83, R160, UR4, RZ ;  /* 0x00000004a0537c24 */ /* 0x000fe4000f8e02ff */
[----:B------:R-:W-:Y:S02]  /*114a0*/  IMAD R84, R161, UR4, RZ ;  /* 0x00000004a1547c24 */ /* 0x000fe4000f8e02ff */
[----:B------:R-:W-:Y:S02]  /*114b0*/  IMAD R87, R156, UR4, RZ ;  /* 0x000000049c577c24 */ /* 0x000fe4000f8e02ff */
[----:B------:R-:W-:-:S02]  /*114c0*/  IMAD.MOV.U32 R156, RZ, RZ, R246 ;  /* 0x000000ffff9c7224 */ /* 0x000fc400078e00f6 */
[----:B------:R-:W-:Y:S02]  /*114d0*/  IMAD R88, R157, UR4, RZ ;  /* 0x000000049d587c24 */ /* 0x000fe4000f8e02ff */
[----:B------:R-:W-:Y:S02]  /*114e0*/  IMAD.MOV.U32 R157, RZ, RZ, R247 ;  /* 0x000000ffff9d7224 */ /* 0x000fe400078e00f7 */
[----:B------:R-:W-:Y:S02]  /*114f0*/  IMAD R92, R244, UR4, RZ ;  /* 0x00000004f45c7c24 */ /* 0x000fe4000f8e02ff */
[----:B------:R-:W2:Y:S01]  /*11500*/  LDL.LU R244, [R1+0x258] ;  /* 0x0002580001f47983 */ /* 0x000ea20000300800 */
[----:B------:R-:W-:-:S03]  /*11510*/  IMAD R95, R245, UR4, RZ ;  /* 0x00000004f55f7c24 */ /* 0x000fc6000f8e02ff */
[----:B------:R-:W2:Y:S01]  /*11520*/  LDL.LU R245, [R1+0x254] ;  /* 0x0002540001f57983 */ /* 0x000ea20000300800 */
[----:B------:R-:W-:-:S03]  /*11530*/  IMAD R99, R248, UR4, RZ ;  /* 0x00000004f8637c24 */ /* 0x000fc6000f8e02ff */
[----:B------:R-:W2:Y:S01]  /*11540*/  LDL.LU R246, [R1+0x250] ;  /* 0x0002500001f67983 */ /* 0x000ea20000300800 */
[----:B------:R-:W-:-:S03]  /*11550*/  IMAD R102, R252, UR4, RZ ;  /* 0x00000004fc667c24 */ /* 0x000fc6000f8e02ff */
[----:B------:R-:W2:Y:S04]  /*11560*/  LDL.LU R247, [R1+0x24c] ;  /* 0x00024c0001f77983 */ /* 0x000ea80000300800 */
[----:B------:R-:W2:Y:S04]  /*11570*/  LDL.LU R248, [R1+0x248] ;  /* 0x0002480001f87983 */ /* 0x000ea80000300800 */
        /* <DEDUP_REMOVED lines=8> */
[----:B------:R-:W2:Y:S04]  /*11600*/  LDL.LU R232, [R1+0x230] ;  /* 0x0002300001e87983 */ /* 0x000ea80000300800 */
[----:B------:R-:W2:Y:S04]  /*11610*/  LDL.LU R233, [R1+0x22c] ;  /* 0x00022c0001e97983 */ /* 0x000ea80000300800 */
[----:B------:R-:W2:Y:S04]  /*11620*/  LDL.LU R6, [R1+0x228] ;  /* 0x0002280001067983 */ /* 0x000ea80000300800 */
[----:B------:R-:W2:Y:S04]  /*11630*/  LDL.LU R187, [R1+0x224] ;  /* 0x0002240001bb7983 */ /* 0x000ea80000300800 */
[----:B------:R-:W2:Y:S04]  /*11640*/  LDL.LU R190, [R1+0x220] ;  /* 0x0002200001be7983 */ /* 0x000ea80000300800 */
[----:B------:R-:W2:Y:S04]  /*11650*/  LDL.LU R191, [R1+0x21c] ;  /* 0x00021c0001bf7983 */ /* 0x000ea80000300800 */
[----:B------:R-:W2:Y:S01]  /*11660*/  LDL.LU R188, [R1+0x218] ;  /* 0x0002180001bc7983 */ /* 0x000ea20000300800 */
[----:B---3--:R-:W-:-:S02]  /*11670*/  IMAD R110, R178, UR4, RZ ;  /* 0x00000004b26e7c24 */ /* 0x008fc4000f8e02ff */
[----:B----4-:R-:W-:Y:S02]  /*11680*/  IMAD R112, R179, UR4, RZ ;  /* 0x00000004b3707c24 */ /* 0x010fe4000f8e02ff */
[----:B--2---:R-:W-:Y:S02]  /*11690*/  IMAD R108, R177, UR4, RZ ;  /* 0x00000004b16c7c24 */ /* 0x004fe4000f8e02ff */
[----:B------:R-:W-:Y:S02]  /*116a0*/  IMAD R116, R174, UR4, RZ ;  /* 0x00000004ae747c24 */ /* 0x000fe4000f8e02ff */
[----:B------:R-:W-:Y:S02]  /*116b0*/  IMAD R118, R175, UR4, RZ ;  /* 0x00000004af767c24 */ /* 0x000fe4000f8e02ff */
[----:B------:R-:W-:Y:S02]  /*116c0*/  IMAD R122, R172, UR4, RZ ;  /* 0x00000004ac7a7c24 */ /* 0x000fe4000f8e02ff */
[----:B------:R-:W2:Y:S04]  /*116d0*/  LDL.LU R172, [R1+0x214] ;  /* 0x0002140001ac7983 */ /* 0x000ea80000300800 */
[----:B------:R-:W3:Y:S01]  /*116e0*/  LDL.LU R179, [R1+0x210] ;  /* 0x0002100001b37983 */ /* 0x000ee20000300800 */
[----:B------:R-:W-:-:S03]  /*116f0*/  IMAD R125, R173, UR4, RZ ;  /* 0x00000004ad7d7c24 */ /* 0x000fc6000f8e02ff */
[----:B------:R-:W4:Y:S04]  /*11700*/  LDL.LU R178, [R1+0x20c] ;  /* 0x00020c0001b27983 */ /* 0x000f280000300800 */
[----:B------:R-:W3:Y:S01]  /*11710*/  LDL.LU R175, [R1+0x208] ;  /* 0x0002080001af7983 */ /* 0x000ee20000300800 */
[----:B------:R-:W-:Y:S02]  /*11720*/  IMAD R126, R170, UR4, RZ ;  /* 0x00000004aa7e7c24 */ /* 0x000fe4000f8e02ff */
[----:B------:R-:W-:Y:S02]  /*11730*/  IMAD R127, R171, UR4, RZ ;  /* 0x00000004ab7f7c24 */ /* 0x000fe4000f8e02ff */
[----:B------:R-:W-:Y:S02]  /*11740*/  IMAD R130, R242, UR4, RZ ;  /* 0x00000004f2827c24 */ /* 0x000fe4000f8e02ff */
[----:B------:R-:W-:-:S02]  /*11750*/  IMAD R131, R243, UR4, RZ ;  /* 0x00000004f3837c24 */ /* 0x000fc4000f8e02ff */
[----:B------:R-:W-:Y:S02]  /*11760*/  IMAD R132, R166, UR4, RZ ;  /* 0x00000004a6847c24 */ /* 0x000fe4000f8e02ff */
[----:B------:R-:W-:Y:S02]  /*11770*/  IMAD R105, R176, UR4, RZ ;  /* 0x00000004b0697c24 */ /* 0x000fe4000f8e02ff */
[----:B------:R-:W-:Y:S02]  /*11780*/  IMAD R136, R164, UR4, RZ ;  /* 0x00000004a4887c24 */ /* 0x000fe4000f8e02ff */
[----:B------:R-:W2:Y:S04]  /*11790*/  LDL.LU R164, [R1+0x204] ;  /* 0x0002040001a47983 */ /* 0x000ea80000300800 */
[----:B------:R-:W4:Y:S04]  /*117a0*/  LDL.LU R173, [R1+0x200] ;  /* 0x0002000001ad7983 */ /* 0x000f280000300800 */
[----:B------:R-:W3:Y:S04]  /*117b0*/  LDL.LU R174, [R1+0x1fc] ;  /* 0x0001fc0001ae7983 */ /* 0x000ee80000300800 */
[----:B------:R-:W3:Y:S04]  /*117c0*/  LDL.LU R177, [R1+0x1f8] ;  /* 0x0001f80001b17983 */ /* 0x000ee80000300800 */
[----:B------:R-:W4:Y:S04]  /*117d0*/  LDL.LU R170, [R1+0x1f4] ;  /* 0x0001f40001aa7983 */ /* 0x000f280000300800 */
[----:B------:R-:W3:Y:S04]  /*117e0*/  LDL.LU R189, [R1+0x1f0] ;  /* 0x0001f00001bd7983 */ /* 0x000ee80000300800 */
[----:B------:R-:W3:Y:S04]  /*117f0*/  LDL.LU R238, [R1+0x1ec] ;  /* 0x0001ec0001ee7983 */ /* 0x000ee80000300800 */
[----:B------:R-:W2:Y:S04]  /*11800*/  LDL.LU R181, [R1+0x1e8] ;  /* 0x0001e80001b57983 */ /* 0x000ea80000300800 */
[----:B------:R-:W4:Y:S01]  /*11810*/  LDL.LU R240, [R1+0x1e4] ;  /* 0x0001e40001f07983 */ /* 0x000f220000300800 */
[----:B------:R-:W-:-:S03]  /*11820*/  IMAD R133, R167, UR4, RZ ;  /* 0x00000004a7857c24 */ /* 0x000fc6000f8e02ff */
[----:B------:R-:W3:Y:S01]  /*11830*/  LDL.LU R171, [R1+0x1e0] ;  /* 0x0001e00001ab7983 */ /* 0x000ee20000300800 */
[----:B------:R-:W-:-:S03]  /*11840*/  IMAD R135, R169, UR4, RZ ;  /* 0x00000004a9877c24 */ /* 0x000fc6000f8e02ff */
[----:B------:R-:W3:Y:S04]  /*11850*/  LDL.LU R242, [R1+0x1dc] ;  /* 0x0001dc0001f27983 */ /* 0x000ee80000300800 */
[----:B------:R-:W3:Y:S01]  /*11860*/  LDL.LU R243, [R1+0x1d8] ;  /* 0x0001d80001f37983 */ /* 0x000ee20000300800 */
[----:B------:R-:W-:-:S03]  /*11870*/  IMAD R134, R168, UR4, RZ ;  /* 0x00000004a8867c24 */ /* 0x000fc6000f8e02ff */
[----:B------:R-:W3:Y:S04]  /*11880*/  LDL.LU R166, [R1+0x1d4] ;  /* 0x0001d40001a67983 */ /* 0x000ee80000300800 */
[----:B------:R-:W3:Y:S04]  /*11890*/  LDL.LU R167, [R1+0x1d0] ;  /* 0x0001d00001a77983 */ /* 0x000ee80000300800 */
        /* <DEDUP_REMOVED lines=15> */
[----:B--2---:R-:W-:Y:S02]  /*11990*/  IMAD R239, R181, UR4, RZ ;  /* 0x00000004b5ef7c24 */ /* 0x004fe4000f8e02ff */
[----:B----4-:R-:W-:Y:S02]  /*119a0*/  IMAD R192, R240, UR4, RZ ;  /* 0x00000004f0c07c24 */ /* 0x010fe4000f8e02ff */
[----:B---3--:R-:W-:Y:S02]  /*119b0*/  IMAD R193, R171, UR4, RZ ;  /* 0x00000004abc17c24 */ /* 0x008fe4000f8e02ff */
[----:B------:R-:W-:Y:S02]  /*119c0*/  IMAD R194, R242, UR4, RZ ;  /* 0x00000004f2c27c24 */ /* 0x000fe4000f8e02ff */
[----:B------:R-:W-:Y:S02]  /*119d0*/  IMAD R195, R243, UR4, RZ ;  /* 0x00000004f3c37c24 */ /* 0x000fe4000f8e02ff */
[----:B------:R-:W-:-:S02]  /*119e0*/  IMAD R196, R166, UR4, RZ ;  /* 0x00000004a6c47c24 */ /* 0x000fc4000f8e02ff */
[----:B------:R-:W-:Y:S02]  /*119f0*/  IMAD R197, R167, UR4, RZ ;  /* 0x00000004a7c57c24 */ /* 0x000fe4000f8e02ff */
[----:B------:R-:W-:Y:S02]  /*11a00*/  IMAD R200, R169, UR4, RZ ;  /* 0x00000004a9c87c24 */ /* 0x000fe4000f8e02ff */
[----:B------:R-:W-:Y:S02]  /*11a10*/  IMAD R201, R162, UR4, RZ ;  /* 0x00000004a2c97c24 */ /* 0x000fe4000f8e02ff */
[----:B------:R-:W-:Y:S02]  /*11a20*/  IMAD R198, R163, UR4, RZ ;  /* 0x00000004a3c67c24 */ /* 0x000fe4000f8e02ff */
[----:B------:R-:W-:Y:S02]  /*11a30*/  IMAD R199, R160, UR4, RZ ;  /* 0x00000004a0c77c24 */ /* 0x000fe4000f8e02ff */
[----:B------:R-:W-:-:S02]  /*11a40*/  IMAD R203, R6, UR4, RZ ;  /* 0x0000000406cb7c24 */ /* 0x000fc4000f8e02ff */
[----:B------:R-:W2:Y:S04]  /*11a50*/  LDL.LU R6, [R1+0x68c] ;  /* 0x00068c0001067983 */ /* 0x000ea80000300800 */
[----:B------:R-:W3:Y:S04]  /*11a60*/  LDL.LU R204, [R1+0x69c] ;  /* 0x00069c0001cc7983 */ /* 0x000ee80000300800 */
[----:B------:R-:W4:Y:S04]  /*11a70*/  LDL.LU R205, [R1+0x690] ;  /* 0x0006900001cd7983 */ /* 0x000f280000300800 */
[----:B------:R-:W4:Y:S04]  /*11a80*/  LDL.LU R206, [R1+0x694] ;  /* 0x0006940001ce7983 */ /* 0x000f280000300800 */
[----:B------:R-:W4:Y:S04]  /*11a90*/  LDL.LU R207, [R1+0x698] ;  /* 0x0006980001cf7983 */ /* 0x000f280000300800 */
[----:B------:R-:W4:Y:S04]  /*11aa0*/  LDL.LU R208, [R1+0x5d4] ;  /* 0x0005d40001d07983 */ /* 0x000f280000300800 */
[----:B------:R-:W3:Y:S04]  /*11ab0*/  LDL.LU R181, [R1+0x5d0] ;  /* 0x0005d00001b57983 */ /* 0x000ee80000300800 */
[----:B------:R-:W4:Y:S04]  /*11ac0*/  LDL.LU R240, [R1+0x5cc] ;  /* 0x0005cc0001f07983 */ /* 0x000f280000300800 */
[----:B------:R-:W3:Y:S04]  /*11ad0*/  LDL.LU R171, [R1+0x5c8] ;  /* 0x0005c80001ab7983 */ /* 0x000ee80000300800 */
[----:B------:R-:W4:Y:S04]  /*11ae0*/  LDL.LU R242, [R1+0x5c4] ;  /* 0x0005c40001f27983 */ /* 0x000f280000300800 */
[----:B------:R-:W3:Y:S04]  /*11af0*/  LDL.LU R243, [R1+0x5c0] ;  /* 0x0005c00001f37983 */ /* 0x000ee80000300800 */
[----:B------:R-:W3:Y:S04]  /*11b00*/  LDL.LU R166, [R1+0x5bc] ;  /* 0x0005bc0001a67983 */ /* 0x000ee80000300800 */
[----:B------:R-:W3:Y:S04]  /*11b10*/  LDL.LU R167, [R1+0x5b8] ;  /* 0x0005b80001a77983 */ /* 0x000ee80000300800 */
[----:B------:R-:W3:Y:S04]  /*11b20*/  LDL.LU R169, [R1+0x5b4] ;  /* 0x0005b40001a97983 */ /* 0x000ee80000300800 */
[----:B------:R-:W3:Y:S01]  /*11b30*/  LDL.LU R162, [R1+0x5b0] ;  /* 0x0005b00001a27983 */ /* 0x000ee20000300800 */
[----:B------:R-:W-:-:S03]  /*11b40*/  IMAD R236, R161, UR4, RZ ;  /* 0x00000004a1ec7c24 */ /* 0x000fc6000f8e02ff */
[----:B------:R-:W3:Y:S01]  /*11b50*/  LDL.LU R163, [R1+0x5ac] ;  /* 0x0005ac0001a37983 */ /* 0x000ee20000300800 */
[----:B------:R-:W-:-:S03]  /*11b60*/  IMAD R237, R232, UR4, RZ ;  /* 0x00000004e8ed7c24 */ /* 0x000fc6000f8e02ff */
[----:B------:R-:W3:Y:S04]  /*11b70*/  LDL.LU R160, [R1+0x5a8] ;  /* 0x0005a80001a07983 */ /* 0x000ee80000300800 */
[----:B------:R-:W3:Y:S01]  /*11b80*/  LDL.LU R161, [R1+0x5a4] ;  /* 0x0005a40001a17983 */ /* 0x000ee20000300800 */
[----:B------:R-:W-:-:S03]  /*11b90*/  IMAD R202, R233, UR4, RZ ;  /* 0x00000004e9ca7c24 */ /* 0x000fc6000f8e02ff */
[----:B------:R-:W3:Y:S04]  /*11ba0*/  LDL.LU R232, [R1+0x5a0] ;  /* 0x0005a00001e87983 */ /* 0x000ee80000300800 */
        /* <DEDUP_REMOVED lines=8> */
[----:B--2---:R-:W-:Y:S02]  /*11c30*/  IMAD R6, R6, UR4, RZ ;  /* 0x0000000406067c24 */ /* 0x004fe4000f8e02ff */
[----:B----4-:R-:W-:Y:S01]  /*11c40*/  IMAD R210, R242, UR12, RZ ;  /* 0x0000000cf2d27c24 */ /* 0x010fe2000f8e02ff */
[----:B------:R-:W-:Y:S01]  /*11c50*/  ULDC UR12, c[0x0][0x230] ;  /* 0x00008c00000c7ab9 */ /* 0x000fe20000000800 */
[----:B------:R-:W-:Y:S01]  /*11c60*/  IMAD.MOV.U32 R242, RZ, RZ, R156 ;  /* 0x000000fffff27224 */ /* 0x000fe200078e009c */
[----:B------:R-:W-:Y:S01]  /*11c70*/  LEA R156, P3, R8, R138, 0x2 ;  /* 0x0000008a089c7211 */ /* 0x000fe200078610ff */
[----:B---3--:R-:W-:-:S02]  /*11c80*/  IMAD R211, R243, UR13, RZ ;  /* 0x0000000df3d37c24 */ /* 0x008fc4000f8e02ff */
[----:B------:R-:W-:Y:S01]  /*11c90*/  IMAD R214, R166, UR14, RZ ;  /* 0x0000000ea6d67c24 */ /* 0x000fe2000f8e02ff */
[-C--:B------:R-:W-:Y:S01]  /*11ca0*/  LEA R166, P5, R7, R138.reuse, 0x2 ;  /* 0x0000008a07a67211 */ /* 0x080fe200078a10ff */
[----:B------:R-:W-:Y:S02]  /*11cb0*/  IMAD.MOV.U32 R243, RZ, RZ, R157 ;  /* 0x000000fffff37224 */ /* 0x000fe400078e009d */
[----:B------:R-:W-:Y:S01]  /*11cc0*/  IMAD R215, R167, UR16, RZ ;  /* 0x00000010a7d77c24 */ /* 0x000fe2000f8e02ff */
[-C--:B------:R-:W-:Y:S02]  /*11cd0*/  LEA.HI.X.SX32 R167, R7, R5.reuse, 0x2, P5 ;  /* 0x0000000507a77211 */ /* 0x080fe400028f16ff */
[----:B------:R-:W-:Y:S01]  /*11ce0*/  LEA.HI.X.SX32 R157, R8, R5, 0x2, P3 ;  /* 0x00000005089d7211 */ /* 0x000fe200018f16ff */
[----:B------:R-:W-:Y:S02]  /*11cf0*/  IMAD R235, R162, UR18, RZ ;  /* 0x00000012a2eb7c24 */ /* 0x000fe4000f8e02ff */
[----:B------:R-:W-:Y:S01]  /*11d00*/  IMAD R217, R160, UR20, RZ ;  /* 0x00000014a0d97c24 */ /* 0x000fe2000f8e02ff */
[----:B------:R-:W-:Y:S01]  /*11d10*/  LEA R160, P4, R6, R138, 0x2 ;  /* 0x0000008a06a07211 */ /* 0x000fe200078810ff */
[----:B------:R-:W-:-:S03]  /*11d20*/  IMAD R224, R161, UR21, RZ ;  /* 0x00000015a1e07c24 */ /* 0x000fc6000f8e02ff */
[-C--:B------:R-:W-:Y:S01]  /*11d30*/  LEA.HI.X.SX32 R161, R6, R5.reuse, 0x2, P4 ;  /* 0x0000000506a17211 */ /* 0x080fe200020f16ff */
[----:B------:R-:W-:Y:S01]  /*11d40*/  IMAD R225, R232, UR22, RZ ;  /* 0x00000016e8e17c24 */ /* 0x000fe2000f8e02ff */
[-C--:B------:R-:W-:Y:S02]  /*11d50*/  LEA R232, P2, R9, R138.reuse, 0x2 ;  /* 0x0000008a09e87211 */ /* 0x080fe400078410ff */
[CC--:B------:R-:W-:Y:S01]  /*11d60*/  LEA R162, P1, R10.reuse, R138.reuse, 0x2 ;  /* 0x0000008a0aa27211 */ /* 0x0c0fe200078210ff */
[----:B------:R-:W-:Y:S01]  /*11d70*/  IMAD R218, R233, UR23, RZ ;  /* 0x00000017e9da7c24 */ /* 0x000fe2000f8e02ff */
[-C--:B------:R-:W-:Y:S01]  /*11d80*/  LEA.HI.X.SX32 R233, R9, R5.reuse, 0x2, P2 ;  /* 0x0000000509e97211 */ /* 0x080fe200010f16ff */
[----:B------:R1:W-:Y:S01]  /*11d90*/  STL.64 [R1+0x360], R160 ;  /* 0x000360a001007387 */ /* 0x0003e20000100a00 */
[----:B------:R-:W-:Y:S01]  /*11da0*/  IMAD R216, R163, UR19, RZ ;  /* 0x00000013a3d87c24 */ /* 0x000fe2000f8e02ff */
[----:B------:R-:W-:Y:S02]  /*11db0*/  LEA R6, P3, R13, R138, 0x2 ;  /* 0x0000008a0d067211 */ /* 0x000fe400078610ff */
[----:B------:R2:W-:Y:S01]  /*11dc0*/  STL.64 [R1+0x358], R166 ;  /* 0x000358a601007387 */ /* 0x0005e20000100a00 */
[----:B------:R-:W-:-:S03]  /*11dd0*/  LEA.HI.X.SX32 R163, R10, R5, 0x2, P1 ;  /* 0x000000050aa37211 */ /* 0x000fc600008f16ff */
[----:B------:R3:W-:Y:S01]  /*11de0*/  STL.64 [R1+0x350], R156 ;  /* 0x0003509c01007387 */ /* 0x0007e20000100a00 */
[----:B------:R-:W-:Y:S01]  /*11df0*/  IMAD.MOV.U32 R8, RZ, RZ, R242 ;  /* 0x000000ffff087224 */ /* 0x000fe200078e00f2 */
[CC--:B-1----:R-:W-:Y:S02]  /*11e00*/  LEA R160, P4, R11.reuse, R138.reuse, 0x2 ;  /* 0x0000008a0ba07211 */ /* 0x0c2fe400078810ff */
[-C--:B------:R-:W-:Y:S02]  /*11e10*/  LEA R242, P2, R14, R138.reuse, 0x2 ;  /* 0x0000008a0ef27211 */ /* 0x080fe400078410ff */
[----:B--2---:R-:W-:Y:S01]  /*11e20*/  LEA R166, P5, R12, R138, 0x2 ;  /* 0x0000008a0ca67211 */ /* 0x004fe200078a10ff */
[----:B---3--:R-:W2:Y:S01]  /*11e30*/  LDL.LU.64 R156, [R1+0xf48] ;  /* 0x000f4800019c7983 */ /* 0x008ea20000300a00 */
[----:B------:R-:W-:-:S03]  /*11e40*/  LEA.HI.X.SX32 R161, R11, R5, 0x2, P4 ;  /* 0x000000050ba17211 */ /* 0x000fc600020f16ff */
[----:B------:R1:W-:Y:S01]  /*11e50*/  STL.64 [R1+0x348], R232 ;  /* 0x000348e801007387 */ /* 0x0003e20000100a00 */
[----:B------:R-:W-:Y:S01]  /*11e60*/  IMAD.MOV.U32 R11, RZ, RZ, R7 ;  /* 0x000000ffff0b7224 */ /* 0x000fe200078e0007 */
[-C--:B------:R-:W-:Y:S01]  /*11e70*/  LEA.HI.X.SX32 R167, R12, R5.reuse, 0x2, P5 ;  /* 0x000000050ca77211 */ /* 0x080fe200028f16ff */
[----:B------:R-:W-:Y:S01]  /*11e80*/  IMAD.MOV.U32 R9, RZ, RZ, R243 ;  /* 0x000000ffff097224 */ /* 0x000fe200078e00f3 */
[-C--:B------:R-:W-:Y:S01]  /*11e90*/  LEA.HI.X.SX32 R11, R13, R5.reuse, 0x2, P3 ;  /* 0x000000050d0b7211 */ /* 0x080fe200018f16ff */
[----:B------:R-:W-:Y:S01]  /*11ea0*/  IMAD.MOV.U32 R10, RZ, RZ, R6 ;  /* 0x000000ffff0a7224 */ /* 0x000fe200078e0006 */
[----:B------:R-:W-:Y:S01]  /*11eb0*/  LEA.HI.X.SX32 R243, R14, R5, 0x2, P2 ;  /* 0x000000050ef37211 */ /* 0x000fe200010f16ff */
[----:B-1----:R-:W3:Y:S04]  /*11ec0*/  LDL.LU.64 R232, [R1+0xf40] ;  /* 0x000f400001e87983 */ /* 0x002ee80000300a00 */
[----:B------:R1:W-:Y:S04]  /*11ed0*/  STL [R1+0x330], R6 ;  /* 0x0003300601007387 */ /* 0x0003e80000100800 */
[----:B------:R4:W-:Y:S01]  /*11ee0*/  STL.64 [R1+0x340], R162 ;  /* 0x000340a201007387 */ /* 0x0009e20000100a00 */
[----:B------:R-:W-:Y:S01]  /*11ef0*/  IMAD.MOV.U32 R10, RZ, RZ, R164 ;  /* 0x000000ffff0a7224 */ /* 0x000fe200078e00a4 */
[----:B------:R-:W-:-:S02]  /*11f00*/  LEA R164, P3, R18, R138, 0x2 ;  /* 0x0000008a12a47211 */ /* 0x000fc400078610ff */
[----:B------:R4:W-:Y:S01]  /*11f10*/  STL.64 [R1+0x5d0], R160 ;  /* 0x0005d0a001007387 */ /* 0x0009e20000100a00 */
[----:B-1----:R-:W-:Y:S01]  /*11f20*/  IMAD.MOV.U32 R6, RZ, RZ, R168 ;  /* 0x000000ffff067224 */ /* 0x002fe200078e00a8 */
[-C--:B------:R-:W-:Y:S02]  /*11f30*/  LEA R168, P4, R16, R138.reuse, 0x2 ;  /* 0x0000008a10a87211 */ /* 0x080fe400078810ff */
[----:B----4-:R-:W-:Y:S01]  /*11f40*/  LEA R162, P1, R15, R138, 0x2 ;  /* 0x0000008a0fa27211 */ /* 0x010fe200078210ff */
[----:B------:R-:W-:-:S03]  /*11f50*/  IMAD R234, R169, UR17, RZ ;  /* 0x00000011a9ea7c24 */ /* 0x000fc6000f8e02ff */
[-C--:B------:R-:W-:Y:S01]  /*11f60*/  LEA.HI.X.SX32 R163, R15, R5.reuse, 0x2, P1 ;  /* 0x000000050fa37211 */ /* 0x080fe200008f16ff */
[----:B------:R-:W4:Y:S01]  /*11f70*/  LDL.LU.64 R160, [R1+0xf38] ;  /* 0x000f380001a07983 */ /* 0x000f220000300a00 */
[----:B------:R-:W-:-:S03]  /*11f80*/  LEA.HI.X.SX32 R169, R16, R5, 0x2, P4 ;  /* 0x0000000510a97211 */ /* 0x000fc600020f16ff */
[----:B------:R1:W-:Y:S01]  /*11f90*/  STL.64 [R1+0x338], R166 ;  /* 0x000338a601007387 */ /* 0x0003e20000100a00 */
[----:B------:R-:W-:-:S03]  /*11fa0*/  LEA R12, P1, R20, R138, 0x2 ;  /* 0x0000008a140c7211 */ /* 0x000fc600078210ff */
[----:B------:R-:W-:Y:S01]  /*11fb0*/  STL [R1+0x334], R11 ;  /* 0x0003340b01007387 */ /* 0x000fe20000100800 */
[----:B------:R-:W-:-:S03]  /*11fc0*/  IMAD.MOV.U32 R14, RZ, RZ, R164 ;  /* 0x000000ffff0e7224 */ /* 0x000fc600078e00a4 */
[----:B------:R1:W-:Y:S01]  /*11fd0*/  STL.64 [R1+0x328], R242 ;  /* 0x000328f201007387 */ /* 0x0003e20000100a00 */
[----:B------:R-:W-:Y:S01]  /*11fe0*/  IMAD.MOV.U32 R15, RZ, RZ, R165 ;  /* 0x000000ffff0f7224 */ /* 0x000fe200078e00a5 */
[CC--:B-1----:R-:W-:Y:S02]  /*11ff0*/  LEA R166, P5, R17.reuse, R138.reuse, 0x2 ;  /* 0x0000008a11a67211 */ /* 0x0c2fe400078a10ff */
[----:B------:R1:W-:Y:S01]  /*12000*/  STL.64 [R1+0x320], R162 ;  /* 0x000320a201007387 */ /* 0x0003e20000100a00 */
[----:B------:R-:W-:Y:S01]  /*12010*/  IMAD.MOV.U32 R7, RZ, RZ, R170 ;  /* 0x000000ffff077224 */ /* 0x000fe200078e00aa */
[----:B------:R-:W-:Y:S02]  /*12020*/  LEA.HI.X.SX32 R167, R17, R5, 0x2, P5 ;  /* 0x0000000511a77211 */ /* 0x000fe400028f16ff */
[-C--:B------:R-:W-:Y:S01]  /*12030*/  LEA R242, P2, R19, R138.reuse, 0x2 ;  /* 0x0000008a13f27211 */ /* 0x080fe200078410ff */
[----:B-1----:R-:W4:Y:S01]  /*12040*/  LDL.LU.64 R162, [R1+0xf30] ;  /* 0x000f300001a27983 */ /* 0x002f220000300a00 */
[----:B------:R-:W-:-:S03]  /*12050*/  LEA R170, P4, R21, R138, 0x2 ;  /* 0x0000008a15aa7211 */ /* 0x000fc600078810ff */
[----:B------:R1:W-:Y:S01]  /*12060*/  STL [R1+0x308], R164 ;  /* 0x000308a401007387 */ /* 0x0003e20000100800 */
[-C--:B------:R-:W-:Y:S01]  /*12070*/  LEA.HI.X.SX32 R15, R18, R5.reuse, 0x2, P3 ;  /* 0x00000005120f7211 */ /* 0x080fe200018f16ff */
[----:B------:R-:W-:Y:S01]  /*12080*/  IMAD.MOV.U32 R16, RZ, RZ, R12 ;  /* 0x000000ffff107224 */ /* 0x000fe200078e000c */
[-C--:B------:R-:W-:Y:S01]  /*12090*/  LEA.HI.X.SX32 R243, R19, R5.reuse, 0x2, P2 ;  /* 0x0000000513f37211 */ /* 0x080fe200010f16ff */
[----:B------:R-:W-:Y:S01]  /*120a0*/  IMAD.MOV.U32 R17, RZ, RZ, R13 ;  /* 0x000000ffff117224 */ /* 0x000fe200078e000d */
[----:B------:R-:W-:Y:S01]  /*120b0*/  LEA R14, P3, R23, R138, 0x2 ;  /* 0x0000008a170e7211 */ /* 0x000fe200078610ff */
[----:B-1----:R-:W4:Y:S04]  /*120c0*/  LDL.LU.64 R164, [R1+0xf28] ;  /* 0x000f280001a47983 */ /* 0x002f280000300a00 */
[----:B------:R1:W-:Y:S01]  /*120d0*/  STL.64 [R1+0x318], R168 ;  /* 0x000318a801007387 */ /* 0x0003e20000100a00 */
[----:B------:R-:W-:Y:S01]  /*120e0*/  IMAD R213, R171, UR11, RZ ;  /* 0x0000000babd57c24 */ /* 0x000fe2000f8e02ff */
[----:B------:R-:W-:-:S02]  /*120f0*/  LEA.HI.X.SX32 R17, R20, R5, 0x2, P1 ;  /* 0x0000000514117211 */ /* 0x000fc400008f16ff */
[-C--:B------:R-:W-:Y:S02]  /*12100*/  LEA R18, P2, R26, R138.reuse, 0x2 ;  /* 0x0000008a1a127211 */ /* 0x080fe400078410ff */
[----:B------:R-:W-:Y:S01]  /*12110*/  LEA.HI.X.SX32 R171, R21, R5, 0x2, P4 ;  /* 0x0000000515ab7211 */ /* 0x000fe200020f16ff */
[----:B-1----:R-:W4:Y:S04]  /*12120*/  LDL.LU.64 R168, [R1+0xf20] ;  /* 0x000f200001a87983 */ /* 0x002f280000300a00 */
[----:B------:R1:W-:Y:S01]  /*12130*/  STL [R1+0x300], R12 ;  /* 0x0003000c01007387 */ /* 0x0003e20000100800 */
[----:B------:R-:W-:-:S03]  /*12140*/  LEA R16, P1, R27, R138, 0x2 ;  /* 0x0000008a1b107211 */ /* 0x000fc600078210ff */
[----:B------:R1:W-:Y:S02]  /*12150*/  STL.64 [R1+0x310], R166 ;  /* 0x000310a601007387 */ /* 0x0003e40000100a00 */
[-C--:B-1----:R-:W-:Y:S02]  /*12160*/  LEA R12, P5, R22, R138.reuse, 0x2 ;  /* 0x0000008a160c7211 */ /* 0x082fe400078a10ff */
[-C--:B------:R-:W-:Y:S02]  /*12170*/  LEA.HI.X.SX32 R19, R26, R5.reuse, 0x2, P2 ;  /* 0x000000051a137211 */ /* 0x080fe400010f16ff */
[----:B------:R-:W-:Y:S01]  /*12180*/  LEA.HI.X.SX32 R13, R22, R5, 0x2, P5 ;  /* 0x00000005160d7211 */ /* 0x000fe200028f16ff */
[----:B------:R-:W4:Y:S04]  /*12190*/  LDL.LU.64 R166, [R1+0xf18] ;  /* 0x000f180001a67983 */ /* 0x000f280000300a00 */
[----:B------:R1:W-:Y:S04]  /*121a0*/  STL [R1+0x30c], R15 ;  /* 0x00030c0f01007387 */ /* 0x0003e80000100800 */
[----:B------:R1:W-:Y:S01]  /*121b0*/  STL.64 [R1+0x5c8], R242 ;  /* 0x0005c8f201007387 */ /* 0x0003e20000100a00 */
[----:B------:R-:W-:-:S02]  /*121c0*/  LEA R20, P4, R28, R138, 0x2 ;  /* 0x0000008a1c147211 */ /* 0x000fc400078810ff */
[-C--:B-1----:R-:W-:Y:S01]  /*121d0*/  LEA.HI.X.SX32 R15, R23, R5.reuse, 0x2, P3 ;  /* 0x00000005170f7211 */ /* 0x082fe200018f16ff */
[----:B------:R-:W4:Y:S04]  /*121e0*/  LDL.LU.64 R242, [R1+0xf10] ;  /* 0x000f100001f27983 */ /* 0x000f280000300a00 */
[----:B------:R1:W-:Y:S04]  /*121f0*/  STL [R1+0x304], R17 ;  /* 0x0003041101007387 */ /* 0x0003e80000100800 */
[----:B------:R1:W-:Y:S01]  /*12200*/  STL.64 [R1+0x2f8], R170 ;  /* 0x0002f8aa01007387 */ /* 0x0003e20000100a00 */
[----:B------:R-:W-:-:S02]  /*12210*/  LEA.HI.X.SX32 R21, R28, R5, 0x2, P4 ;  /* 0x000000051c157211 */ /* 0x000fc400020f16ff */
[----:B-1----:R-:W-:Y:S01]  /*12220*/  LEA.HI.X.SX32 R17, R27, R5, 0x2, P1 ;  /* 0x000000051b117211 */ /* 0x002fe200008f16ff */
[----:B------:R-:W4:Y:S04]  /*12230*/  LDL.LU.64 R170, [R1+0xf08] ;  /* 0x000f080001aa7983 */ /* 0x000f280000300a00 */
[----:B------:R1:W-:Y:S04]  /*12240*/  STL.64 [R1+0x2f0], R12 ;  /* 0x0002f00c01007387 */ /* 0x0003e80000100a00 */
[----:B------:R1:W-:Y:S04]  /*12250*/  STL.64 [R1+0x2e8], R14 ;  /* 0x0002e80e01007387 */ /* 0x0003e80000100a00 */
[----:B------:R1:W-:Y:S02]  /*12260*/  STL.64 [R1+0x2e0], R18 ;  /* 0x0002e01201007387 */ /* 0x0003e40000100a00 */
[----:B-1----:R-:W-:-:S02]  /*12270*/  LEA R12, P5, R29, R138, 0x2 ;  /* 0x0000008a1d0c7211 */ /* 0x002fc400078a10ff */
[----:B------:R1:W-:Y:S01]  /*12280*/  STL.64 [R1+0x2d8], R16 ;  /* 0x0002d81001007387 */ /* 0x0003e20000100a00 */
[CC--:B------:R-:W-:Y:S02]  /*12290*/  LEA R14, P3, R30.reuse, R138.reuse, 0x2 ;  /* 0x0000008a1e0e7211 */ /* 0x0c0fe400078610ff */
[-C--:B------:R-:W-:Y:S02]  /*122a0*/  LEA.HI.X.SX32 R13, R29, R5.reuse, 0x2, P5 ;  /* 0x000000051d0d7211 */ /* 0x080fe400028f16ff */
[CC--:B------:R-:W-:Y:S02]  /*122b0*/  LEA R18, P2, R31.reuse, R138.reuse, 0x2 ;  /* 0x0000008a1f127211 */ /* 0x0c0fe400078410ff */
[-C--:B------:R-:W-:Y:S02]  /*122c0*/  LEA.HI.X.SX32 R15, R30, R5.reuse, 0x2, P3 ;  /* 0x000000051e0f7211 */ /* 0x080fe400018f16ff */
[----:B-1----:R-:W-:Y:S01]  /*122d0*/  LEA R16, P1, R32, R138, 0x2 ;  /* 0x0000008a20107211 */ /* 0x002fe200078210ff */
[----:B------:R1:W-:Y:S01]  /*122e0*/  STL.64 [R1+0x2d0], R20 ;  /* 0x0002d01401007387 */ /* 0x0003e20000100a00 */
[----:B------:R-:W-:-:S02]  /*122f0*/  LEA.HI.X.SX32 R19, R31, R5, 0x2, P2 ;  /* 0x000000051f137211 */ /* 0x000fc400010f16ff */
[----:B------:R-:W-:Y:S01]  /*12300*/  LEA.HI.X.SX32 R17, R32, R5, 0x2, P1 ;  /* 0x0000000520117211 */ /* 0x000fe200008f16ff */
[----:B------:R1:W-:Y:S04]  /*12310*/  STL.64 [R1+0x5c0], R12 ;  /* 0x0005c00c01007387 */ /* 0x0003e80000100a00 */
[----:B------:R1:W-:Y:S02]  /*12320*/  STL.64 [R1+0x2c8], R14 ;  /* 0x0002c80e01007387 */ /* 0x0003e40000100a00 */
[-C--:B-1----:R-:W-:Y:S02]  /*12330*/  LEA R20, P4, R33, R138.reuse, 0x2 ;  /* 0x0000008a21147211 */ /* 0x082fe400078810ff */
[----:B------:R1:W-:Y:S01]  /*12340*/  STL.64 [R1+0x2c0], R18 ;  /* 0x0002c01201007387 */ /* 0x0003e20000100a00 */
[----:B------:R-:W-:-:S03]  /*12350*/  LEA R12, P5, R34, R138, 0x2 ;  /* 0x0000008a220c7211 */ /* 0x000fc600078a10ff */
[----:B------:R1:W-:Y:S01]  /*12360*/  STL.64 [R1+0x2b8], R16 ;  /* 0x0002b81001007387 */ /* 0x0003e20000100a00 */
[-C--:B------:R-:W-:Y:S02]  /*12370*/  LEA.HI.X.SX32 R21, R33, R5.reuse, 0x2, P4 ;  /* 0x0000000521157211 */ /* 0x080fe400020f16ff */
[CC--:B------:R-:W-:Y:S02]  /*12380*/  LEA R14, P3, R35.reuse, R138.reuse, 0x2 ;  /* 0x0000008a230e7211 */ /* 0x0c0fe400078610ff */
[-C--:B------:R-:W-:Y:S02]  /*12390*/  LEA.HI.X.SX32 R13, R34, R5.reuse, 0x2, P5 ;  /* 0x00000005220d7211 */ /* 0x080fe400028f16ff */
[CC--:B-1----:R-:W-:Y:S02]  /*123a0*/  LEA R18, P2, R36.reuse, R138.reuse, 0x2 ;  /* 0x0000008a24127211 */ /* 0x0c2fe400078410ff */
[-C--:B------:R-:W-:Y:S02]  /*123b0*/  LEA.HI.X.SX32 R15, R35, R5.reuse, 0x2, P3 ;  /* 0x00000005230f7211 */ /* 0x080fe400018f16ff */
[----:B------:R-:W-:Y:S01]  /*123c0*/  LEA R16, P1, R37, R138, 0x2 ;  /* 0x0000008a25107211 */ /* 0x000fe200078210ff */
        /* <DEDUP_REMOVED lines=40> */
[CC--:B------:R-:W-:Y:S02]  /*12650*/  LEA R14, P3, R50.reuse, R138.reuse, 0x2 ;  /* 0x0000008a320e7211 */ /* 0x0c0fe400078610ff */
        /* <DEDUP_REMOVED lines=104> */
[-C--:B---3--:R-:W-:Y:S02]  /*12ce0*/  LEA R14, P3, R85, R138.reuse, 0x2 ;  /* 0x0000008a550e7211 */ /* 0x088fe400078610ff */
[-C--:B------:R-:W-:Y:S02]  /*12cf0*/  LEA.HI.X.SX32 R13, R84, R5.reuse, 0x2, P5 ;  /* 0x00000005540d7211 */ /* 0x080fe400028f16ff */
[-C--:B-1----:R-:W-:Y:S02]  /*12d00*/  LEA R18, P2, R86, R138.reuse, 0x2 ;  /* 0x0000008a56127211 */ /* 0x082fe400078410ff */
[----:B--2---:R-:W-:Y:S01]  /*12d10*/  LEA R16, P1, R87, R138, 0x2 ;  /* 0x0000008a57107211 */ /* 0x004fe200078210ff */
[----:B------:R1:W-:Y:S01]  /*12d20*/  STL.64 [R1+0x150], R20 ;  /* 0x0001501401007387 */ /* 0x0003e20000100a00 */
[----:B------:R-:W-:-:S02]  /*12d30*/  LEA.HI.X.SX32 R15, R85, R5, 0x2, P3 ;  /* 0x00000005550f7211 */ /* 0x000fc400018f16ff */
[-C--:B------:R-:W-:Y:S01]  /*12d40*/  LEA.HI.X.SX32 R17, R87, R5.reuse, 0x2, P1 ;  /* 0x0000000557117211 */ /* 0x080fe200008f16ff */
[----:B------:R2:W-:Y:S01]  /*12d50*/  STL.64 [R1+0x148], R12 ;  /* 0x0001480c01007387 */ /* 0x0005e20000100a00 */
[----:B------:R-:W-:Y:S01]  /*12d60*/  LEA.HI.X.SX32 R19, R86, R5, 0x2, P2 ;  /* 0x0000000556137211 */ /* 0x000fe200010f16ff */
[----:B------:R-:W-:Y:S01]  /*12d70*/  IMAD.MOV.U32 R11, RZ, RZ, R172 ;  /* 0x000000ffff0b7224 */ /* 0x000fe200078e00ac */
[-C--:B------:R-:W-:Y:S01]  /*12d80*/  LEA R172, P3, R92, R138.reuse, 0x2 ;  /* 0x0000008a5cac7211 */ /* 0x080fe200078610ff */
[----:B------:R3:W-:Y:S01]  /*12d90*/  STL.64 [R1+0x588], R14 ;  /* 0x0005880e01007387 */ /* 0x0007e20000100a00 */
[----:B-1----:R-:W-:-:S03]  /*12da0*/  LEA R20, P4, R88, R138, 0x2 ;  /* 0x0000008a58147211 */ /* 0x002fc600078810ff */
[----:B------:R-:W-:Y:S01]  /*12db0*/  STL.64 [R1+0x138], R16 ;  /* 0x0001381001007387 */ /* 0x000fe20000100a00 */
[----:B--2---:R-:W-:-:S03]  /*12dc0*/  LEA R12, P5, R89, R138, 0x2 ;  /* 0x0000008a590c7211 */ /* 0x004fc600078a10ff */
[----:B------:R1:W-:Y:S01]  /*12dd0*/  STL.64 [R1+0x140], R18 ;  /* 0x0001401201007387 */ /* 0x0003e20000100a00 */
[-C--:B------:R-:W-:Y:S02]  /*12de0*/  LEA.HI.X.SX32 R21, R88, R5.reuse, 0x2, P4 ;  /* 0x0000000558157211 */ /* 0x080fe400020f16ff */
[-C--:B------:R-:W-:Y:S01]  /*12df0*/  LEA R22, P2, R95, R138.reuse, 0x2 ;  /* 0x0000008a5f167211 */ /* 0x080fe200078410ff */
[----:B---3--:R-:W-:Y:S01]  /*12e00*/  IMAD.MOV.U32 R14, RZ, RZ, R173 ;  /* 0x000000ffff0e7224 */ /* 0x008fe200078e00ad */
[-C--:B------:R-:W-:Y:S02]  /*12e10*/  LEA.HI.X.SX32 R13, R89, R5.reuse, 0x2, P5 ;  /* 0x00000005590d7211 */ /* 0x080fe400028f16ff */
[-C--:B------:R-:W-:Y:S01]  /*12e20*/  LEA.HI.X.SX32 R173, R92, R5.reuse, 0x2, P3 ;  /* 0x000000055cad7211 */ /* 0x080fe200018f16ff */
[----:B------:R2:W-:Y:S01]  /*12e30*/  STL.64 [R1+0x130], R20 ;  /* 0x0001301401007387 */ /* 0x0005e20000100a00 */
[-C--:B------:R-:W-:Y:S02]  /*12e40*/  LEA.HI.X.SX32 R23, R95, R5.reuse, 0x2, P2 ;  /* 0x000000055f177211 */ /* 0x080fe400010f16ff */
[CC--:B-1----:R-:W-:Y:S01]  /*12e50*/  LEA R18, P1, R99.reuse, R138.reuse, 0x2 ;  /* 0x0000008a63127211 */ /* 0x0c2fe200078210ff */
[----:B------:R1:W-:Y:S03]  /*12e60*/  STL.64 [R1+0x128], R12 ;  /* 0x0001280c01007387 */ /* 0x0003e60000100a00 */
[----:B------:R-:W-:Y:S01]  /*12e70*/  LEA.HI.X.SX32 R19, R99, R5, 0x2, P1 ;  /* 0x0000000563137211 */ /* 0x000fe200008f16ff */
[----:B------:R3:W-:Y:S01]  /*12e80*/  STL.64 [R1+0x120], R172 ;  /* 0x000120ac01007387 */ /* 0x0007e20000100a00 */
[----:B--2---:R-:W-:-:S03]  /*12e90*/  LEA R20, P4, R102, R138, 0x2 ;  /* 0x0000008a66147211 */ /* 0x004fc600078810ff */
[----:B------:R2:W-:Y:S01]  /*12ea0*/  STL.64 [R1+0x118], R22 ;  /* 0x0001181601007387 */ /* 0x0005e20000100a00 */
[----:B-1----:R-:W-:-:S03]  /*12eb0*/  LEA R12, P5, R105, R138, 0x2 ;  /* 0x0000008a690c7211 */ /* 0x002fc600078a10ff */
[----:B------:R1:W-:Y:S01]  /*12ec0*/  STL.64 [R1+0x110], R18 ;  /* 0x0001101201007387 */ /* 0x0003e20000100a00 */
[-C--:B------:R-:W-:Y:S02]  /*12ed0*/  LEA.HI.X.SX32 R21, R102, R5.reuse, 0x2, P4 ;  /* 0x0000000566157211 */ /* 0x080fe400020f16ff */
[-C--:B---3--:R-:W-:Y:S02]  /*12ee0*/  LEA R172, P3, R108, R138.reuse, 0x2 ;  /* 0x0000008a6cac7211 */ /* 0x088fe400078610ff */
[-C--:B------:R-:W-:Y:S02]  /*12ef0*/  LEA.HI.X.SX32 R13, R105, R5.reuse, 0x2, P5 ;  /* 0x00000005690d7211 */ /* 0x080fe400028f16ff */
[-C--:B--2---:R-:W-:Y:S02]  /*12f00*/  LEA R22, P2, R110, R138.reuse, 0x2 ;  /* 0x0000008a6e167211 */ /* 0x084fe400078410ff */
[-C--:B------:R-:W-:Y:S02]  /*12f10*/  LEA.HI.X.SX32 R173, R108, R5.reuse, 0x2, P3 ;  /* 0x000000056cad7211 */ /* 0x080fe400018f16ff */
[----:B-1----:R-:W-:Y:S01]  /*12f20*/  LEA R18, P1, R112, R138, 0x2 ;  /* 0x0000008a70127211 */ /* 0x002fe200078210ff */
[----:B------:R1:W-:Y:S01]  /*12f30*/  STL.64 [R1+0x580], R20 ;  /* 0x0005801401007387 */ /* 0x0003e20000100a00 */
[----:B------:R-:W-:-:S02]  /*12f40*/  LEA.HI.X.SX32 R23, R110, R5, 0x2, P2 ;  /* 0x000000056e177211 */ /* 0x000fc400010f16ff */
[----:B------:R-:W-:Y:S01]  /*12f50*/  LEA.HI.X.SX32 R19, R112, R5, 0x2, P1 ;  /* 0x0000000570137211 */ /* 0x000fe200008f16ff */
[----:B------:R2:W-:Y:S04]  /*12f60*/  STL.64 [R1+0x108], R12 ;  /* 0x0001080c01007387 */ /* 0x0005e80000100a00 */
[----:B------:R3:W-:Y:S01]  /*12f70*/  STL.64 [R1+0x100], R172 ;  /* 0x000100ac01007387 */ /* 0x0007e20000100a00 */
[----:B-1----:R-:W-:Y:S01]  /*12f80*/  LEA R20, P4, R116, R138, 0x2 ;  /* 0x0000008a74147211 */ /* 0x002fe200078810ff */
[----:B--2---:R-:W-:-:S03]  /*12f90*/  IMAD.MOV.U32 R13, RZ, RZ, R176 ;  /* 0x000000ffff0d7224 */ /* 0x004fc600078e00b0 */
[----:B------:R-:W-:Y:S01]  /*12fa0*/  LEA.HI.X.SX32 R21, R116, R5, 0x2, P4 ;  /* 0x0000000574157211 */ /* 0x000fe200020f16ff */
[----:B------:R-:W-:Y:S01]  /*12fb0*/  IMAD.MOV.U32 R12, RZ, RZ, R6 ;  /* 0x000000ffff0c7224 */ /* 0x000fe200078e0006 */
[----:B---3--:R-:W2:Y:S01]  /*12fc0*/  LDL.LU.64 R172, [R1+0xf00] ;  /* 0x000f000001ac7983 */ /* 0x008ea20000300a00 */
[----:B------:R-:W-:-:S03]  /*12fd0*/  LEA R176, P5, R118, R138, 0x2 ;  /* 0x0000008a76b07211 */ /* 0x000fc600078a10ff */
[----:B------:R1:W-:Y:S01]  /*12fe0*/  STL.64 [R1+0xf8], R22 ;  /* 0x0000f81601007387 */ /* 0x0003e20000100a00 */
[----:B------:R-:W-:-:S03]  /*12ff0*/  LEA R6, P3, R122, R138, 0x2 ;  /* 0x0000008a7a067211 */ /* 0x000fc600078610ff */
[----:B------:R3:W-:Y:S01]  /*13000*/  STL.64 [R1+0xf0], R18 ;  /* 0x0000f01201007387 */ /* 0x0007e20000100a00 */
[----:B------:R-:W-:Y:S01]  /*13010*/  IMAD.MOV.U32 R17, RZ, RZ, R177 ;  /* 0x000000ffff117224 */ /* 0x000fe200078e00b1 */
[-C--:B------:R-:W-:Y:S01]  /*13020*/  LEA.HI.X.SX32 R177, R118, R5.reuse, 0x2, P5 ;  /* 0x0000000576b17211 */ /* 0x080fe200028f16ff */
[----:B------:R-:W-:Y:S01]  /*13030*/  IMAD.MOV.U32 R16, RZ, RZ, R7 ;  /* 0x000000ffff107224 */ /* 0x000fe200078e0007 */
[----:B------:R4:W-:Y:S01]  /*13040*/  STL.64 [R1+0xe8], R20 ;  /* 0x0000e81401007387 */ /* 0x0009e20000100a00 */
[----:B------:R-:W-:Y:S02]  /*13050*/  LEA.HI.X.SX32 R7, R122, R5, 0x2, P3 ;  /* 0x000000057a077211 */ /* 0x000fe400018f16ff */
[-C--:B-1----:R-:W-:Y:S01]  /*13060*/  LEA R22, P2, R125, R138.reuse, 0x2 ;  /* 0x0000008a7d167211 */ /* 0x082fe200078410ff */
[----:B---3--:R-:W-:Y:S02]  /*13070*/  IMAD.MOV.U32 R18, RZ, RZ, R11 ;  /* 0x000000ffff127224 */ /* 0x008fe400078e000b */
[----:B------:R-:W-:Y:S01]  /*13080*/  IMAD.MOV.U32 R11, RZ, RZ, R174 ;  /* 0x000000ffff0b7224 */ /* 0x000fe200078e00ae */
[-C--:B------:R-:W-:Y:S01]  /*13090*/  LEA R174, P1, R126, R138.reuse, 0x2 ;  /* 0x0000008a7eae7211 */ /* 0x080fe200078210ff */
[----:B------:R-:W-:Y:S01]  /*130a0*/  IMAD.MOV.U32 R15, RZ, RZ, R175 ;  /* 0x000000ffff0f7224 */ /* 0x000fe200078e00af */
[----:B----4-:R-:W-:-:S02]  /*130b0*/  LEA R20, P4, R127, R138, 0x2 ;  /* 0x0000008a7f147211 */ /* 0x010fc400078810ff */
[-C--:B------:R-:W-:Y:S02]  /*130c0*/  LEA.HI.X.SX32 R23, R125, R5.reuse, 0x2, P2 ;  /* 0x000000057d177211 */ /* 0x080fe400010f16ff */
[-C--:B------:R-:W-:Y:S01]  /*130d0*/  LEA.HI.X.SX32 R175, R126, R5.reuse, 0x2, P1 ;  /* 0x000000057eaf7211 */ /* 0x080fe200008f16ff */
[----:B------:R1:W-:Y:S01]  /*130e0*/  STL.64 [R1+0xe0], R176 ;  /* 0x0000e0b001007387 */ /* 0x0003e20000100a00 */
[----:B------:R-:W-:-:S03]  /*130f0*/  LEA.HI.X.SX32 R21, R127, R5, 0x2, P4 ;  /* 0x000000057f157211 */ /* 0x000fc600020f16ff */
[----:B------:R3:W-:Y:S04]  /*13100*/  STL.64 [R1+0xd8], R6 ;  /* 0x0000d80601007387 */ /* 0x0007e80000100a00 */
[----:B------:R4:W-:Y:S01]  /*13110*/  STL.64 [R1+0x578], R22 ;  /* 0x0005781601007387 */ /* 0x0009e20000100a00 */
[----:B-1----:R-:W-:-:S03]  /*13120*/  LEA R176, P5, R130, R138, 0x2 ;  /* 0x0000008a82b07211 */ /* 0x002fc600078a10ff */
[----:B------:R1:W-:Y:S01]  /*13130*/  STL.64 [R1+0xd0], R174 ;  /* 0x0000d0ae01007387 */ /* 0x0003e20000100a00 */
[----:B---3--:R-:W-:-:S03]  /*13140*/  LEA R6, P3, R131, R138, 0x2 ;  /* 0x0000008a83067211 */ /* 0x008fc600078610ff */
[----:B------:R3:W-:Y:S01]  /*13150*/  STL.64 [R1+0xc8], R20 ;  /* 0x0000c81401007387 */ /* 0x0007e20000100a00 */
[-C--:B------:R-:W-:Y:S02]  /*13160*/  LEA.HI.X.SX32 R177, R130, R5.reuse, 0x2, P5 ;  /* 0x0000000582b17211 */ /* 0x080fe400028f16ff */
[CC--:B----4-:R-:W-:Y:S02]  /*13170*/  LEA R22, P2, R132.reuse, R138.reuse, 0x2 ;  /* 0x0000008a84167211 */ /* 0x0d0fe400078410ff */
[-C--:B------:R-:W-:Y:S02]  /*13180*/  LEA.HI.X.SX32 R7, R131, R5.reuse, 0x2, P3 ;  /* 0x0000000583077211 */ /* 0x080fe400018f16ff */
[-C--:B-1----:R-:W-:Y:S02]  /*13190*/  LEA R174, P1, R133, R138.reuse, 0x2 ;  /* 0x0000008a85ae7211 */ /* 0x082fe400078210ff */
[----:B------:R-:W-:Y:S02]  /*131a0*/  LEA.HI.X.SX32 R23, R132, R5, 0x2, P2 ;  /* 0x0000000584177211 */ /* 0x000fe400010f16ff */
[----:B---3--:R-:W-:-:S02]  /*131b0*/  LEA R20, P4, R134, R138, 0x2 ;  /* 0x0000008a86147211 */ /* 0x008fc400078810ff */
[-C--:B------:R-:W-:Y:S01]  /*131c0*/  LEA.HI.X.SX32 R175, R133, R5.reuse, 0x2, P1 ;  /* 0x0000000585af7211 */ /* 0x080fe200008f16ff */
[----:B------:R-:W-:Y:S01]  /*131d0*/  IMAD R244, R244, UR4, RZ ;  /* 0x00000004f4f47c24 */ /* 0x000fe2000f8e02ff */
[----:B------:R1:W-:Y:S01]  /*131e0*/  STL.64 [R1+0xc0], R176 ;  /* 0x0000c0b001007387 */ /* 0x0003e20000100a00 */
[----:B------:R-:W-:Y:S01]  /*131f0*/  IMAD R178, R178, UR4, RZ ;  /* 0x00000004b2b27c24 */ /* 0x000fe2000f8e02ff */
[----:B------:R-:W-:Y:S01]  /*13200*/  LEA.HI.X.SX32 R21, R134, R5, 0x2, P4 ;  /* 0x0000000586157211 */ /* 0x000fe200020f16ff */
[----:B------:R-:W-:Y:S01]  /*13210*/  IMAD R245, R245, UR4, RZ ;  /* 0x00000004f5f57c24 */ /* 0x000fe2000f8e02ff */
[----:B------:R3:W-:Y:S01]  /*13220*/  STL.64 [R1+0xb8], R6 ;  /* 0x0000b80601007387 */ /* 0x0007e20000100a00 */
[----:B------:R-:W-:-:S03]  /*13230*/  IMAD R179, R179, UR4, RZ ;  /* 0x00000004b3b37c24 */ /* 0x000fc6000f8e02ff */
[----:B------:R4:W-:Y:S01]  /*13240*/  STL.64 [R1+0xb0], R22 ;  /* 0x0000b01601007387 */ /* 0x0009e20000100a00 */
[----:B------:R-:W-:Y:S02]  /*13250*/  IMAD.MOV.U32 R19, RZ, RZ, R15 ;  /* 0x000000ffff137224 */ /* 0x000fe400078e000f */
[----:B-1----:R-:W-:Y:S01]  /*13260*/  IMAD.MOV.U32 R177, RZ, RZ, R13 ;  /* 0x000000ffffb17224 */ /* 0x002fe200078e000d */
[-C--:B------:R-:W-:Y:S01]  /*13270*/  LEA R176, P5, R135, R138.reuse, 0x2 ;  /* 0x0000008a87b07211 */ /* 0x080fe200078a10ff */
[----:B------:R1:W-:Y:S01]  /*13280*/  STL.64 [R1+0xa8], R174 ;  /* 0x0000a8ae01007387 */ /* 0x0003e20000100a00 */
[-C--:B---3--:R-:W-:Y:S01]  /*13290*/  LEA R6, P3, R136, R138.reuse, 0x2 ;  /* 0x0000008a88067211 */ /* 0x088fe200078610ff */
[----:B------:R-:W-:Y:S02]  /*132a0*/  IMAD.MOV.U32 R15, RZ, RZ, R10 ;  /* 0x000000ffff0f7224 */ /* 0x000fe400078e000a */
[----:B----4-:R-:W-:Y:S02]  /*132b0*/  IMAD.MOV.U32 R23, RZ, RZ, R12 ;  /* 0x000000ffff177224 */ /* 0x010fe400078e000c */
[----:B------:R-:W-:Y:S01]  /*132c0*/  IMAD.MOV.U32 R12, RZ, RZ, R178 ;  /* 0x000000ffff0c7224 */ /* 0x000fe200078e00b2 */
[-C--:B------:R-:W-:Y:S01]  /*132d0*/  LEA R178, P2, R244, R138.reuse, 0x2 ;  /* 0x0000008af4b27211 */ /* 0x080fe200078410ff */
[----:B-1----:R-:W3:Y:S01]  /*132e0*/  LDL.LU.64 R174, [R1+0xef8] ;  /* 0x000ef80001ae7983 */ /* 0x002ee20000300a00 */
[----:B------:R-:W-:-:S03]  /*132f0*/  LEA R10, P1, R245, R138, 0x2 ;  /* 0x0000008af50a7211 */ /* 0x000fc600078210ff */
[----:B------:R1:W-:Y:S01]  /*13300*/  STL.64 [R1+0xa0], R20 ;  /* 0x0000a01401007387 */ /* 0x0003e20000100a00 */
[----:B------:R-:W-:Y:S01]  /*13310*/  IMAD.MOV.U32 R13, RZ, RZ, R179 ;  /* 0x000000ffff0d7224 */ /* 0x000fe200078e00b3 */
[-C--:B------:R-:W-:Y:S01]  /*13320*/  LEA.HI.X.SX32 R7, R136, R5.reuse, 0x2, P3 ;  /* 0x0000000588077211 */ /* 0x080fe200018f16ff */
[----:B------:R-:W-:Y:S01]  /*13330*/  IMAD R246, R246, UR4, RZ ;  /* 0x00000004f6f67c24 */ /* 0x000fe2000f8e02ff */
[-C--:B------:R-:W-:Y:S01]  /*13340*/  LEA.HI.X.SX32 R179, R244, R5.reuse, 0x2, P2 ;  /* 0x00000005f4b37211 */ /* 0x080fe200010f16ff */
[----:B------:R-:W-:Y:S02]  /*13350*/  IMAD.MOV.U32 R22, RZ, RZ, R18 ;  /* 0x000000ffff167224 */ /* 0x000fe400078e0012 */
[----:B------:R-:W-:Y:S02]  /*13360*/  IMAD.MOV.U32 R18, RZ, RZ, R11 ;  /* 0x000000ffff127224 */ /* 0x000fe400078e000b */
[----:B-1----:R-:W-:Y:S01]  /*13370*/  IMAD.MOV.U32 R21, RZ, RZ, R177 ;  /* 0x000000ffff157224 */ /* 0x002fe200078e00b1 */
[----:B------:R-:W-:-:S02]  /*13380*/  LEA.HI.X.SX32 R177, R135, R5, 0x2, P5 ;  /* 0x0000000587b17211 */ /* 0x000fc400028f16ff */
[----:B------:R-:W-:-:S03]  /*13390*/  LEA.HI.X.SX32 R11, R245, R5, 0x2, P1 ;  /* 0x00000005f50b7211 */ /* 0x000fc600008f16ff */
[----:B------:R1:W-:Y:S01]  /*133a0*/  STL.64 [R1+0x570], R176 ;  /* 0x000570b001007387 */ /* 0x0003e20000100a00 */
[----:B------:R-:W-:-:S03]  /*133b0*/  LEA R20, P4, R246, R138, 0x2 ;  /* 0x0000008af6147211 */ /* 0x000fc600078810ff */
[----:B------:R-:W-:Y:S01]  /*133c0*/  STL.64 [R1+0x98], R6 ;  /* 0x0000980601007387 */ /* 0x000fe20000100a00 */
[----:B------:R-:W-:-:S03]  /*133d0*/  IMAD R247, R247, UR4, RZ ;  /* 0x00000004f7f77c24 */ /* 0x000fc6000f8e02ff */
[----:B------:R4:W-:Y:S01]  /*133e0*/  STL.64 [R1+0x90], R178 ;  /* 0x000090b201007387 */ /* 0x0009e20000100a00 */
[----:B------:R-:W-:Y:S02]  /*133f0*/  IMAD R212, R240, UR10, RZ ;  /* 0x0000000af0d47c24 */ /* 0x000fe4000f8e02ff */
[----:B------:R-:W-:Y:S02]  /*13400*/  IMAD R248, R248, UR4, RZ ;  /* 0x00000004f8f87c24 */ /* 0x000fe4000f8e02ff */
[----:B------:R-:W-:Y:S02]  /*13410*/  IMAD R240, R91, UR50, RZ ;  /* 0x000000325bf07c24 */ /* 0x000fe4000f8e02ff */
[----:B-1----:R-:W-:Y:S01]  /*13420*/  IMAD.MOV.U32 R177, RZ, RZ, R241 ;  /* 0x000000ffffb17224 */ /* 0x002fe200078e00f1 */
[----:B----4-:R-:W4:Y:S04]  /*13430*/  LDL.LU.64 R178, [R1+0xef0] ;  /* 0x000ef00001b27983 */ /* 0x010f280000300a00 */
[----:B------:R1:W-:Y:S01]  /*13440*/  STL.64 [R1+0x88], R10 ;  /* 0x0000880a01007387 */ /* 0x0003e20000100a00 */
[----:B------:R-:W-:Y:S01]  /*13450*/  IMAD R252, R252, UR4, RZ ;  /* 0x00000004fcfc7c24 */ /* 0x000fe2000f8e02ff */
[-C--:B------:R-:W-:Y:S01]  /*13460*/  LEA R176, P5, R247, R138.reuse, 0x2 ;  /* 0x0000008af7b07211 */ /* 0x080fe200078a10ff */
[----:B------:R-:W-:Y:S01]  /*13470*/  IMAD.MOV.U32 R7, RZ, RZ, R240 ;  /* 0x000000ffff077224 */ /* 0x000fe200078e00f0 */
[-C--:B------:R-:W-:Y:S01]  /*13480*/  LEA R240, P3, R248, R138.reuse, 0x2 ;  /* 0x0000008af8f07211 */ /* 0x080fe200078610ff */
[----:B------:R-:W-:Y:S01]  /*13490*/  IMAD R209, R181, UR9, RZ ;  /* 0x00000009b5d17c24 */ /* 0x000fe2000f8e02ff */
[----:B-1----:R-:W-:Y:S01]  /*134a0*/  LEA R10, P1, R21, R138, 0x2 ;  /* 0x0000008a150a7211 */ /* 0x002fe200078210ff */
[----:B------:R-:W-:Y:S01]  /*134b0*/  IMAD.MOV.U32 R11, RZ, RZ, R21 ;  /* 0x000000ffff0b7224 */ /* 0x000fe200078e0015 */
[----:B------:R-:W-:Y:S01]  /*134c0*/  LEA.HI.X.SX32 R21, R246, R5, 0x2, P4 ;  /* 0x00000005f6157211 */ /* 0x000fe200020f16ff */
[----:B------:R-:W-:-:S02]  /*134d0*/  IMAD R181, R93, UR49, RZ ;  /* 0x000000315db57c24 */ /* 0x000fc4000f8e02ff */
[----:B------:R-:W-:Y:S02]  /*134e0*/  IMAD.MOV.U32 R244, RZ, RZ, R180 ;  /* 0x000000fffff47224 */ /* 0x000fe400078e00b4 */
[----:B------:R1:W-:Y:S01]  /*134f0*/  STL.64 [R1+0x80], R20 ;  /* 0x0000801401007387 */ /* 0x0003e20000100a00 */
[-C--:B------:R-:W-:Y:S01]  /*13500*/  LEA R180, P2, R252, R138.reuse, 0x2 ;  /* 0x0000008afcb47211 */ /* 0x080fe200078410ff */
[----:B------:R-:W-:Y:S01]  /*13510*/  IMAD.MOV.U32 R6, RZ, RZ, R181 ;  /* 0x000000ffff067224 */ /* 0x000fe200078e00b5 */
[-C--:B------:R-:W-:Y:S01]  /*13520*/  LEA.HI.X.SX32 R241, R248, R5.reuse, 0x2, P3 ;  /* 0x00000005f8f17211 */ /* 0x080fe200018f16ff */
[----:B------:R-:W-:Y:S01]  /*13530*/  IMAD.MOV.U32 R248, RZ, RZ, R22 ;  /* 0x000000fffff87224 */ /* 0x000fe200078e0016 */
[-C--:B------:R-:W-:Y:S01]  /*13540*/  LEA.HI.X.SX32 R181, R252, R5.reuse, 0x2, P2 ;  /* 0x00000005fcb57211 */ /* 0x080fe200010f16ff */
[----:B------:R-:W-:Y:S01]  /*13550*/  IMAD.MOV.U32 R246, RZ, RZ, R12 ;  /* 0x000000fffff67224 */ /* 0x000fe200078e000c */
[-C--:B-1----:R-:W-:Y:S01]  /*13560*/  LEA R20, P4, R177, R138.reuse, 0x2 ;  /* 0x0000008ab1147211 */ /* 0x082fe200078810ff */
[----:B------:R-:W-:Y:S01]  /*13570*/  IMAD.MOV.U32 R21, RZ, RZ, R177 ;  /* 0x000000ffff157224 */ /* 0x000fe200078e00b1 */
[-C--:B------:R-:W-:Y:S01]  /*13580*/  LEA.HI.X.SX32 R177, R247, R5.reuse, 0x2, P5 ;  /* 0x00000005f7b17211 */ /* 0x080fe200028f16ff */
[----:B------:R-:W-:Y:S01]  /*13590*/  IMAD.MOV.U32 R247, RZ, RZ, R13 ;  /* 0x000000fffff77224 */ /* 0x000fe200078e000d */
[----:B------:R-:W-:Y:S01]  /*135a0*/  LEA R12, P5, R23, R138, 0x2 ;  /* 0x0000008a170c7211 */ /* 0x000fe200078a10ff */
[----:B------:R-:W-:Y:S01]  /*135b0*/  IMAD.MOV.U32 R13, RZ, RZ, R23 ;  /* 0x000000ffff0d7224 */ /* 0x000fe200078e0017 */
[----:B------:R-:W-:Y:S01]  /*135c0*/  LEA.HI.X.SX32 R11, R11, R5, 0x2, P1 ;  /* 0x000000050b0b7211 */ /* 0x000fe200008f16ff */
[----:B------:R1:W-:Y:S01]  /*135d0*/  STL.64 [R1+0x78], R176 ;  /* 0x000078b001007387 */ /* 0x0003e20000100a00 */
[----:B------:R-:W-:-:S02]  /*135e0*/  IMAD.MOV.U32 R22, RZ, RZ, R18 ;  /* 0x000000ffff167224 */ /* 0x000fc400078e0012 */
[----:B------:R-:W-:Y:S01]  /*135f0*/  IMAD.MOV.U32 R18, RZ, RZ, R15 ;  /* 0x000000ffff127224 */ /* 0x000fe200078e000f */
[-C--:B------:R-:W-:Y:S01]  /*13600*/  LEA.HI.X.SX32 R21, R21, R5.reuse, 0x2, P4 ;  /* 0x0000000515157211 */ /* 0x080fe200020f16ff */
[----:B------:R-:W-:Y:S01]  /*13610*/  IMAD.MOV.U32 R23, RZ, RZ, R14 ;  /* 0x000000ffff177224 */ /* 0x000fe200078e000e */
[-C--:B------:R-:W-:Y:S01]  /*13620*/  LEA R14, P3, R244, R138.reuse, 0x2 ;  /* 0x0000008af40e7211 */ /* 0x080fe200078610ff */
[----:B------:R-:W-:Y:S01]  /*13630*/  IMAD.MOV.U32 R15, RZ, RZ, R244 ;  /* 0x000000ffff0f7224 */ /* 0x000fe200078e00f4 */
[----:B------:R-:W-:Y:S01]  /*13640*/  LEA.HI.X.SX32 R13, R13, R5, 0x2, P5 ;  /* 0x000000050d0d7211 */ /* 0x000fe200028f16ff */
[----:B------:R-:W-:Y:S01]  /*13650*/  IMAD.MOV.U32 R244, RZ, RZ, R16 ;  /* 0x000000fffff47224 */ /* 0x000fe200078e0010 */
[----:B-1----:R-:W4:Y:S01]  /*13660*/  LDL.LU.64 R176, [R1+0xee8] ;  /* 0x000ee80001b07983 */ /* 0x002f220000300a00 */
[----:B------:R-:W-:-:S03]  /*13670*/  LEA R16, P2, R182, R138, 0x2 ;  /* 0x0000008ab6107211 */ /* 0x000fc600078410ff */
[----:B------:R1:W-:Y:S01]  /*13680*/  STL.64 [R1+0x70], R240 ;  /* 0x000070f001007387 */ /* 0x0003e20000100a00 */
[----:B------:R-:W-:Y:S01]  /*13690*/  IMAD R187, R187, UR4, RZ ;  /* 0x00000004bbbb7c24 */ /* 0x000fe2000f8e02ff */
[-C--:B------:R-:W-:Y:S01]  /*136a0*/  LEA.HI.X.SX32 R15, R15, R5.reuse, 0x2, P3 ;  /* 0x000000050f0f7211 */ /* 0x080fe200018f16ff */
[----:B------:R-:W-:Y:S02]  /*136b0*/  IMAD R190, R190, UR4, RZ ;  /* 0x00000004bebe7c24 */ /* 0x000fe4000f8e02ff */
[----:B------:R-:W-:Y:S01]  /*136c0*/  IMAD.MOV.U32 R245, RZ, RZ, R17 ;  /* 0x000000fffff57224 */ /* 0x000fe200078e0011 */
[----:B------:R-:W-:Y:S01]  /*136d0*/  LEA.HI.X.SX32 R17, R182, R5, 0x2, P2 ;  /* 0x00000005b6117211 */ /* 0x000fe200010f16ff */
[----:B-1----:R-:W4:Y:S04]  /*136e0*/  LDL.LU.64 R240, [R1+0xee0] ;  /* 0x000ee00001f07983 */ /* 0x002f280000300a00 */
[----:B------:R1:W-:Y:S01]  /*136f0*/  STL.64 [R1+0x68], R180 ;  /* 0x000068b401007387 */ /* 0x0003e20000100a00 */
[----:B------:R-:W-:-:S03]  /*13700*/  IMAD R191, R191, UR4, RZ ;  /* 0x00000004bfbf7c24 */ /* 0x000fc6000f8e02ff */
[----:B-1----:R-:W4:Y:S04]  /*13710*/  LDL.LU.64 R180, [R1+0xed8] ;  /* 0x000ed80001b47983 */ /* 0x002f280000300a00 */
[----:B------:R1:W-:Y:S04]  /*13720*/  STL.64 [R1+0x568], R10 ;  /* 0x0005680a01007387 */ /* 0x0003e80000100a00 */
[----:B------:R1:W-:Y:S04]  /*13730*/  STL.64 [R1+0x60], R20 ;  /* 0x0000601401007387 */ /* 0x0003e80000100a00 */
[----:B------:R1:W-:Y:S02]  /*13740*/  STL.64 [R1+0x58], R12 ;  /* 0x0000580c01007387 */ /* 0x0003e40000100a00 */
[----:B-1----:R-:W-:-:S02]  /*13750*/  LEA R10, P1, R183, R138, 0x2 ;  /* 0x0000008ab70a7211 */ /* 0x002fc400078210ff */
[----:B------:R1:W-:Y:S01]  /*13760*/  STL.64 [R1+0x50], R14 ;  /* 0x0000500e01007387 */ /* 0x0003e20000100a00 */
[----:B------:R-:W-:-:S03]  /*13770*/  LEA R20, P4, R186, R138, 0x2 ;  /* 0x0000008aba147211 */ /* 0x000fc600078810ff */
[----:B------:R-:W4:Y:S01]  /*13780*/  LDL.LU R182, [R1+0xed4] ;  /* 0x000ed40001b67983 */ /* 0x000f220000300800 */
[-C--:B------:R-:W-:Y:S02]  /*13790*/  LEA.HI.X.SX32 R11, R183, R5.reuse, 0x2, P1 ;  /* 0x00000005b70b7211 */ /* 0x080fe400008f16ff */
[CC--:B------:R-:W-:Y:S01]  /*137a0*/  LEA R12, P5, R187.reuse, R138.reuse, 0x2 ;  /* 0x0000008abb0c7211 */ /* 0x0c0fe200078a10ff */
[----:B------:R1:W-:Y:S01]  /*137b0*/  STL.64 [R1+0x48], R16 ;  /* 0x0000481001007387 */ /* 0x0003e20000100a00 */
[-C--:B------:R-:W-:Y:S02]  /*137c0*/  LEA.HI.X.SX32 R21, R186, R5.reuse, 0x2, P4 ;  /* 0x00000005ba157211 */ /* 0x080fe400020f16ff */
[-C--:B-1----:R-:W-:Y:S01]  /*137d0*/  LEA R14, P3, R190, R138.reuse, 0x2 ;  /* 0x0000008abe0e7211 */ /* 0x082fe200078610ff */
[----:B------:R-:W4:Y:S01]  /*137e0*/  LDL.LU R183, [R1+0xed0] ;  /* 0x000ed00001b77983 */ /* 0x000f220000300800 */
[-C--:B------:R-:W-:Y:S01]  /*137f0*/  LEA.HI.X.SX32 R13, R187, R5.reuse, 0x2, P5 ;  /* 0x00000005bb0d7211 */ /* 0x080fe200028f16ff */
[----:B------:R-:W-:Y:S01]  /*13800*/  IMAD R188, R188, UR4, RZ ;  /* 0x00000004bcbc7c24 */ /* 0x000fe2000f8e02ff */
[----:B------:R-:W-:Y:S01]  /*13810*/  LEA.HI.X.SX32 R15, R190, R5, 0x2, P3 ;  /* 0x00000005be0f7211 */ /* 0x000fe200018f16ff */
[----:B------:R1:W-:Y:S01]  /*13820*/  STL.64 [R1+0x40], R10 ;  /* 0x0000400a01007387 */ /* 0x0003e20000100a00 */
[----:B------:R-:W-:-:S03]  /*13830*/  LEA R16, P2, R191, R138, 0x2 ;  /* 0x0000008abf107211 */ /* 0x000fc600078410ff */
[----:B------:R-:W4:Y:S01]  /*13840*/  LDL.LU R186, [R1+0xecc] ;  /* 0x000ecc0001ba7983 */ /* 0x000f220000300800 */
[----:B------:R-:W-:-:S03]  /*13850*/  LEA.HI.X.SX32 R17, R191, R5, 0x2, P2 ;  /* 0x00000005bf117211 */ /* 0x000fc600010f16ff */
[----:B------:R1:W-:Y:S04]  /*13860*/  STL.64 [R1+0x38], R20 ;  /* 0x0000381401007387 */ /* 0x0003e80000100a00 */
[----:B------:R-:W4:Y:S01]  /*13870*/  LDL.LU R187, [R1+0xec8] ;  /* 0x000ec80001bb7983 */ /* 0x000f220000300800 */
[----:B-1----:R-:W-:-:S03]  /*13880*/  LEA R10, P1, R188, R138, 0x2 ;  /* 0x0000008abc0a7211 */ /* 0x002fc600078210ff */
[----:B------:R1:W-:Y:S04]  /*13890*/  STL.64 [R1+0x30], R12 ;  /* 0x0000300c01007387 */ /* 0x0003e80000100a00 */
[----:B------:R-:W4:Y:S01]  /*138a0*/  LDL.LU R190, [R1+0xec4] ;  /* 0x000ec40001be7983 */ /* 0x000f220000300800 */
[----:B------:R-:W-:-:S03]  /*138b0*/  LEA R20, P4, R248, R138, 0x2 ;  /* 0x0000008af8147211 */ /* 0x000fc600078810ff */
[----:B------:R2:W-:Y:S01]  /*138c0*/  STL.64 [R1+0x560], R14 ;  /* 0x0005600e01007387 */ /* 0x0005e20000100a00 */
[-C--:B------:R-:W-:Y:S02]  /*138d0*/  LEA.HI.X.SX32 R11, R188, R5.reuse, 0x2, P1 ;  /* 0x00000005bc0b7211 */ /* 0x080fe400008f16ff */
[----:B-1----:R-:W-:Y:S01]  /*138e0*/  LEA R12, P5, R247, R138, 0x2 ;  /* 0x0000008af70c7211 */ /* 0x002fe200078a10ff */
[----:B------:R-:W4:Y:S01]  /*138f0*/  LDL.LU R191, [R1+0xec0] ;  /* 0x000ec00001bf7983 */ /* 0x000f220000300800 */
[----:B------:R-:W-:-:S03]  /*13900*/  LEA.HI.X.SX32 R21, R248, R5, 0x2, P4 ;  /* 0x00000005f8157211 */ /* 0x000fc600020f16ff */
[----:B------:R1:W-:Y:S01]  /*13910*/  STL.64 [R1+0x28], R16 ;  /* 0x0000281001007387 */ /* 0x0003e20000100a00 */
[----:B--2---:R-:W-:-:S03]  /*13920*/  LEA R14, P3, R246, R138, 0x2 ;  /* 0x0000008af60e7211 */ /* 0x004fc600078610ff */
[----:B------:R-:W2:Y:S01]  /*13930*/  LDL.LU R188, [R1+0xebc] ;  /* 0x000ebc0001bc7983 */ /* 0x000ea20000300800 */
[-C--:B------:R-:W-:Y:S02]  /*13940*/  LEA.HI.X.SX32 R13, R247, R5.reuse, 0x2, P5 ;  /* 0x00000005f70d7211 */ /* 0x080fe400028f16ff */
[-C--:B------:R-:W-:Y:S02]  /*13950*/  LEA.HI.X.SX32 R15, R246, R5.reuse, 0x2, P3 ;  /* 0x00000005f60f7211 */ /* 0x080fe400018f16ff */
[C---:B-1----:R-:W-:Y:S01]  /*13960*/  LEA R16, P2, R19.reuse, R138, 0x2 ;  /* 0x0000008a13107211 */ /* 0x042fe200078410ff */
[----:B------:R1:W-:Y:S03]  /*13970*/  STL.64 [R1+0x20], R10 ;  /* 0x0000200a01007387 */ /* 0x0003e60000100a00 */
[----:B------:R-:W-:Y:S01]  /*13980*/  LEA.HI.X.SX32 R17, R19, R5, 0x2, P2 ;  /* 0x0000000513117211 */ /* 0x000fe200010f16ff */
[----:B------:R1:W-:Y:S01]  /*13990*/  STL.64 [R1+0x18], R20 ;  /* 0x0000181401007387 */ /* 0x0003e20000100a00 */
[----:B------:R-:W-:-:S03]  /*139a0*/  IMAD R189, R189, UR4, RZ ;  /* 0x00000004bdbd7c24 */ /* 0x000fc6000f8e02ff */
[----:B------:R-:W-:Y:S01]  /*139b0*/  STL.64 [R1+0x10], R12 ;  /* 0x0000100c01007387 */ /* 0x000fe20000100a00 */
[----:B-1----:R-:W-:-:S03]  /*139c0*/  LEA R10, P1, R18, R138, 0x2 ;  /* 0x0000008a120a7211 */ /* 0x002fc600078210ff */
[----:B------:R1:W-:Y:S01]  /*139d0*/  STL.64 [R1+0x8], R14 ;  /* 0x0000080e01007387 */ /* 0x0003e20000100a00 */
[----:B------:R-:W-:-:S03]  /*139e0*/  LEA R20, P4, R23, R138, 0x2 ;  /* 0x0000008a17147211 */ /* 0x000fc600078810ff */
[----:B------:R1:W-:Y:S01]  /*139f0*/  STL.64 [R1], R16 ;  /* 0x0000001001007387 */ /* 0x0003e20000100a00 */
[-C--:B------:R-:W-:Y:S01]  /*13a00*/  LEA.HI.X.SX32 R11, R18, R5.reuse, 0x2, P1 ;  /* 0x00000005120b7211 */ /* 0x080fe200008f16ff */
[----:B------:R-:W-:Y:S01]  /*13a10*/  IMAD R238, R238, UR4, RZ ;  /* 0x00000004eeee7c24 */ /* 0x000fe2000f8e02ff */
[-C--:B------:R-:W-:Y:S01]  /*13a20*/  LEA.HI.X.SX32 R21, R23, R5.reuse, 0x2, P4 ;  /* 0x0000000517157211 */ /* 0x080fe200020f16ff */
[----:B------:R-:W-:Y:S01]  /*13a30*/  IMAD R204, R204, UR55, RZ ;  /* 0x00000037cccc7c24 */ /* 0x000fe2000f8e02ff */
[-C--:B------:R-:W-:Y:S02]  /*13a40*/  LEA R18, P1, R189, R138.reuse, 0x2 ;  /* 0x0000008abd127211 */ /* 0x080fe400078210ff */
[CC--:B-1----:R-:W-:Y:S02]  /*13a50*/  LEA R14, P3, R245.reuse, R138.reuse, 0x2 ;  /* 0x0000008af50e7211 */ /* 0x0c2fe400078610ff */
[-C--:B------:R-:W-:Y:S02]  /*13a60*/  LEA R16, P2, R244, R138.reuse, 0x2 ;  /* 0x0000008af4107211 */ /* 0x080fe400078410ff */
[-C--:B------:R-:W-:Y:S01]  /*13a70*/  LEA R12, P5, R22, R138.reuse, 0x2 ;  /* 0x0000008a160c7211 */ /* 0x080fe200078a10ff */
[----:B------:R1:W-:Y:S01]  /*13a80*/  STL.64 [R1+0xde0], R10 ;  /* 0x000de00a01007387 */ /* 0x0003e20000100a00 */
[-C--:B------:R-:W-:Y:S01]  /*13a90*/  LEA.HI.X.SX32 R15, R245, R5.reuse, 0x2, P3 ;  /* 0x00000005f50f7211 */ /* 0x080fe200018f16ff */
[----:B------:R-:W-:Y:S01]  /*13aa0*/  IMAD R205, R205, UR5, RZ ;  /* 0x00000005cdcd7c24 */ /* 0x000fe2000f8e02ff */
[-C--:B------:R-:W-:Y:S01]  /*13ab0*/  LEA.HI.X.SX32 R17, R244, R5.reuse, 0x2, P2 ;  /* 0x00000005f4117211 */ /* 0x080fe200010f16ff */
[----:B------:R1:W-:Y:S01]  /*13ac0*/  STL.64 [R1+0x558], R20 ;  /* 0x0005581401007387 */ /* 0x0003e20000100a00 */
[-C--:B------:R-:W-:Y:S01]  /*13ad0*/  LEA R26, P3, R192, R138.reuse, 0x2 ;  /* 0x0000008ac01a7211 */ /* 0x080fe200078610ff */
[----:B------:R-:W-:Y:S01]  /*13ae0*/  IMAD R206, R206, UR6, RZ ;  /* 0x00000006cece7c24 */ /* 0x000fe2000f8e02ff */
[-C--:B------:R-:W-:Y:S01]  /*13af0*/  LEA.HI.X.SX32 R19, R189, R5.reuse, 0x2, P1 ;  /* 0x00000005bd137211 */ /* 0x080fe200008f16ff */
[----:B------:R-:W-:Y:S01]  /*13b00*/  STL.64 [R1+0xdf8], R14 ;  /* 0x000df80e01007387 */ /* 0x000fe20000100a00 */
[-C--:B------:R-:W-:Y:S01]  /*13b10*/  LEA.HI.X.SX32 R13, R22, R5.reuse, 0x2, P5 ;  /* 0x00000005160d7211 */ /* 0x080fe200028f16ff */
[----:B------:R-:W-:Y:S01]  /*13b20*/  IMAD R207, R207, UR7, RZ ;  /* 0x00000007cfcf7c24 */ /* 0x000fe2000f8e02ff */
[-C--:B------:R-:W-:Y:S01]  /*13b30*/  LEA R22, P5, R239, R138.reuse, 0x2 ;  /* 0x0000008aef167211 */ /* 0x080fe200078a10ff */
[----:B------:R-:W-:Y:S01]  /*13b40*/  STL.64 [R1+0xdf0], R16 ;  /* 0x000df01001007387 */ /* 0x000fe20000100a00 */
[-C--:B-1----:R-:W-:Y:S01]  /*13b50*/  LEA R10, P2, R193, R138.reuse, 0x2 ;  /* 0x0000008ac10a7211 */ /* 0x082fe200078410ff */
[----:B------:R-:W-:Y:S01]  /*13b60*/  IMAD R208, R208, UR8, RZ ;  /* 0x00000008d0d07c24 */ /* 0x000fe2000f8e02ff */
[----:B------:R-:W-:Y:S01]  /*13b70*/  ULDC UR4, c[0x0][0x230] ;  /* 0x00008c0000047ab9 */ /* 0x000fe20000000800 */
[-C--:B------:R-:W-:Y:S01]  /*13b80*/  LEA R20, P4, R238, R138.reuse, 0x2 ;  /* 0x0000008aee147211 */ /* 0x080fe200078810ff */
[----:B------:R-:W2:Y:S01]  /*13b90*/  LDL.LU R189, [R1+0xeb8] ;  /* 0x000eb80001bd7983 */ /* 0x000ea20000300800 */
[-C--:B------:R-:W-:Y:S01]  /*13ba0*/  LEA.HI.X.SX32 R27, R192, R5.reuse, 0x2, P3 ;  /* 0x00000005c01b7211 */ /* 0x080fe200018f16ff */
[----:B------:R-:W-:Y:S01]  /*13bb0*/  IMAD R129, R129, UR24, RZ ;  /* 0x0000001881817c24 */ /* 0x000fe2000f8e02ff */
[-C--:B------:R-:W-:Y:S01]  /*13bc0*/  LEA R34, P3, R197, R138.reuse, 0x2 ;  /* 0x0000008ac5227211 */ /* 0x080fe200078610ff */
[----:B------:R-:W-:Y:S01]  /*13bd0*/  STL.64 [R1+0xde8], R18 ;  /* 0x000de81201007387 */ /* 0x000fe20000100a00 */
[-C--:B------:R-:W-:Y:S01]  /*13be0*/  LEA R28, P1, R194, R138.reuse, 0x2 ;  /* 0x0000008ac21c7211 */ /* 0x080fe200078210ff */
[----:B------:R-:W-:Y:S01]  /*13bf0*/  IMAD R124, R124, UR26, RZ ;  /* 0x0000001a7c7c7c24 */ /* 0x000fe2000f8e02ff */
[-C--:B------:R-:W-:Y:S01]  /*13c00*/  LEA.HI.X.SX32 R21, R238, R5.reuse, 0x2, P4 ;  /* 0x00000005ee157211 */ /* 0x080fe200020f16ff */
[----:B------:R-:W-:Y:S01]  /*13c10*/  IMAD R128, R128, UR25, RZ ;  /* 0x0000001980807c24 */ /* 0x000fe2000f8e02ff */
[----:B------:R-:W2:Y:S01]  /*13c20*/  LDL.LU R238, [R1+0xeb4] ;  /* 0x000eb40001ee7983 */ /* 0x000ea20000300800 */
[-C--:B------:R-:W-:Y:S01]  /*13c30*/  LEA.HI.X.SX32 R23, R239, R5.reuse, 0x2, P5 ;  /* 0x00000005ef177211 */ /* 0x080fe200028f16ff */
[----:B------:R-:W-:Y:S01]  /*13c40*/  IMAD R123, R123, UR27, RZ ;  /* 0x0000001b7b7b7c24 */ /* 0x000fe2000f8e02ff */
[-C--:B------:R-:W-:Y:S01]  /*13c50*/  LEA.HI.X.SX32 R11, R193, R5.reuse, 0x2, P2 ;  /* 0x00000005c10b7211 */ /* 0x080fe200010f16ff */
[----:B------:R-:W2:Y:S01]  /*13c60*/  LDL.LU R239, [R1+0xeb0] ;  /* 0x000eb00001ef7983 */ /* 0x000ea20000300800 */
[-C--:B------:R-:W-:Y:S01]  /*13c70*/  LEA R30, P4, R195, R138.reuse, 0x2 ;  /* 0x0000008ac31e7211 */ /* 0x080fe200078810ff */
[----:B------:R-:W-:Y:S01]  /*13c80*/  IMAD R120, R120, UR29, RZ ;  /* 0x0000001d78787c24 */ /* 0x000fe2000f8e02ff */
[-C--:B------:R-:W-:Y:S01]  /*13c90*/  LEA R32, P5, R196, R138.reuse, 0x2 ;  /* 0x0000008ac4207211 */ /* 0x080fe200078a10ff */
        /* <DEDUP_REMOVED lines=12> */
[----:B------:R1:W-:Y:S01]  /*13d60*/  STL.64 [R1+0x550], R10 ;  /* 0x0005500a01007387 */ /* 0x0003e20000100a00 */
[-C--:B------:R-:W-:Y:S01]  /*13d70*/  LEA R38, P1, R201, R138.reuse, 0x2 ;  /* 0x0000008ac9267211 */ /* 0x080fe200078210ff */
[----:B------:R-:W-:Y:S01]  /*13d80*/  IMAD R229, R94, UR48, RZ ;  /* 0x000000305ee57c24 */ /* 0x000fe2000f8e02ff */
[-C--:B------:R-:W-:Y:S01]  /*13d90*/  LEA R40, P4, R198, R138.reuse, 0x2 ;  /* 0x0000008ac6287211 */ /* 0x080fe200078810ff */
[----:B------:R-:W2:Y:S01]  /*13da0*/  LDL.LU R195, [R1+0xea0] ;  /* 0x000ea00001c37983 */ /* 0x000ea20000300800 */
[-C--:B------:R-:W-:Y:S01]  /*13db0*/  LEA.HI.X.SX32 R43, R236, R5.reuse, 0x2, P3 ;  /* 0x00000005ec2b7211 */ /* 0x080fe200018f16ff */
[----:B------:R-:W-:Y:S01]  /*13dc0*/  IMAD R0, R90, UR51, RZ ;  /* 0x000000335a007c24 */ /* 0x000fe2000f8e02ff */
[-C--:B------:R-:W-:Y:S01]  /*13dd0*/  LEA R52, P3, R137, R138.reuse, 0x2 ;  /* 0x0000008a89347211 */ /* 0x080fe200078610ff */
[----:B------:R-:W2:Y:S01]  /*13de0*/  LDL.LU R196, [R1+0xe9c] ;  /* 0x000e9c0001c47983 */ /* 0x000ea20000300800 */
[-C--:B------:R-:W-:Y:S01]  /*13df0*/  LEA.HI.X.SX32 R37, R200, R5.reuse, 0x2, P2 ;  /* 0x00000005c8257211 */ /* 0x080fe200010f16ff */
[----:B------:R-:W-:Y:S01]  /*13e00*/  IMAD R115, R115, UR32, RZ ;  /* 0x0000002073737c24 */ /* 0x000fe2000f8e02ff */
[----:B------:R-:W-:Y:S01]  /*13e10*/  ULDC UR5, c[0x0][0x230] ;  /* 0x00008c0000057ab9 */ /* 0x000fe20000000800 */
[-C--:B-1----:R-:W-:Y:S01]  /*13e20*/  LEA R10, P5, R199, R138.reuse, 0x2 ;  /* 0x0000008ac70a7211 */ /* 0x082fe200078a10ff */
[----:B------:R-:W2:Y:S01]  /*13e30*/  LDL.LU R197, [R1+0xe98] ;  /* 0x000e980001c57983 */ /* 0x000ea20000300800 */
[-C--:B------:R-:W-:Y:S01]  /*13e40*/  LEA.HI.X.SX32 R39, R201, R5.reuse, 0x2, P1 ;  /* 0x00000005c9277211 */ /* 0x080fe200008f16ff */
[----:B------:R-:W-:Y:S01]  /*13e50*/  IMAD R113, R113, UR34, RZ ;  /* 0x0000002271717c24 */ /* 0x000fe2000f8e02ff */
[-C--:B------:R-:W-:Y:S01]  /*13e60*/  LEA.HI.X.SX32 R41, R198, R5.reuse, 0x2, P4 ;  /* 0x00000005c6297211 */ /* 0x080fe200020f16ff */
[----:B------:R-:W2:Y:S01]  /*13e70*/  LDL.LU R200, [R1+0xe94] ;  /* 0x000e940001c87983 */ /* 0x000ea20000300800 */
[-C--:B------:R-:W-:Y:S01]  /*13e80*/  LEA.HI.X.SX32 R11, R199, R5.reuse, 0x2, P5 ;  /* 0x00000005c70b7211 */ /* 0x080fe200028f16ff */
[----:B------:R-:W-:Y:S01]  /*13e90*/  IMAD R114, R114, UR33, RZ ;  /* 0x0000002172727c24 */ /* 0x000fe2000f8e02ff */
[-C--:B------:R-:W-:Y:S01]  /*13ea0*/  LEA R48, P4, R203, R138.reuse, 0x2 ;  /* 0x0000008acb307211 */ /* 0x080fe200078810ff */
[----:B------:R-:W2:Y:S01]  /*13eb0*/  LDL.LU R201, [R1+0xe90] ;  /* 0x000e900001c97983 */ /* 0x000ea20000300800 */
        /* <DEDUP_REMOVED lines=8> */
[-C--:B------:R-:W-:Y:S01]  /*13f40*/  LEA R14, P3, R204, R138.reuse, 0x2 ;  /* 0x0000008acc0e7211 */ /* 0x080fe200078610ff */
[----:B------:R-:W-:Y:S01]  /*13f50*/  IMAD R230, R98, UR45, RZ ;  /* 0x0000002d62e67c24 */ /* 0x000fe2000f8e02ff */
[-C--:B------:R-:W-:Y:S01]  /*13f60*/  LEA.HI.X.SX32 R49, R203, R5.reuse, 0x2, P4 ;  /* 0x00000005cb317211 */ /* 0x080fe200020f16ff */
[----:B------:R-:W2:Y:S01]  /*13f70*/  LDL.LU R236, [R1+0xe84] ;  /* 0x000e840001ec7983 */ /* 0x000ea20000300800 */
[-C--:B------:R-:W-:Y:S01]  /*13f80*/  LEA.HI.X.SX32 R51, R139, R5.reuse, 0x2, P5 ;  /* 0x000000058b337211 */ /* 0x080fe200028f16ff */
[----:B------:R-:W-:Y:S01]  /*13f90*/  IMAD R185, R185, UR37, RZ ;  /* 0x00000025b9b97c24 */ /* 0x000fe2000f8e02ff */
[-C--:B------:R-:W-:Y:S01]  /*13fa0*/  LEA.HI.X.SX32 R45, R237, R5.reuse, 0x2, P2 ;  /* 0x00000005ed2d7211 */ /* 0x080fe200010f16ff */
[----:B------:R1:W-:Y:S01]  /*13fb0*/  STL.64 [R1+0x548], R10 ;  /* 0x0005480a01007387 */ /* 0x0003e20000100a00 */
[-C--:B------:R-:W-:Y:S01]  /*13fc0*/  LEA R54, P4, R205, R138.reuse, 0x2 ;  /* 0x0000008acd367211 */ /* 0x080fe200078810ff */
[----:B------:R-:W-:Y:S01]  /*13fd0*/  IMAD R220, R107, UR39, RZ ;  /* 0x000000276bdc7c24 */ /* 0x000fe2000f8e02ff */
[-C--:B------:R-:W-:Y:S01]  /*13fe0*/  LEA.HI.X.SX32 R47, R202, R5.reuse, 0x2, P1 ;  /* 0x00000005ca2f7211 */ /* 0x080fe200008f16ff */
[----:B------:R-:W2:Y:S01]  /*13ff0*/  LDL.LU R237, [R1+0xe80] ;  /* 0x000e800001ed7983 */ /* 0x000ea20000300800 */
[-C--:B------:R-:W-:Y:S01]  /*14000*/  LEA.HI.X.SX32 R15, R204, R5.reuse, 0x2, P3 ;  /* 0x00000005cc0f7211 */ /* 0x080fe200018f16ff */
[----:B------:R-:W-:Y:S01]  /*14010*/  IMAD R227, R100, UR44, RZ ;  /* 0x0000002c64e37c24 */ /* 0x000fe2000f8e02ff */
[-C--:B------:R-:W-:Y:S01]  /*14020*/  LEA R56, P1, R207, R138.reuse, 0x2 ;  /* 0x0000008acf387211 */ /* 0x080fe200078210ff */
[----:B------:R-:W2:Y:S01]  /*14030*/  LDL.LU R202, [R1+0xe7c] ;  /* 0x000e7c0001ca7983 */ /* 0x000ea20000300800 */
[----:B------:R-:W-:Y:S01]  /*14040*/  IMAD R184, R184, UR36, RZ ;  /* 0x00000024b8b87c24 */ /* 0x000fe2000f8e02ff */
[----:B------:R-:W-:Y:S01]  /*14050*/  ULDC UR6, c[0x0][0x230] ;  /* 0x00008c0000067ab9 */ /* 0x000fe20000000800 */
[----:B------:R-:W-:Y:S01]  /*14060*/  IMAD R219, R109, UR38, RZ ;  /* 0x000000266ddb7c24 */ /* 0x000fe2000f8e02ff */
[CC--:B-1----:R-:W-:Y:S01]  /*14070*/  LEA R10, P5, R206.reuse, R138.reuse, 0x2 ;  /* 0x0000008ace0a7211 */ /* 0x0c2fe200078a10ff */
        /* <DEDUP_REMOVED lines=9> */
[----:B------:R-:W-:Y:S01]  /*14110*/  LEA.HI.X.SX32 R57, R207, R5, 0x2, P1 ;  /* 0x00000005cf397211 */ /* 0x000fe200008f16ff */
[----:B------:R-:W-:Y:S01]  /*14120*/  IMAD R221, R106, UR40, RZ ;  /* 0x000000286add7c24 */ /* 0x000fe2000f8e02ff */
[----:B------:R-:W-:Y:S01]  /*14130*/  ULDC UR7, c[0x0][0x230] ;  /* 0x00008c0000077ab9 */ /* 0x000fe20000000800 */
[----:B------:R-:W-:Y:S01]  /*14140*/  STL.64 [R1+0x510], R14 ;  /* 0x0005100e01007387 */ /* 0x000fe20000100a00 */
[----:B------:R-:W-:Y:S01]  /*14150*/  LEA R62, P4, R212, R138, 0x2 ;  /* 0x0000008ad43e7211 */ /* 0x000fe200078810ff */
[----:B------:R-:W-:-:S02]  /*14160*/  IMAD R223, R103, UR42, RZ ;  /* 0x0000002a67df7c24 */ /* 0x000fc4000f8e02ff */
[----:B------:R-:W-:Y:S01]  /*14170*/  IMAD R226, R101, UR43, RZ ;  /* 0x0000002b65e27c24 */ /* 0x000fe2000f8e02ff */
[----:B------:R-:W2:Y:S01]  /*14180*/  LDL.LU R206, [R1+0xe6c] ;  /* 0x000e6c0001ce7983 */ /* 0x000ea20000300800 */
[-C--:B------:R-:W-:Y:S01]  /*14190*/  LEA R64, P5, R213, R138.reuse, 0x2 ;  /* 0x0000008ad5407211 */ /* 0x080fe200078a10ff */
[----:B------:R-:W-:Y:S01]  /*141a0*/  IMAD.MOV.U32 R244, RZ, RZ, R6 ;  /* 0x000000fffff47224 */ /* 0x000fe200078e0006 */
[-C--:B------:R-:W-:Y:S01]  /*141b0*/  LEA.HI.X.SX32 R61, R209, R5.reuse, 0x2, P3 ;  /* 0x00000005d13d7211 */ /* 0x080fe200018f16ff */
[----:B------:R-:W2:Y:S01]  /*141c0*/  LDL.LU R207, [R1+0xe68] ;  /* 0x000e680001cf7983 */ /* 0x000ea20000300800 */
[-C--:B------:R-:W-:Y:S01]  /*141d0*/  LEA R66, P1, R210, R138.reuse, 0x2 ;  /* 0x0000008ad2427211 */ /* 0x080fe200078210ff */
[----:B------:R-:W-:Y:S01]  /*141e0*/  IMAD R251, R251, UR53, RZ ;  /* 0x00000035fbfb7c24 */ /* 0x000fe2000f8e02ff */
[-C--:B------:R-:W-:Y:S01]  /*141f0*/  LEA.HI.X.SX32 R59, R208, R5.reuse, 0x2, P2 ;  /* 0x00000005d03b7211 */ /* 0x080fe200010f16ff */
[----:B------:R1:W-:Y:S01]  /*14200*/  STL.64 [R1+0x540], R10 ;  /* 0x0005400a01007387 */ /* 0x0003e20000100a00 */
[-C--:B------:R-:W-:Y:S01]  /*14210*/  LEA R68, P2, R211, R138.reuse, 0x2 ;  /* 0x0000008ad3447211 */ /* 0x080fe200078410ff */
[----:B------:R-:W-:Y:S01]  /*14220*/  IMAD.MOV.U32 R17, RZ, RZ, R9 ;  /* 0x000000ffff117224 */ /* 0x000fe200078e0009 */
[-C--:B------:R-:W-:Y:S01]  /*14230*/  LEA.HI.X.SX32 R63, R212, R5.reuse, 0x2, P4 ;  /* 0x00000005d43f7211 */ /* 0x080fe200020f16ff */
[----:B------:R-:W2:Y:S01]  /*14240*/  LDL.LU R208, [R1+0xe64] ;  /* 0x000e640001d07983 */ /* 0x000ea20000300800 */
[----:B------:R-:W-:Y:S01]  /*14250*/  LEA R70, P4, R215, R138, 0x2 ;  /* 0x0000008ad7467211 */ /* 0x000fe200078810ff */
[----:B------:R-:W-:Y:S01]  /*14260*/  IMAD.MOV.U32 R16, RZ, RZ, R8 ;  /* 0x000000ffff107224 */ /* 0x000fe200078e0008 */
[----:B------:R-:W-:Y:S01]  /*14270*/  LEA.HI.X.SX32 R65, R213, R5, 0x2, P5 ;  /* 0x00000005d5417211 */ /* 0x000fe200028f16ff */
[----:B------:R-:W2:Y:S01]  /*14280*/  LDL.LU R209, [R1+0xe60] ;  /* 0x000e600001d17983 */ /* 0x000ea20000300800 */
[----:B------:R-:W-:-:S02]  /*14290*/  IMAD R250, R250, UR52, RZ ;  /* 0x00000034fafa7c24 */ /* 0x000fc4000f8e02ff */
[----:B------:R-:W-:Y:S01]  /*142a0*/  IMAD R249, R249, UR54, RZ ;  /* 0x00000036f9f97c24 */ /* 0x000fe2000f8e02ff */
[-C--:B-1----:R-:W-:Y:S01]  /*142b0*/  LEA R10, P3, R214, R138.reuse, 0x2 ;  /* 0x0000008ad60a7211 */ /* 0x082fe200078610ff */
[----:B------:R-:W2:Y:S01]  /*142c0*/  LDL.LU R212, [R1+0xe5c] ;  /* 0x000e5c0001d47983 */ /* 0x000ea20000300800 */
[-C--:B------:R-:W-:Y:S01]  /*142d0*/  LEA.HI.X.SX32 R67, R210, R5.reuse, 0x2, P1 ;  /* 0x00000005d2437211 */ /* 0x080fe200008f16ff */
[----:B------:R-:W-:Y:S01]  /*142e0*/  ULDC.64 UR16, c[0x0][0x208] ;  /* 0x0000820000107ab9 */ /* 0x000fe20000000a00 */
[-C--:B------:R-:W-:Y:S01]  /*142f0*/  LEA.HI.X.SX32 R11, R214, R5.reuse, 0x2, P3 ;  /* 0x00000005d60b7211 */ /* 0x080fe200018f16ff */
[----:B------:R-:W2:Y:S01]  /*14300*/  LDL.LU R213, [R1+0xe58] ;  /* 0x000e580001d57983 */ /* 0x000ea20000300800 */
[-C--:B------:R-:W-:Y:S01]  /*14310*/  LEA R74, P1, R235, R138.reuse, 0x2 ;  /* 0x0000008aeb4a7211 */ /* 0x080fe200078210ff */
[----:B------:R-:W-:Y:S01]  /*14320*/  ULDC UR8, c[0x0][0x230] ;  /* 0x00008c0000087ab9 */ /* 0x000fe20000000800 */
[----:B------:R-:W-:Y:S01]  /*14330*/  LEA.HI.X.SX32 R69, R211, R5, 0x2, P2 ;  /* 0x00000005d3457211 */ /* 0x000fe200010f16ff */
[----:B------:R-:W2:Y:S01]  /*14340*/  LDL.LU R210, [R1+0xe54] ;  /* 0x000e540001d27983 */ /* 0x000ea20000300800 */
[----:B------:R-:W-:-:S02]  /*14350*/  LEA R72, P5, R234, R138, 0x2 ;  /* 0x0000008aea487211 */ /* 0x000fc400078a10ff */
[----:B------:R-:W-:Y:S01]  /*14360*/  LEA.HI.X.SX32 R71, R215, R5, 0x2, P4 ;  /* 0x00000005d7477211 */ /* 0x000fe200020f16ff */
[----:B------:R-:W2:Y:S01]  /*14370*/  LDL.LU R211, [R1+0xe50] ;  /* 0x000e500001d37983 */ /* 0x000ea20000300800 */
[----:B------:R-:W-:-:S03]  /*14380*/  LEA R76, P2, R216, R138, 0x2 ;  /* 0x0000008ad84c7211 */ /* 0x000fc600078410ff */
[----:B------:R-:W2:Y:S01]  /*14390*/  LDL.LU R214, [R1+0xe4c] ;  /* 0x000e4c0001d67983 */ /* 0x000ea20000300800 */
[----:B------:R-:W-:-:S03]  /*143a0*/  LEA.HI.X.SX32 R75, R235, R5, 0x2, P1 ;  /* 0x00000005eb4b7211 */ /* 0x000fc600008f16ff */
[----:B------:R-:W2:Y:S01]  /*143b0*/  LDL.LU R215, [R1+0xe48] ;  /* 0x000e480001d77983 */ /* 0x000ea20000300800 */
[-C--:B------:R-:W-:Y:S02]  /*143c0*/  LEA R78, P3, R217, R138.reuse, 0x2 ;  /* 0x0000008ad94e7211 */ /* 0x080fe400078610ff */
[-C--:B------:R-:W-:Y:S01]  /*143d0*/  LEA R80, P4, R224, R138.reuse, 0x2 ;  /* 0x0000008ae0507211 */ /* 0x080fe200078810ff */
[----:B------:R1:W-:Y:S01]  /*143e0*/  STL.64 [R1+0x538], R10 ;  /* 0x0005380a01007387 */ /* 0x0003e20000100a00 */
[-C--:B------:R-:W-:Y:S02]  /*143f0*/  LEA.HI.X.SX32 R73, R234, R5.reuse, 0x2, P5 ;  /* 0x00000005ea497211 */ /* 0x080fe400028f16ff */
[-C--:B------:R-:W-:Y:S01]  /*14400*/  LEA R82, P5, R225, R138.reuse, 0x2 ;  /* 0x0000008ae1527211 */ /* 0x080fe200078a10ff */
[----:B------:R-:W2:Y:S01]  /*14410*/  LDL.LU R234, [R1+0xe44] ;  /* 0x000e440001ea7983 */ /* 0x000ea20000300800 */
[-C--:B------:R-:W-:Y:S02]  /*14420*/  LEA.HI.X.SX32 R77, R216, R5.reuse, 0x2, P2 ;  /* 0x00000005d84d7211 */ /* 0x080fe400010f16ff */
[----:B------:R-:W-:Y:S01]  /*14430*/  LEA.HI.X.SX32 R79, R217, R5, 0x2, P3 ;  /* 0x00000005d94f7211 */ /* 0x000fe200018f16ff */
[----:B------:R-:W2:Y:S01]  /*14440*/  LDL.LU R235, [R1+0xe40] ;  /* 0x000e400001eb7983 */ /* 0x000ea20000300800 */
[----:B-1----:R-:W-:-:S03]  /*14450*/  LEA R10, P1, R218, R138, 0x2 ;  /* 0x0000008ada0a7211 */ /* 0x002fc600078210ff */
[----:B------:R-:W2:Y:S01]  /*14460*/  LDL.LU R216, [R1+0xe3c] ;  /* 0x000e3c0001d87983 */ /* 0x000ea20000300800 */
[-C--:B------:R-:W-:Y:S02]  /*14470*/  LEA.HI.X.SX32 R81, R224, R5.reuse, 0x2, P4 ;  /* 0x00000005e0517211 */ /* 0x080fe400020f16ff */
[-C--:B------:R-:W-:Y:S01]  /*14480*/  LEA.HI.X.SX32 R11, R218, R5.reuse, 0x2, P1 ;  /* 0x00000005da0b7211 */ /* 0x080fe200008f16ff */
[----:B------:R-:W2:Y:S01]  /*14490*/  LDL.LU R217, [R1+0xe38] ;  /* 0x000e380001d97983 */ /* 0x000ea20000300800 */
[-C--:B------:R-:W-:Y:S02]  /*144a0*/  LEA R84, P2, R129, R138.reuse, 0x2 ;  /* 0x0000008a81547211 */ /* 0x080fe400078410ff */
[-C--:B------:R-:W-:Y:S01]  /*144b0*/  LEA R88, P4, R124, R138.reuse, 0x2 ;  /* 0x0000008a7c587211 */ /* 0x080fe200078810ff */
[----:B------:R-:W2:Y:S01]  /*144c0*/  LDL.LU R224, [R1+0xe34] ;  /* 0x000e340001e07983 */ /* 0x000ea20000300800 */
[-C--:B------:R-:W-:Y:S02]  /*144d0*/  LEA.HI.X.SX32 R83, R225, R5.reuse, 0x2, P5 ;  /* 0x00000005e1537211 */ /* 0x080fe400028f16ff */
[----:B------:R-:W-:Y:S01]  /*144e0*/  LEA R86, P3, R128, R138, 0x2 ;  /* 0x0000008a80567211 */ /* 0x000fe200078610ff */
[----:B------:R-:W2:Y:S01]  /*144f0*/  LDL.LU R225, [R1+0xe30] ;  /* 0x000e300001e17983 */ /* 0x000ea20000300800 */
[----:B------:R-:W-:-:S02]  /*14500*/  LEA.HI.X.SX32 R85, R129, R5, 0x2, P2 ;  /* 0x0000000581557211 */ /* 0x000fc400010f16ff */
[-C--:B------:R-:W-:Y:S01]  /*14510*/  LEA.HI.X.SX32 R89, R124, R5.reuse, 0x2, P4 ;  /* 0x000000057c597211 */ /* 0x080fe200020f16ff */
[----:B------:R-:W2:Y:S01]  /*14520*/  LDL.LU R218, [R1+0xe2c] ;  /* 0x000e2c0001da7983 */ /* 0x000ea20000300800 */
[-C--:B------:R-:W-:Y:S02]  /*14530*/  LEA R90, P5, R123, R138.reuse, 0x2 ;  /* 0x0000008a7b5a7211 */ /* 0x080fe400078a10ff */
[-C--:B------:R-:W-:Y:S01]  /*14540*/  LEA R94, P2, R120, R138.reuse, 0x2 ;  /* 0x0000008a785e7211 */ /* 0x080fe200078410ff */
[----:B------:R1:W-:Y:S01]  /*14550*/  STL.64 [R1+0x530], R10 ;  /* 0x0005300a01007387 */ /* 0x0003e20000100a00 */
[-C--:B------:R-:W-:Y:S02]  /*14560*/  LEA R92, P1, R121, R138.reuse, 0x2 ;  /* 0x0000008a795c7211 */ /* 0x080fe400078210ff */
[----:B------:R-:W-:Y:S02]  /*14570*/  LEA.HI.X.SX32 R87, R128, R5, 0x2, P3 ;  /* 0x0000000580577211 */ /* 0x000fe400018f16ff */
[----:B------:R-:W-:-:S02]  /*14580*/  LEA R96, P3, R119, R138, 0x2 ;  /* 0x0000008a77607211 */ /* 0x000fc400078610ff */
[-C--:B------:R-:W-:Y:S02]  /*14590*/  LEA.HI.X.SX32 R91, R123, R5.reuse, 0x2, P5 ;  /* 0x000000057b5b7211 */ /* 0x080fe400028f16ff */
[CC--:B-1----:R-:W-:Y:S02]  /*145a0*/  LEA R10, P4, R117.reuse, R138.reuse, 0x2 ;  /* 0x0000008a750a7211 */ /* 0x0c2fe400078810ff */
[-C--:B------:R-:W-:Y:S02]  /*145b0*/  LEA.HI.X.SX32 R95, R120, R5.reuse, 0x2, P2 ;  /* 0x00000005785f7211 */ /* 0x080fe400010f16ff */
[-C--:B------:R-:W-:Y:S02]  /*145c0*/  LEA.HI.X.SX32 R11, R117, R5.reuse, 0x2, P4 ;  /* 0x00000005750b7211 */ /* 0x080fe400020f16ff */
[----:B------:R-:W-:Y:S02]  /*145d0*/  LEA R98, P5, R115, R138, 0x2 ;  /* 0x0000008a73627211 */ /* 0x000fe400078a10ff */
[----:B------:R-:W-:-:S02]  /*145e0*/  LEA.HI.X.SX32 R93, R121, R5, 0x2, P1 ;  /* 0x00000005795d7211 */ /* 0x000fc400008f16ff */
[-C--:B------:R-:W-:Y:S02]  /*145f0*/  LEA R102, P2, R113, R138.reuse, 0x2 ;  /* 0x0000008a71667211 */ /* 0x080fe400078410ff */
[-C--:B------:R-:W-:Y:S02]  /*14600*/  LEA R100, P1, R114, R138.reuse, 0x2 ;  /* 0x0000008a72647211 */ /* 0x080fe400078210ff */
[-C--:B------:R-:W-:Y:S01]  /*14610*/  LEA.HI.X.SX32 R97, R119, R5.reuse, 0x2, P3 ;  /* 0x0000000577617211 */ /* 0x080fe200018f16ff */
[----:B------:R1:W-:Y:S01]  /*14620*/  STL.64 [R1+0x528], R10 ;  /* 0x0005280a01007387 */ /* 0x0003e20000100a00 */
[----:B------:R-:W-:Y:S02]  /*14630*/  LEA R104, P3, R111, R138, 0x2 ;  /* 0x0000008a6f687211 */ /* 0x000fe400078610ff */
[-C--:B------:R-:W-:Y:S02]  /*14640*/  LEA.HI.X.SX32 R99, R115, R5.reuse, 0x2, P5 ;  /* 0x0000000573637211 */ /* 0x080fe400028f16ff */
[----:B------:R-:W-:-:S02]  /*14650*/  LEA.HI.X.SX32 R103, R113, R5, 0x2, P2 ;  /* 0x0000000571677211 */ /* 0x000fc400010f16ff */
[-C--:B------:R-:W-:Y:S02]  /*14660*/  LEA R108, P5, R185, R138.reuse, 0x2 ;  /* 0x0000008ab96c7211 */ /* 0x080fe400078a10ff */
[-C--:B------:R-:W-:Y:S02]  /*14670*/  LEA.HI.X.SX32 R101, R114, R5.reuse, 0x2, P1 ;  /* 0x0000000572657211 */ /* 0x080fe400008f16ff */
[-C--:B------:R-:W-:Y:S02]  /*14680*/  LEA R106, P4, R184, R138.reuse, 0x2 ;  /* 0x0000008ab86a7211 */ /* 0x080fe400078810ff */
[-C--:B-1----:R-:W-:Y:S02]  /*14690*/  LEA R10, P2, R220, R138.reuse, 0x2 ;  /* 0x0000008adc0a7211 */ /* 0x082fe400078410ff */
[----:B------:R-:W-:Y:S02]  /*146a0*/  LEA R110, P1, R219, R138, 0x2 ;  /* 0x0000008adb6e7211 */ /* 0x000fe400078210ff */
[----:B------:R-:W-:-:S02]  /*146b0*/  LEA.HI.X.SX32 R105, R111, R5, 0x2, P3 ;  /* 0x000000056f697211 */ /* 0x000fc400018f16ff */
[-C--:B------:R-:W-:Y:S02]  /*146c0*/  LEA R112, P3, R221, R138.reuse, 0x2 ;  /* 0x0000008add707211 */ /* 0x080fe400078610ff */
[-C--:B------:R-:W-:Y:S02]  /*146d0*/  LEA.HI.X.SX32 R109, R185, R5.reuse, 0x2, P5 ;  /* 0x00000005b96d7211 */ /* 0x080fe400028f16ff */
[-C--:B------:R-:W-:Y:S02]  /*146e0*/  LEA.HI.X.SX32 R11, R220, R5.reuse, 0x2, P2 ;  /* 0x00000005dc0b7211 */ /* 0x080fe400010f16ff */
[-C--:B------:R-:W-:Y:S02]  /*146f0*/  LEA.HI.X.SX32 R107, R184, R5.reuse, 0x2, P4 ;  /* 0x00000005b86b7211 */ /* 0x080fe400020f16ff */
[----:B------:R-:W-:Y:S02]  /*14700*/  LEA R116, P5, R223, R138, 0x2 ;  /* 0x0000008adf747211 */ /* 0x000fe400078a10ff */
[----:B------:R-:W-:-:S02]  /*14710*/  LEA.HI.X.SX32 R111, R219, R5, 0x2, P1 ;  /* 0x00000005db6f7211 */ /* 0x000fc400008f16ff */
[-C--:B------:R-:W-:Y:S01]  /*14720*/  LEA R114, P4, R222, R138.reuse, 0x2 ;  /* 0x0000008ade727211 */ /* 0x080fe200078810ff */
[----:B------:R-:W2:Y:S01]  /*14730*/  LDL.LU R219, [R1+0xe28] ;  /* 0x000e280001db7983 */ /* 0x000ea20000300800 */
[-C--:B------:R-:W-:Y:S02]  /*14740*/  LEA.HI.X.SX32 R113, R221, R5.reuse, 0x2, P3 ;  /* 0x00000005dd717211 */ /* 0x080fe400018f16ff */
[-C--:B------:R-:W-:Y:S01]  /*14750*/  LEA R118, P1, R226, R138.reuse, 0x2 ;  /* 0x0000008ae2767211 */ /* 0x080fe200078210ff */
[----:B------:R-:W2:Y:S01]  /*14760*/  LDL.LU R220, [R1+0xe24] ;  /* 0x000e240001dc7983 */ /* 0x000ea20000300800 */
[-C--:B------:R-:W-:Y:S02]  /*14770*/  LEA R120, P2, R227, R138.reuse, 0x2 ;  /* 0x0000008ae3787211 */ /* 0x080fe400078410ff */
[----:B------:R-:W-:Y:S01]  /*14780*/  LEA.HI.X.SX32 R117, R223, R5, 0x2, P5 ;  /* 0x00000005df757211 */ /* 0x000fe200028f16ff */
[----:B------:R-:W2:Y:S01]  /*14790*/  LDL.LU R221, [R1+0xe20] ;  /* 0x000e200001dd7983 */ /* 0x000ea20000300800 */
[----:B------:R-:W-:-:S02]  /*147a0*/  LEA R122, P3, R230, R138, 0x2 ;  /* 0x0000008ae67a7211 */ /* 0x000fc400078610ff */
[-C--:B------:R-:W-:Y:S01]  /*147b0*/  LEA.HI.X.SX32 R115, R222, R5.reuse, 0x2, P4 ;  /* 0x00000005de737211 */ /* 0x080fe200020f16ff */
[----:B------:R1:W-:Y:S01]  /*147c0*/  STL.64 [R1+0x520], R10 ;  /* 0x0005200a01007387 */ /* 0x0003e20000100a00 */
[-C--:B------:R-:W-:Y:S02]  /*147d0*/  LEA R124, P4, R231, R138.reuse, 0x2 ;  /* 0x0000008ae77c7211 */ /* 0x080fe400078810ff */
[-C--:B------:R-:W-:Y:S01]  /*147e0*/  LEA.HI.X.SX32 R119, R226, R5.reuse, 0x2, P1 ;  /* 0x00000005e2777211 */ /* 0x080fe200008f16ff */
[----:B------:R-:W2:Y:S01]  /*147f0*/  LDL.LU R222, [R1+0xe1c] ;  /* 0x000e1c0001de7983 */ /* 0x000ea20000300800 */
[-C--:B------:R-:W-:Y:S02]  /*14800*/  LEA R126, P1, R229, R138.reuse, 0x2 ;  /* 0x0000008ae57e7211 */ /* 0x080fe400078210ff */
[----:B------:R-:W-:Y:S01]  /*14810*/  LEA.HI.X.SX32 R121, R227, R5, 0x2, P2 ;  /* 0x00000005e3797211 */ /* 0x000fe200010f16ff */
[----:B------:R-:W2:Y:S01]  /*14820*/  LDL.LU R223, [R1+0xe18] ;  /* 0x000e180001df7983 */ /* 0x000ea20000300800 */
[----:B-1----:R-:W-:-:S03]  /*14830*/  LEA R10, P5, R228, R138, 0x2 ;  /* 0x0000008ae40a7211 */ /* 0x002fc600078a10ff */
[----:B------:R-:W2:Y:S01]  /*14840*/  LDL.LU R226, [R1+0xe14] ;  /* 0x000e140001e27983 */ /* 0x000ea20000300800 */
[-C--:B------:R-:W-:Y:S02]  /*14850*/  LEA.HI.X.SX32 R123, R230, R5.reuse, 0x2, P3 ;  /* 0x00000005e67b7211 */ /* 0x080fe400018f16ff */
[-C--:B------:R-:W-:Y:S01]  /*14860*/  LEA.HI.X.SX32 R11, R228, R5.reuse, 0x2, P5 ;  /* 0x00000005e40b7211 */ /* 0x080fe200028f16ff */
[----:B------:R-:W2:Y:S01]  /*14870*/  LDL.LU R227, [R1+0xe10] ;  /* 0x000e100001e37983 */ /* 0x000ea20000300800 */
[----:B------:R-:W-:Y:S02]  /*14880*/  LEA R128, P2, R244, R138, 0x2 ;  /* 0x0000008af4807211 */ /* 0x000fe400078410ff */
[-C--:B------:R-:W-:Y:S01]  /*14890*/  LEA.HI.X.SX32 R125, R231, R5.reuse, 0x2, P4 ;  /* 0x00000005e77d7211 */ /* 0x080fe200020f16ff */
[----:B------:R-:W2:Y:S01]  /*148a0*/  LDL.LU R230, [R1+0xe0c] ;  /* 0x000e0c0001e67983 */ /* 0x000ea20000300800 */
[----:B------:R-:W-:-:S03]  /*148b0*/  LEA.HI.X.SX32 R127, R229, R5, 0x2, P1 ;  /* 0x00000005e57f7211 */ /* 0x000fc600008f16ff */
[----:B------:R-:W2:Y:S01]  /*148c0*/  LDL.LU R231, [R1+0xe08] ;  /* 0x000e080001e77983 */ /* 0x000ea20000300800 */
[----:B------:R-:W-:-:S03]  /*148d0*/  LEA.HI.X.SX32 R129, R244, R5, 0x2, P2 ;  /* 0x00000005f4817211 */ /* 0x000fc600010f16ff */
[----:B------:R-:W2:Y:S04]  /*148e0*/  LDL.LU R228, [R1+0xe04] ;  /* 0x000e040001e47983 */ /* 0x000ea80000300800 */
[----:B------:R-:W2:Y:S04]  /*148f0*/  LDL.LU R229, [R1+0xe00] ;  /* 0x000e000001e57983 */ /* 0x000ea80000300800 */
[----:B------:R1:W-:Y:S04]  /*14900*/  STL.64 [R1+0x518], R10 ;  /* 0x0005180a01007387 */ /* 0x0003e80000100a00 */
[----:B------:R-:W3:Y:S01]  /*14910*/  LDL.64 R244, [R1+0x650] ;  /* 0x0006500001f47983 */ /* 0x000ee20000100a00 */
[----:B------:R-:W-:Y:S01]  /*14920*/  ISETP.GE.AND P0, PT, R3, UR4, PT ;  /* 0x0000000403007c0c */ /* 0x000fe2000bf06270 */
[----:B------:R-:W4:Y:S01]  /*14930*/  S2UR UR4, SR_CgaCtaId ;  /* 0x00000000000479c3 */ /* 0x000f220000008800 */
[----:B------:R-:W-:-:S02]  /*14940*/  LEA R136, P1, R251, R138, 0x2 ;  /* 0x0000008afb887211 */ /* 0x000fc400078210ff */
[C---:B------:R-:W-:Y:S02]  /*14950*/  LOP3.LUT R15, R3.reuse, 0x2, RZ, 0xfc, !PT ;  /* 0x00000002030f7812 */ /* 0x040fe400078efcff */
[----:B-1----:R-:W-:Y:S02]  /*14960*/  LOP3.LUT R10, R3, 0x20, RZ, 0xfc, !PT ;  /* 0x00000020030a7812 */ /* 0x002fe400078efcff */
[----:B------:R-:W-:Y:S02]  /*14970*/  LEA R130, P3, R7, R138, 0x2 ;  /* 0x0000008a07827211 */ /* 0x000fe400078610ff */
[----:B------:R-:W-:Y:S02]  /*14980*/  SEL R6, R4, RZ, !P0 ;  /* 0x000000ff04067207 */ /* 0x000fe40004000000 */
[----:B------:R-:W-:Y:S02]  /*14990*/  LOP3.LUT R9, R3, 0x22, RZ, 0xfc, !PT ;  /* 0x0000002203097812 */ /* 0x000fe400078efcff */
[----:B------:R-:W-:-:S02]  /*149a0*/  LEA.HI.X.SX32 R137, R251, R5, 0x2, P1 ;  /* 0x00000005fb897211 */ /* 0x000fc400008f16ff */
[----:B------:R-:W-:Y:S01]  /*149b0*/  ISETP.GE.AND P0, PT, R15, UR5, PT ;  /* 0x000000050f007c0c */ /* 0x000fe2000bf06270 */
[----:B------:R-:W-:Y:S01]  /*149c0*/  ULDC UR5, c[0x0][0x230] ;  /* 0x00008c0000057ab9 */ /* 0x000fe20000000800 */
[----:B------:R-:W-:Y:S02]  /*149d0*/  ISETP.GE.AND P1, PT, R10, UR6, PT ;  /* 0x000000060a007c0c */ /* 0x000fe4000bf26270 */
[-C--:B------:R-:W-:Y:S02]  /*149e0*/  LEA R134, P5, R250, R138.reuse, 0x2 ;  /* 0x0000008afa867211 */ /* 0x080fe400078a10ff */
[----:B------:R-:W-:Y:S02]  /*149f0*/  LEA R132, P4, R0, R138, 0x2 ;  /* 0x0000008a00847211 */ /* 0x000fe400078810ff */
[C---:B------:R-:W-:Y:S02]  /*14a00*/  LOP3.LUT R19, R3.reuse, 0x60, RZ, 0xfc, !PT ;  /* 0x0000006003137812 */ /* 0x040fe400078efcff */
[----:B------:R-:W-:Y:S01]  /*14a10*/  LOP3.LUT R11, R3, 0x42, RZ, 0xfc, !PT ;  /* 0x00000042030b7812 */ /* 0x000fe200078efcff */
[----:B------:R1:W-:Y:S01]  /*14a20*/  STL [R1+0xd44], R153 ;  /* 0x000d449901007387 */ /* 0x0003e20000100800 */
[----:B------:R-:W-:Y:S01]  /*14a30*/  LEA.HI.X.SX32 R131, R7, R5, 0x2, P3 ;  /* 0x0000000507837211 */ /* 0x000fe200018f16ff */
[----:B------:R-:W-:Y:S01]  /*14a40*/  ULDC UR6, c[0x0][0x230] ;  /* 0x00008c0000067ab9 */ /* 0x000fe20000000800 */
[----:B------:R-:W-:Y:S01]  /*14a50*/  ISETP.GE.AND P2, PT, R9, UR7, PT ;  /* 0x0000000709007c0c */ /* 0x000fe2000bf46270 */
[----:B------:R-:W-:Y:S01]  /*14a60*/  UMOV UR7, 0x400 ;  /* 0x0000040000077882 */ /* 0x000fe20000000000 */
[----:B------:R-:W-:-:S02]  /*14a70*/  ISETP.NE.U32.AND P3, PT, R6, RZ, PT ;  /* 0x000000ff0600720c */ /* 0x000fc40003f65070 */
[C---:B------:R-:W-:Y:S01]  /*14a80*/  SEL R8, R4.reuse, RZ, !P0 ;  /* 0x000000ff04087207 */ /* 0x040fe20004000000 */
[----:B----4-:R-:W-:Y:S01]  /*14a90*/  ULEA UR7, UR4, UR7, 0x18 ;  /* 0x0000000704077291 */ /* 0x010fe2000f8ec03f */
[C---:B------:R-:W-:Y:S02]  /*14aa0*/  SEL R7, R4.reuse, RZ, !P1 ;  /* 0x000000ff04077207 */ /* 0x040fe40004800000 */
[----:B------:R-:W-:Y:S01]  /*14ab0*/  SEL R6, R4, RZ, !P2 ;  /* 0x000000ff04067207 */ /* 0x000fe20005000000 */
[----:B------:R-:W-:Y:S01]  /*14ac0*/  ULDC UR4, c[0x0][0x230] ;  /* 0x00008c0000047ab9 */ /* 0x000fe20000000800 */
[----:B------:R-:W-:Y:S02]  /*14ad0*/  ISETP.NE.U32.AND P1, PT, R8, RZ, PT ;  /* 0x000000ff0800720c */ /* 0x000fe40003f25070 */
[----:B------:R-:W-:Y:S01]  /*14ae0*/  ISETP.NE.U32.AND P2, PT, R7, RZ, PT ;  /* 0x000000ff0700720c */ /* 0x000fe20003f45070 */
[----:B------:R-:W-:Y:S01]  /*14af0*/  VIADD R246, R2, UR7 ;  /* 0x0000000702f67c36 */ /* 0x000fe20008000000 */
[----:B------:R-:W-:-:S02]  /*14b00*/  LEA R138, P6, R249, R138, 0x2 ;  /* 0x0000008af98a7211 */ /* 0x000fc400078c10ff */
[-C--:B------:R-:W-:Y:S02]  /*14b10*/  LEA.HI.X.SX32 R135, R250, R5.reuse, 0x2, P5 ;  /* 0x00000005fa877211 */ /* 0x080fe400028f16ff */
[-C--:B------:R-:W-:Y:S01]  /*14b20*/  LEA.HI.X.SX32 R133, R0, R5.reuse, 0x2, P4 ;  /* 0x0000000500857211 */ /* 0x080fe200020f16ff */
[----:B------:R-:W-:Y:S01]  /*14b30*/  @!PT LDS RZ, [RZ] ;  /* 0x00000000fffff984 */ /* 0x000fe20000000800 */
[----:B------:R-:W-:Y:S01]  /*14b40*/  @!PT LDS RZ, [RZ] ;  /* 0x00000000fffff984 */ /* 0x000fe20000000800 */
[----:B------:R-:W-:Y:S01]  /*14b50*/  @!PT LDS RZ, [RZ] ;  /* 0x00000000fffff984 */ /* 0x000fe20000000800 */
[----:B------:R4:W-:Y:S01]  /*14b60*/  LDGSTS.E [R246+0x60000], desc[UR16][R16.64], P3 ;  /* 0x6000000010f67fae */ /* 0x0009e20009921850 */
[----:B------:R-:W-:Y:S01]  /*14b70*/  ISETP.GE.AND P5, PT, R19, UR5, PT ;  /* 0x0000000513007c0c */ /* 0x000fe2000bfa6270 */
[----:B------:R-:W-:Y:S01]  /*14b80*/  ULDC UR5, c[0x0][0x230] ;  /* 0x00008c0000057ab9 */ /* 0x000fe20000000800 */
[----:B------:R-:W-:Y:S02]  /*14b90*/  LEA.HI.X.SX32 R139, R249, R5, 0x2, P6 ;  /* 0x00000005f98b7211 */ /* 0x000fe400030f16ff */
[----:B------:R-:W-:Y:S02]  /*14ba0*/  LOP3.LUT R0, R3, 0x4, RZ, 0xfc, !PT ;  /* 0x0000000403007812 */ /* 0x000fe400078efcff */
[----:B------:R-:W-:Y:S01]  /*14bb0*/  ISETP.GE.AND P6, PT, R11, UR4, PT ;  /* 0x000000040b007c0c */ /* 0x000fe2000bfc6270 */
[----:B------:R-:W-:Y:S01]  /*14bc0*/  ULDC UR4, c[0x0][0x230] ;  /* 0x00008c0000047ab9 */ /* 0x000fe20000000800 */
[----:B------:R-:W-:-:S02]  /*14bd0*/  SEL R7, R4, RZ, !P5 ;  /* 0x000000ff04077207 */ /* 0x000fc40006800000 */
[----:B----4-:R-:W-:Y:S02]  /*14be0*/  LOP3.LUT R16, R3, 0x6, RZ, 0xfc, !PT ;  /* 0x0000000603107812 */ /* 0x010fe400078efcff */
[----:B------:R-:W-:Y:S01]  /*14bf0*/  ISETP.GE.AND P5, PT, R0, UR4, PT ;  /* 0x0000000400007c0c */ /* 0x000fe2000bfa6270 */
[----:B------:R-:W-:Y:S01]  /*14c00*/  ULDC UR4, c[0x0][0x230] ;  /* 0x00008c0000047ab9 */ /* 0x000fe20000000800 */
[----:B---3--:R-:W-:Y:S04]  /*14c10*/  LDGSTS.E [R246+0x60008], desc[UR16][R244.64], P1 ;  /* 0x60008000f4f67fae */ /* 0x008fe80008921850 */
[----:B------:R-:W-:Y:S01]  /*14c20*/  LDGSTS.E [R246+0x62000], desc[UR16][R150.64], P2 ;  /* 0x6200000096f67fae */ /* 0x000fe20009121850 */
[----:B------:R-:W-:Y:S01]  /*14c30*/  ISETP.GE.AND P2, PT, R16, UR4, PT ;  /* 0x0000000410007c0c */ /* 0x000fe2000bf46270 */
[----:B------:R-:W-:-:S02]  /*14c40*/  ULDC UR4, c[0x0][0x230] ;  /* 0x00008c0000047ab9 */ /* 0x000fc40000000800 */
[----:B------:R-:W3:Y:S04]  /*14c50*/  LDL.64 R16, [R1+0x648] ;  /* 0x0006480001107983 */ /* 0x000ee80000100a00 */
[----:B------:R-:W-:Y:S04]  /*14c60*/  STL.64 [R1+0xd48], R154 ;  /* 0x000d489a01007387 */ /* 0x000fe80000100a00 */
[----:B------:R-:W4:Y:S01]  /*14c70*/  LDL.64 R244, [R1+0x640] ;  /* 0x0006400001f47983 */ /* 0x000f220000100a00 */
[----:B------:R-:W-:-:S04]  /*14c80*/  LOP3.LUT R14, R3, 0x40, RZ, 0xfc, !PT ;  /* 0x00000040030e7812 */ /* 0x000fc800078efcff */
[----:B------:R-:W-:-:S04]  /*14c90*/  ISETP.GE.AND P4, PT, R14, UR8, PT ;  /* 0x000000080e007c0c */ /* 0x000fc8000bf86270 */
[----:B------:R-:W-:Y:S02]  /*14ca0*/  SEL R5, R4, RZ, !P4 ;  /* 0x000000ff04057207 */ /* 0x000fe40006000000 */
[----:B------:R-:W-:Y:S02]  /*14cb0*/  ISETP.NE.U32.AND P4, PT, R6, RZ, PT ;  /* 0x000000ff0600720c */ /* 0x000fe40003f85070 */
[----:B------:R-:W-:Y:S02]  /*14cc0*/  LOP3.LUT R18, R3, 0x62, RZ, 0xfc, !PT ;  /* 0x0000006203127812 */ /* 0x000fe400078efcff */
[----:B------:R-:W-:Y:S02]  /*14cd0*/  ISETP.NE.U32.AND P0, PT, R5, RZ, PT ;  /* 0x000000ff0500720c */ /* 0x000fe40003f05070 */
[----:B------:R-:W-:Y:S02]  /*14ce0*/  SEL R5, R4, RZ, !P6 ;  /* 0x000000ff04057207 */ /* 0x000fe40007000000 */
[----:B------:R-:W-:Y:S01]  /*14cf0*/  ISETP.GE.AND P6, PT, R18, UR6, PT ;  /* 0x0000000612007c0c */ /* 0x000fe2000bfc6270 */
[----:B------:R-:W-:Y:S01]  /*14d00*/  ULDC UR6, c[0x0][0x230] ;  /* 0x00008c0000067ab9 */ /* 0x000fe20000000800 */
[----:B------:R-:W-:-:S02]  /*14d10*/  ISETP.NE.U32.AND P3, PT, R5, RZ, PT ;  /* 0x000000ff0500720c */ /* 0x000fc40003f65070 */
[C---:B------:R-:W-:Y:S01]  /*14d20*/  SEL R6, R4.reuse, RZ, !P6 ;  /* 0x000000ff04067207 */ /* 0x040fe20007000000 */
[----:B------:R1:W-:Y:S01]  /*14d30*/  LDGSTS.E [R246+0x62008], desc[UR16][R152.64], P4 ;  /* 0x6200800098f67fae */ /* 0x0003e2000a121850 */
[----:B------:R-:W-:Y:S02]  /*14d40*/  LOP3.LUT R8, R3, 0x24, RZ, 0xfc, !PT ;  /* 0x0000002403087812 */ /* 0x000fe400078efcff */
[----:B------:R-:W-:Y:S01]  /*14d50*/  SEL R5, R4, RZ, !P5 ;  /* 0x000000ff04057207 */ /* 0x000fe20006800000 */
[----:B------:R-:W-:Y:S01]  /*14d60*/  LDGSTS.E [R246+0x64000], desc[UR16][R154.64], P0 ;  /* 0x640000009af67fae */ /* 0x000fe20008121850 */
[----:B------:R-:W-:Y:S02]  /*14d70*/  ISETP.NE.U32.AND P6, PT, R7, RZ, PT ;  /* 0x000000ff0700720c */ /* 0x000fe40003fc5070 */
[----:B------:R-:W-:Y:S02]  /*14d80*/  LOP3.LUT R7, R3, 0x26, RZ, 0xfc, !PT ;  /* 0x0000002603077812 */ /* 0x000fe400078efcff */
[----:B------:R-:W-:Y:S01]  /*14d90*/  ISETP.NE.U32.AND P5, PT, R6, RZ, PT ;  /* 0x000000ff0600720c */ /* 0x000fe20003fa5070 */
[----:B------:R-:W-:Y:S01]  /*14da0*/  LDGSTS.E [R246+0x64008], desc[UR16][R158.64], P3 ;  /* 0x640080009ef67fae */ /* 0x000fe20009921850 */
[----:B------:R-:W-:Y:S01]  /*14db0*/  ISETP.GE.AND P4, PT, R8, UR5, PT ;  /* 0x0000000508007c0c */ /* 0x000fe2000bf86270 */
[----:B------:R-:W-:Y:S01]  /*14dc0*/  ULDC UR5, c[0x0][0x230] ;  /* 0x00008c0000057ab9 */ /* 0x000fe20000000800 */
[----:B------:R-:W-:-:S02]  /*14dd0*/  ISETP.NE.U32.AND P1, PT, R5, RZ, PT ;  /* 0x000000ff0500720c */ /* 0x000fc40003f25070 */
[C---:B------:R-:W-:Y:S02]  /*14de0*/  SEL R5, R4.reuse, RZ, !P2 ;  /* 0x000000ff04057207 */ /* 0x040fe40005000000 */
[----:B------:R-:W-:Y:S01]  /*14df0*/  ISETP.GE.AND P2, PT, R7, UR6, PT ;  /* 0x0000000607007c0c */ /* 0x000fe2000bf46270 */
[----:B------:R-:W-:Y:S01]  /*14e00*/  LDGSTS.E [R246+0x66000], desc[UR16][R156.64], P6 ;  /* 0x660000009cf67fae */ /* 0x000fe2000b121850 */
[----:B------:R-:W-:Y:S01]  /*14e10*/  SEL R7, R4, RZ, !P4 ;  /* 0x000000ff04077207 */ /* 0x000fe20006000000 */
[----:B------:R-:W-:Y:S01]  /*14e20*/  ULDC UR6, c[0x0][0x230] ;  /* 0x00008c0000067ab9 */ /* 0x000fe20000000800 */
[----:B------:R-:W-:Y:S01]  /*14e30*/  LOP3.LUT R18, R2, 0x10, RZ, 0x3c, !PT ;  /* 0x0000001002127812 */ /* 0x000fe200078e3cff */
[----:B------:R-:W-:Y:S01]  /*14e40*/  LDGSTS.E [R246+0x66008], desc[UR16][R232.64], P5 ;  /* 0x66008000e8f67fae */ /* 0x000fe2000a921850 */
[----:B------:R-:W-:Y:S02]  /*14e50*/  ISETP.NE.U32.AND P0, PT, R5, RZ, PT ;  /* 0x000000ff0500720c */ /* 0x000fe40003f05070 */
[----:B------:R-:W-:-:S02]  /*14e60*/  SEL R6, R4, RZ, !P2 ;  /* 0x000000ff04067207 */ /* 0x000fc40005000000 */
[----:B------:R-:W-:Y:S02]  /*14e70*/  ISETP.NE.U32.AND P2, PT, R7, RZ, PT ;  /* 0x000000ff0700720c */ /* 0x000fe40003f45070 */
[C---:B------:R-:W-:Y:S01]  /*14e80*/  LOP3.LUT R0, R3.reuse, 0x44, RZ, 0xfc, !PT ;  /* 0x0000004403007812 */ /* 0x040fe200078efcff */
[----:B------:R-:W-:Y:S01]  /*14e90*/  VIADD R247, R18, UR7 ;  /* 0x0000000712f77c36 */ /* 0x000fe20008000000 */
[C---:B------:R-:W-:Y:S02]  /*14ea0*/  LOP3.LUT R19, R3.reuse, 0x64, RZ, 0xfc, !PT ;  /* 0x0000006403137812 */ /* 0x040fe400078efcff */
[----:B-1----:R-:W-:Y:S02]  /*14eb0*/  LOP3.LUT R153, R3, 0x46, RZ, 0xfc, !PT ;  /* 0x0000004603997812 */ /* 0x002fe400078efcff */
[----:B------:R-:W-:Y:S01]  /*14ec0*/  ISETP.GE.AND P4, PT, R0, UR4, PT ;  /* 0x0000000400007c0c */ /* 0x000fe2000bf86270 */
[----:B------:R-:W-:Y:S01]  /*14ed0*/  ULDC UR4, c[0x0][0x230] ;  /* 0x00008c0000047ab9 */ /* 0x000fe20000000800 */
[----:B------:R-:W-:Y:S01]  /*14ee0*/  ISETP.GE.AND P5, PT, R19, UR5, PT ;  /* 0x0000000513007c0c */ /* 0x000fe2000bfa6270 */
[----:B------:R-:W-:Y:S01]  /*14ef0*/  STL.64 [R1+0xd50], R158 ;  /* 0x000d509e01007387 */ /* 0x000fe20000100a00 */
[----:B------:R-:W-:Y:S01]  /*14f00*/  LOP3.LUT R0, R3, 0x8, RZ, 0xfc, !PT ;  /* 0x0000000803007812 */ /* 0x000fe200078efcff */
[----:B------:R-:W-:Y:S01]  /*14f10*/  ULDC UR5, c[0x0][0x230] ;  /* 0x00008c0000057ab9 */ /* 0x000fe20000000800 */
[----:B------:R-:W-:Y:S01]  /*14f20*/  ISETP.GE.AND P6, PT, R153, UR4, PT ;  /* 0x0000000499007c0c */ /* 0x000fe2000bfc6270 */
[----:B------:R1:W-:Y:S01]  /*14f30*/  STL [R1+0xccc], R18 ;  /* 0x000ccc1201007387 */ /* 0x0003e20000100800 */
[----:B------:R-:W-:Y:S01]  /*14f40*/  ULDC UR4, c[0x0][0x230] ;  /* 0x00008c0000047ab9 */ /* 0x000fe20000000800 */
[----:B------:R-:W-:-:S02]  /*14f50*/  SEL R7, R4, RZ, !P5 ;  /* 0x000000ff04077207 */ /* 0x000fc40006800000 */
[----:B------:R-:W-:Y:S01]  /*14f60*/  STL.64 [R1+0xd58], R156 ;  /* 0x000d589c01007387 */ /* 0x000fe20000100a00 */
[----:B------:R-:W-:Y:S01]  /*14f70*/  ISETP.GE.AND P5, PT, R0, UR4, PT ;  /* 0x0000000400007c0c */ /* 0x000fe2000bfa6270 */
[----:B------:R-:W-:Y:S02]  /*14f80*/  ULDC UR4, c[0x0][0x230] ;  /* 0x00008c0000047ab9 */ /* 0x000fe40000000800 */
[----:B------:R-:W-:Y:S04]  /*14f90*/  STL.64 [R1+0xd60], R232 ;  /* 0x000d60e801007387 */ /* 0x000fe80000100a00 */
[----:B------:R-:W-:Y:S04]  /*14fa0*/  STL.64 [R1+0xd68], R160 ;  /* 0x000d68a001007387 */ /* 0x000fe80000100a00 */
[----:B------:R-:W-:Y:S04]  /*14fb0*/  STL.64 [R1+0xd70], R162 ;  /* 0x000d70a201007387 */ /* 0x000fe80000100a00 */
[----:B------:R-:W-:Y:S04]  /*14fc0*/  STL.64 [R1+0xd78], R164 ;  /* 0x000d78a401007387 */ /* 0x000fe80000100a00 */
[----:B---3--:R3:W-:Y:S04]  /*14fd0*/  LDGSTS.E [R247+0x60000], desc[UR16][R16.64], P1 ;  /* 0x6000000010f77fae */ /* 0x0087e80008921850 */
[----:B----4-:R-:W-:Y:S01]  /*14fe0*/  LDGSTS.E [R247+0x60008], desc[UR16][R244.64], P0 ;  /* 0x60008000f4f77fae */ /* 0x010fe20008121850 */
[----:B---3--:R-:W-:-:S03]  /*14ff0*/  LOP3.LUT R16, R3, 0xa, RZ, 0xfc, !PT ;  /* 0x0000000a03107812 */ /* 0x008fc600078efcff */
[----:B------:R-:W-:Y:S01]  /*15000*/  LDGSTS.E [R247+0x62000], desc[UR16][R160.64], P2 ;  /* 0x62000000a0f77fae */ /* 0x000fe20009121850 */
[----:B------:R-:W-:Y:S01]  /*15010*/  ISETP.GE.AND P2, PT, R16, UR4, PT ;  /* 0x0000000410007c0c */ /* 0x000fe2000bf46270 */
[----:B------:R-:W-:Y:S02]  /*15020*/  ULDC UR4, c[0x0][0x230] ;  /* 0x00008c0000047ab9 */ /* 0x000fe40000000800 */
[----:B------:R-:W3:Y:S04]  /*15030*/  LDL.64 R16, [R1+0x638] ;  /* 0x0006380001107983 */ /* 0x000ee80000100a00 */
[----:B------:R-:W4:Y:S01]  /*15040*/  LDL.64 R244, [R1+0x630] ;  /* 0x0006300001f47983 */ /* 0x000f220000100a00 */
[----:B------:R-:W-:Y:S02]  /*15050*/  SEL R5, R4, RZ, !P4 ;  /* 0x000000ff04057207 */ /* 0x000fe40006000000 */
[----:B------:R-:W-:-:S02]  /*15060*/  ISETP.NE.U32.AND P4, PT, R6, RZ, PT ;  /* 0x000000ff0600720c */ /* 0x000fc40003f85070 */
[----:B------:R-:W-:Y:S02]  /*15070*/  LOP3.LUT R8, R3, 0x66, RZ, 0xfc, !PT ;  /* 0x0000006603087812 */ /* 0x000fe400078efcff */
[----:B------:R-:W-:Y:S02]  /*15080*/  ISETP.NE.U32.AND P3, PT, R5, RZ, PT ;  /* 0x000000ff0500720c */ /* 0x000fe40003f65070 */
[----:B------:R-:W-:Y:S02]  /*15090*/  SEL R5, R4, RZ, !P6 ;  /* 0x000000ff04057207 */ /* 0x000fe40007000000 */
[----:B------:R-:W-:Y:S01]  /*150a0*/  ISETP.GE.AND P6, PT, R8, UR6, PT ;  /* 0x0000000608007c0c */ /* 0x000fe2000bfc6270 */
[----:B------:R-:W-:Y:S01]  /*150b0*/  ULDC UR6, c[0x0][0x230] ;  /* 0x00008c0000067ab9 */ /* 0x000fe20000000800 */
[----:B------:R-:W-:Y:S02]  /*150c0*/  ISETP.NE.U32.AND P1, PT, R5, RZ, PT ;  /* 0x000000ff0500720c */ /* 0x000fe40003f25070 */
[----:B------:R-:W-:Y:S01]  /*150d0*/  SEL R6, R4, RZ, !P6 ;  /* 0x000000ff04067207 */ /* 0x000fe20007000000 */
[----:B------:R-:W-:Y:S01]  /*150e0*/  LDGSTS.E [R247+0x62008], desc[UR16][R162.64], P4 ;  /* 0x62008000a2f77fae */ /* 0x000fe2000a121850 */
[----:B------:R-:W-:-:S02]  /*150f0*/  LOP3.LUT R8, R3, 0x28, RZ, 0xfc, !PT ;  /* 0x0000002803087812 */ /* 0x000fc400078efcff */
        /* <DEDUP_REMOVED lines=14> */
[----:B-1----:R-:W-:Y:S01]  /*151e0*/  LOP3.LUT R18, R2, 0x20, RZ, 0x3c, !PT ;  /* 0x0000002002127812 */ /* 0x002fe200078e3cff */
[----:B------:R-:W-:Y:S01]  /*151f0*/  LDGSTS.E [R247+0x66008], desc[UR16][R242.64], P5 ;  /* 0x66008000f2f77fae */ /* 0x000fe2000a921850 */
[----:B------:R-:W-:Y:S02]  /*15200*/  ISETP.NE.U32.AND P3, PT, R5, RZ, PT ;  /* 0x000000ff0500720c */ /* 0x000fe40003f65070 */
[----:B------:R-:W-:-:S02]  /*15210*/  SEL R6, R4, RZ, !P2 ;  /* 0x000000ff04067207 */ /* 0x000fc40005000000 */
[----:B------:R-:W-:Y:S02]  /*15220*/  ISETP.NE.U32.AND P2, PT, R7, RZ, PT ;  /* 0x000000ff0700720c */ /* 0x000fe40003f45070 */
[C---:B------:R-:W-:Y:S01]  /*15230*/  LOP3.LUT R0, R3.reuse, 0x48, RZ, 0xfc, !PT ;  /* 0x0000004803007812 */ /* 0x040fe200078efcff */
[----:B------:R-:W-:Y:S01]  /*15240*/  VIADD R248, R18, UR7 ;  /* 0x0000000712f87c36 */ /* 0x000fe20008000000 */
[C---:B------:R-:W-:Y:S02]  /*15250*/  LOP3.LUT R19, R3.reuse, 0x68, RZ, 0xfc, !PT ;  /* 0x0000006803137812 */ /* 0x040fe400078efcff */
[----:B------:R-:W-:Y:S02]  /*15260*/  LOP3.LUT R153, R3, 0x4a, RZ, 0xfc, !PT ;  /* 0x0000004a03997812 */ /* 0x000fe400078efcff */
        /* <DEDUP_REMOVED lines=18> */
[----:B----4-:R-:W-:Y:S04]  /*15390*/  LDGSTS.E [R248+0x60008], desc[UR16][R244.64], P3 ;  /* 0x60008000f4f87fae */ /* 0x010fe80009921850 */
[----:B------:R-:W-:Y:S01]  /*153a0*/  LDGSTS.E [R248+0x62000], desc[UR16][R170.64], P2 ;  /* 0x62000000aaf87fae */ /* 0x000fe20009121850 */
[----:B---3--:R-:W-:-:S04]  /*153b0*/  LOP3.LUT R16, R3, 0xe, RZ, 0xfc, !PT ;  /* 0x0000000e03107812 */ /* 0x008fc800078efcff */
[----:B------:R-:W-:Y:S01]  /*153c0*/  ISETP.GE.AND P2, PT, R16, UR4, PT ;  /* 0x0000000410007c0c */ /* 0x000fe2000bf46270 */
[----:B------:R-:W-:Y:S01]  /*153d0*/  ULDC UR4, c[0x0][0x230] ;  /* 0x00008c0000047ab9 */ /* 0x000fe20000000800 */
[----:B------:R-:W3:Y:S04]  /*153e0*/  LDL.64 R16, [R1+0x628] ;  /* 0x0006280001107983 */ /* 0x000ee80000100a00 */
[----:B------:R-:W-:Y:S04]  /*153f0*/  STL.64 [R1+0xdb0], R174 ;  /* 0x000db0ae01007387 */ /* 0x000fe80000100a00 */
[----:B------:R-:W4:Y:S01]  /*15400*/  LDL.64 R244, [R1+0x620] ;  /* 0x0006200001f47983 */ /* 0x000f220000100a00 */
[----:B------:R-:W-:-:S02]  /*15410*/  SEL R5, R4, RZ, !P4 ;  /* 0x000000ff04057207 */ /* 0x000fc40006000000 */
        /* <DEDUP_REMOVED lines=8> */
[----:B------:R-:W-:Y:S01]  /*154a0*/  LDGSTS.E [R248+0x62008], desc[UR16][R172.64], P4 ;  /* 0x62008000acf87fae */ /* 0x000fe2000a121850 */
        /* <DEDUP_REMOVED lines=31> */
[----:B------:R-:W-:Y:S01]  /*156a0*/  ULDC UR4, c[0x0][0x230] ;  /* 0x00008c0000047ab9 */ /* 0x000fe20000000800 */
[----:B------:R1:W-:Y:S01]  /*156b0*/  STL [R1+0xcc4], R18 ;  /* 0x000cc41201007387 */ /* 0x0003e20000100800 */
[----:B------:R-:W-:-:S02]  /*156c0*/  SEL R7, R4, RZ, !P5 ;  /* 0x000000ff04077207 */ /* 0x000fc40006800000 */
[----:B------:R-:W-:Y:S01]  /*156d0*/  ISETP.GE.AND P5, PT, R0, UR4, PT ;  /* 0x0000000400007c0c */ /* 0x000fe2000bfa6270 */
[----:B------:R-:W-:Y:S01]  /*156e0*/  STL.64 [R1+0xdc0], R176 ;  /* 0x000dc0b001007387 */ /* 0x000fe20000100a00 */
[----:B------:R-:W-:-:S03]  /*156f0*/  ULDC UR4, c[0x0][0x230] ;  /* 0x00008c0000047ab9 */ /* 0x000fc60000000800 */
        /* <DEDUP_REMOVED lines=33> */
[----:B--2---:R-:W-:Y:S01]  /*15910*/  LDGSTS.E [R249+0x66000], desc[UR16][R188.64], P6 ;  /* 0x66000000bcf97fae */ /* 0x004fe2000b121850 */
        /* <DEDUP_REMOVED lines=14> */
[----:B------:R1:W-:Y:S01]  /*15a00*/  STL [R1+0xcc0], R18 ;  /* 0x000cc01201007387 */ /* 0x0003e20000100800 */
[----:B------:R-:W-:Y:S01]  /*15a10*/  LOP3.LUT R0, R3, 0x14, RZ, 0xfc, !PT ;  /* 0x0000001403007812 */ /* 0x000fe200078efcff */
[----:B------:R-:W-:Y:S01]  /*15a20*/  ULDC UR5, c[0x0][0x230] ;  /* 0x00008c0000057ab9 */ /* 0x000fe20000000800 */
[----:B------:R-:W-:Y:S01]  /*15a30*/  ISETP.GE.AND P6, PT, R153, UR4, PT ;  /* 0x0000000499007c0c */ /* 0x000fe2000bfc6270 */
[----:B------:R-:W-:Y:S01]  /*15a40*/  ULDC UR4, c[0x0][0x230] ;  /* 0x00008c0000047ab9 */ /* 0x000fe20000000800 */
[----:B------:R-:W-:-:S02]  /*15a50*/  SEL R7, R4, RZ, !P5 ;  /* 0x000000ff04077207 */ /* 0x000fc40006800000 */
[----:B------:R-:W-:Y:S01]  /*15a60*/  ISETP.GE.AND P5, PT, R0, UR4, PT ;  /* 0x0000000400007c0c */ /* 0x000fe2000bfa6270 */
[----:B------:R-:W-:Y:S01]  /*15a70*/  ULDC UR4, c[0x0][0x230] ;  /* 0x00008c0000047ab9 */ /* 0x000fe20000000800 */
[----:B---3--:R2:W-:Y:S04]  /*15a80*/  LDGSTS.E [R250+0x60000], desc[UR16][R16.64], P1 ;  /* 0x6000000010fa7fae */ /* 0x0085e80008921850 */
[----:B----4-:R-:W-:Y:S04]  /*15a90*/  LDGSTS.E [R250+0x60008], desc[UR16][R244.64], P0 ;  /* 0x60008000f4fa7fae */ /* 0x010fe80008121850 */
[----:B------:R-:W-:Y:S01]  /*15aa0*/  LDGSTS.E [R250+0x62000], desc[UR16][R192.64], P2 ;  /* 0x62000000c0fa7fae */ /* 0x000fe20009121850 */
[----:B--2---:R-:W-:-:S04]  /*15ab0*/  LOP3.LUT R16, R3, 0x16, RZ, 0xfc, !PT ;  /* 0x0000001603107812 */ /* 0x004fc800078efcff */
[----:B------:R-:W-:Y:S01]  /*15ac0*/  ISETP.GE.AND P2, PT, R16, UR4, PT ;  /* 0x0000000410007c0c */ /* 0x000fe2000bf46270 */
[----:B------:R-:W2:Y:S01]  /*15ad0*/  LDL.64 R244, [R1+0x508] ;  /* 0x0005080001f47983 */ /* 0x000ea20000100a00 */
[----:B------:R-:W-:Y:S01]  /*15ae0*/  SEL R5, R4, RZ, !P4 ;  /* 0x000000ff04057207 */ /* 0x000fe20006000000 */
[----:B------:R-:W-:Y:S02]  /*15af0*/  ULDC UR4, c[0x0][0x230] ;  /* 0x00008c0000047ab9 */ /* 0x000fe40000000800 */
[----:B------:R-:W3:Y:S01]  /*15b00*/  LDL.64 R16, [R1+0x608] ;  /* 0x0006080001107983 */ /* 0x000ee20000100a00 */
[----:B------:R-:W-:Y:S02]  /*15b10*/  ISETP.NE.U32.AND P4, PT, R6, RZ, PT ;  /* 0x000000ff0600720c */ /* 0x000fe40003f85070 */
[----:B------:R-:W-:Y:S02]  /*15b20*/  LOP3.LUT R8, R3, 0x72, RZ, 0xfc, !PT ;  /* 0x0000007203087812 */ /* 0x000fe400078efcff */
[----:B------:R-:W-:-:S02]  /*15b30*/  ISETP.NE.U32.AND P3, PT, R5, RZ, PT ;  /* 0x000000ff0500720c */ /* 0x000fc40003f65070 */
[----:B------:R-:W-:Y:S02]  /*15b40*/  SEL R5, R4, RZ, !P6 ;  /* 0x000000ff04057207 */ /* 0x000fe40007000000 */
[----:B------:R-:W-:Y:S01]  /*15b50*/  ISETP.GE.AND P6, PT, R8, UR6, PT ;  /* 0x0000000608007c0c */ /* 0x000fe2000bfc6270 */
[----:B------:R-:W-:Y:S01]  /*15b60*/  ULDC UR6, c[0x0][0x230] ;  /* 0x00008c0000067ab9 */ /* 0x000fe20000000800 */
[----:B------:R-:W-:Y:S02]  /*15b70*/  ISETP.NE.U32.AND P1, PT, R5, RZ, PT ;  /* 0x000000ff0500720c */ /* 0x000fe40003f25070 */
[C---:B------:R-:W-:Y:S01]  /*15b80*/  SEL R6, R4.reuse, RZ, !P6 ;  /* 0x000000ff04067207 */ /* 0x040fe20007000000 */
[----:B------:R-:W-:Y:S01]  /*15b90*/  LDGSTS.E [R250+0x62008], desc[UR16][R194.64], P4 ;  /* 0x62008000c2fa7fae */ /* 0x000fe2000a121850 */
[----:B------:R-:W-:Y:S02]  /*15ba0*/  LOP3.LUT R8, R3, 0x34, RZ, 0xfc, !PT ;  /* 0x0000003403087812 */ /* 0x000fe400078efcff */
[----:B------:R-:W-:Y:S01]  /*15bb0*/  ISETP.NE.U32.AND P6, PT, R7, RZ, PT ;  /* 0x000000ff0700720c */ /* 0x000fe20003fc5070 */
[----:B------:R-:W-:Y:S01]  /*15bc0*/  LDGSTS.E [R250+0x64000], desc[UR16][R196.64], P3 ;  /* 0x64000000c4fa7fae */ /* 0x000fe20009921850 */
[----:B------:R-:W-:-:S02]  /*15bd0*/  SEL R5, R4, RZ, !P5 ;  /* 0x000000ff04057207 */ /* 0x000fc40006800000 */
[----:B------:R-:W-:Y:S02]  /*15be0*/  ISETP.NE.U32.AND P5, PT, R6, RZ, PT ;  /* 0x000000ff0600720c */ /* 0x000fe40003fa5070 */
[----:B------:R-:W-:Y:S01]  /*15bf0*/  LOP3.LUT R7, R3, 0x36, RZ, 0xfc, !PT ;  /* 0x0000003603077812 */ /* 0x000fe200078efcff */
[----:B------:R-:W-:Y:S01]  /*15c00*/  LDGSTS.E [R250+0x64008], desc[UR16][R200.64], P1 ;  /* 0x64008000c8fa7fae */ /* 0x000fe20008921850 */
[----:B------:R-:W-:Y:S01]  /*15c10*/  ISETP.GE.AND P4, PT, R8, UR5, PT ;  /* 0x0000000508007c0c */ /* 0x000fe2000bf86270 */
[----:B------:R-:W-:Y:S01]  /*15c20*/  ULDC UR5, c[0x0][0x230] ;  /* 0x00008c0000057ab9 */ /* 0x000fe20000000800 */
[----:B------:R-:W-:Y:S02]  /*15c30*/  ISETP.NE.U32.AND P0, PT, R5, RZ, PT ;  /* 0x000000ff0500720c */ /* 0x000fe40003f05070 */
[----:B------:R-:W-:Y:S01]  /*15c40*/  LOP3.LUT R0, R3, 0x54, RZ, 0xfc, !PT ;  /* 0x0000005403007812 */ /* 0x000fe200078efcff */
[----:B------:R-:W-:Y:S01]  /*15c50*/  LDGSTS.E [R250+0x66000], desc[UR16][R198.64], P6 ;  /* 0x66000000c6fa7fae */ /* 0x000fe2000b121850 */
[----:B------:R-:W-:-:S02]  /*15c60*/  SEL R5, R4, RZ, !P2 ;  /* 0x000000ff04057207 */ /* 0x000fc40005000000 */
[----:B------:R-:W-:Y:S01]  /*15c70*/  ISETP.GE.AND P2, PT, R7, UR6, PT ;  /* 0x0000000607007c0c */ /* 0x000fe2000bf46270 */
[----:B------:R-:W-:Y:S01]  /*15c80*/  LDGSTS.E [R250+0x66008], desc[UR16][R236.64], P5 ;  /* 0x66008000ecfa7fae */ /* 0x000fe2000a921850 */
[----:B------:R-:W-:Y:S01]  /*15c90*/  SEL R7, R4, RZ, !P4 ;  /* 0x000000ff04077207 */ /* 0x000fe20006000000 */
[----:B------:R-:W-:Y:S01]  /*15ca0*/  ULDC UR6, c[0x0][0x230] ;  /* 0x00008c0000067ab9 */ /* 0x000fe20000000800 */
[----:B------:R-:W-:Y:S01]  /*15cb0*/  ISETP.GE.AND P3, PT, R0, UR4, PT ;  /* 0x0000000400007c0c */ /* 0x000fe2000bf66270 */
[----:B------:R-:W-:Y:S01]  /*15cc0*/  ULDC UR4, c[0x0][0x230] ;  /* 0x00008c0000047ab9 */ /* 0x000fe20000000800 */
[----:B------:R-:W-:Y:S02]  /*15cd0*/  ISETP.NE.U32.AND P4, PT, R5, RZ, PT ;  /* 0x000000ff0500720c */ /* 0x000fe40003f85070 */
[----:B------:R-:W-:Y:S02]  /*15ce0*/  SEL R6, R4, RZ, !P2 ;  /* 0x000000ff04067207 */ /* 0x000fe40005000000 */
[----:B-1----:R-:W-:-:S02]  /*15cf0*/  LOP3.LUT R18, R2, 0x50, RZ, 0x3c, !PT ;  /* 0x0000005002127812 */ /* 0x002fc400078e3cff */
[----:B------:R-:W-:Y:S02]  /*15d00*/  ISETP.NE.U32.AND P2, PT, R7, RZ, PT ;  /* 0x000000ff0700720c */ /* 0x000fe40003f45070 */
[C---:B------:R-:W-:Y:S02]  /*15d10*/  LOP3.LUT R153, R3.reuse, 0x56, RZ, 0xfc, !PT ;  /* 0x0000005603997812 */ /* 0x040fe400078efcff */
[----:B------:R-:W-:Y:S02]  /*15d20*/  LOP3.LUT R19, R3, 0x74, RZ, 0xfc, !PT ;  /* 0x0000007403137812 */ /* 0x000fe400078efcff */
[----:B------:R-:W-:Y:S01]  /*15d30*/  SEL R5, R4, RZ, !P3 ;  /* 0x000000ff04057207 */ /* 0x000fe20005800000 */
[----:B------:R-:W-:Y:S01]  /*15d40*/  VIADD R251, R18, UR7 ;  /* 0x0000000712fb7c36 */ /* 0x000fe20008000000 */
[----:B------:R-:W-:Y:S02]  /*15d50*/  ISETP.NE.U32.AND P3, PT, R6, RZ, PT ;  /* 0x000000ff0600720c */ /* 0x000fe40003f65070 */
[----:B------:R-:W-:Y:S01]  /*15d60*/  ISETP.GE.AND P6, PT, R153, UR4, PT ;  /* 0x0000000499007c0c */ /* 0x000fe2000bfc6270 */
[----:B------:R-:W-:Y:S01]  /*15d70*/  ULDC UR4, c[0x0][0x230] ;  /* 0x00008c0000047ab9 */ /* 0x000fe20000000800 */
[----:B------:R-:W-:Y:S01]  /*15d80*/  ISETP.GE.AND P5, PT, R19, UR5, PT ;  /* 0x0000000513007c0c */ /* 0x000fe2000bfa6270 */
[----:B------:R-:W-:Y:S01]  /*15d90*/  ULDC UR5, c[0x0][0x230] ;  /* 0x00008c0000057ab9 */ /* 0x000fe20000000800 */
[----:B------:R-:W-:-:S02]  /*15da0*/  LOP3.LUT R0, R3, 0x18, RZ, 0xfc, !PT ;  /* 0x0000001803007812 */ /* 0x000fc400078efcff */
[----:B------:R-:W-:Y:S02]  /*15db0*/  LOP3.LUT R8, R3, 0x76, RZ, 0xfc, !PT ;  /* 0x0000007603087812 */ /* 0x000fe400078efcff */
[----:B------:R-:W-:Y:S02]  /*15dc0*/  ISETP.NE.U32.AND P1, PT, R5, RZ, PT ;  /* 0x000000ff0500720c */ /* 0x000fe40003f25070 */
[C---:B------:R-:W-:Y:S02]  /*15dd0*/  SEL R5, R4.reuse, RZ, !P6 ;  /* 0x000000ff04057207 */ /* 0x040fe40007000000 */
[----:B------:R-:W-:Y:S02]  /*15de0*/  SEL R7, R4, RZ, !P5 ;  /* 0x000000ff04077207 */ /* 0x000fe40006800000 */
[----:B------:R-:W-:Y:S01]  /*15df0*/  ISETP.GE.AND P6, PT, R8, UR6, PT ;  /* 0x0000000608007c0c */ /* 0x000fe2000bfc6270 */
[----:B------:R-:W-:Y:S01]  /*15e00*/  ULDC UR6, c[0x0][0x230] ;  /* 0x00008c0000067ab9 */ /* 0x000fe20000000800 */
[----:B------:R-:W-:Y:S01]  /*15e10*/  ISETP.GE.AND P5, PT, R0, UR4, PT ;  /* 0x0000000400007c0c */ /* 0x000fe2000bfa6270 */
[----:B------:R-:W-:Y:S01]  /*15e20*/  ULDC UR4, c[0x0][0x230] ;  /* 0x00008c0000047ab9 */ /* 0x000fe20000000800 */
[----:B------:R-:W-:-:S02]  /*15e30*/  SEL R6, R4, RZ, !P6 ;  /* 0x000000ff04067207 */ /* 0x000fc40007000000 */
[----:B------:R-:W-:Y:S02]  /*15e40*/  LOP3.LUT R8, R3, 0x38, RZ, 0xfc, !PT ;  /* 0x0000003803087812 */ /* 0x000fe400078efcff */
[----:B------:R-:W-:Y:S02]  /*15e50*/  ISETP.NE.U32.AND P6, PT, R7, RZ, PT ;  /* 0x000000ff0700720c */ /* 0x000fe40003fc5070 */
[C---:B------:R-:W-:Y:S02]  /*15e60*/  LOP3.LUT R7, R3.reuse, 0x3a, RZ, 0xfc, !PT ;  /* 0x0000003a03077812 */ /* 0x040fe400078efcff */
[C---:B------:R-:W-:Y:S01]  /*15e70*/  LOP3.LUT R0, R3.reuse, 0x58, RZ, 0xfc, !PT ;  /* 0x0000005803007812 */ /* 0x040fe200078efcff */
[----:B------:R1:W-:Y:S02]  /*15e80*/  STL [R1+0xcbc], R18 ;  /* 0x000cbc1201007387 */ /* 0x0003e40000100800 */
[----:B-1----:R-:W-:Y:S02]  /*15e90*/  LOP3.LUT R18, R3, 0x5a, RZ, 0xfc, !PT ;  /* 0x0000005a03127812 */ /* 0x002fe400078efcff */
[----:B---3--:R1:W-:Y:S01]  /*15ea0*/  LDGSTS.E [R251+0x60000], desc[UR16][R16.64], P0 ;  /* 0x6000000010fb7fae */ /* 0x0083e20008121850 */
[----:B------:R-:W-:-:S02]  /*15eb0*/  ISETP.NE.U32.AND P0, PT, R5, RZ, PT ;  /* 0x000000ff0500720c */ /* 0x000fc40003f05070 */
[----:B------:R-:W-:Y:S01]  /*15ec0*/  SEL R5, R4, RZ, !P5 ;  /* 0x000000ff04057207 */ /* 0x000fe20006800000 */
[----:B--2---:R2:W-:Y:S04]  /*15ed0*/  LDGSTS.E [R251+0x60008], desc[UR16][R244.64], P4 ;  /* 0x60008000f4fb7fae */ /* 0x0045e8000a121850 */
[----:B------:R-:W-:Y:S01]  /*15ee0*/  LDGSTS.E [R251+0x62000], desc[UR16][R202.64], P2 ;  /* 0x62000000cafb7fae */ /* 0x000fe20009121850 */
[----:B-1----:R-:W-:-:S03]  /*15ef0*/  LOP3.LUT R16, R3, 0x1a, RZ, 0xfc, !PT ;  /* 0x0000001a03107812 */ /* 0x002fc600078efcff */
[----:B------:R-:W-:Y:S01]  /*15f00*/  LDGSTS.E [R251+0x62008], desc[UR16][R204.64], P3 ;  /* 0x62008000ccfb7fae */ /* 0x000fe20009921850 */
[----:B------:R-:W-:Y:S01]  /*15f10*/  ISETP.GE.AND P2, PT, R16, UR4, PT ;  /* 0x0000000410007c0c */ /* 0x000fe2000bf46270 */
[----:B------:R-:W-:Y:S01]  /*15f20*/  ULDC UR4, c[0x0][0x230] ;  /* 0x00008c0000047ab9 */ /* 0x000fe20000000800 */
[----:B------:R-:W-:Y:S01]  /*15f30*/  ISETP.NE.U32.AND P4, PT, R5, RZ, PT ;  /* 0x000000ff0500720c */ /* 0x000fe20003f85070 */
[----:B------:R-:W-:Y:S01]  /*15f40*/  LDGSTS.E [R251+0x64000], desc[UR16][R206.64], P1 ;  /* 0x64000000cefb7fae */ /* 0x000fe20008921850 */
[----:B------:R-:W-:Y:S01]  /*15f50*/  ISETP.GE.AND P3, PT, R8, UR5, PT ;  /* 0x0000000508007c0c */ /* 0x000fe2000bf66270 */
[----:B------:R-:W-:Y:S01]  /*15f60*/  ULDC UR5, c[0x0][0x230] ;  /* 0x00008c0000057ab9 */ /* 0x000fe20000000800 */
[----:B------:R-:W-:Y:S01]  /*15f70*/  SEL R5, R4, RZ, !P2 ;  /* 0x000000ff04057207 */ /* 0x000fe20005000000 */
[----:B------:R-:W-:Y:S01]  /*15f80*/  LDGSTS.E [R251+0x64008], desc[UR16][R208.64], P0 ;  /* 0x64008000d0fb7fae */ /* 0x000fe20008121850 */
[----:B------:R-:W-:Y:S01]  /*15f90*/  ISETP.GE.AND P2, PT, R7, UR6, PT ;  /* 0x0000000607007c0c */ /* 0x000fe2000bf46270 */
[----:B------:R-:W-:Y:S01]  /*15fa0*/  ULDC UR6, c[0x0][0x230] ;  /* 0x00008c0000067ab9 */ /* 0x000fe20000000800 */
[----:B------:R-:W-:Y:S01]  /*15fb0*/  ISETP.NE.U32.AND P5, PT, R6, RZ, PT ;  /* 0x000000ff0600720c */ /* 0x000fe20003fa5070 */
[----:B------:R-:W-:Y:S01]  /*15fc0*/  LDGSTS.E [R251+0x66000], desc[UR16][R212.64], P6 ;  /* 0x66000000d4fb7fae */ /* 0x000fe2000b121850 */
[----:B------:R-:W-:Y:S01]  /*15fd0*/  SEL R7, R4, RZ, !P3 ;  /* 0x000000ff04077207 */ /* 0x000fe20005800000 */
[----:B--2---:R-:W1:Y:S01]  /*15fe0*/  LDC R244, c[0x0][0x230] ;  /* 0x00008c00fff47b82 */ /* 0x004e620000000800 */
[----:B------:R-:W-:Y:S01]  /*15ff0*/  ISETP.GE.AND P3, PT, R0, UR4, PT ;  /* 0x0000000400007c0c */ /* 0x000fe2000bf66270 */
[----:B------:R-:W-:Y:S01]  /*16000*/  ULDC UR4, c[0x0][0x230] ;  /* 0x00008c0000047ab9 */ /* 0x000fe20000000800 */
[----:B------:R-:W-:-:S02]  /*16010*/  SEL R6, R4, RZ, !P2 ;  /* 0x000000ff04067207 */ /* 0x000fc40005000000 */
[----:B------:R-:W-:Y:S02]  /*16020*/  ISETP.NE.U32.AND P1, PT, R5, RZ, PT ;  /* 0x000000ff0500720c */ /* 0x000fe40003f25070 */
[----:B------:R-:W-:Y:S02]  /*16030*/  ISETP.NE.U32.AND P2, PT, R7, RZ, PT ;  /* 0x000000ff0700720c */ /* 0x000fe40003f45070 */
[----:B------:R-:W-:Y:S01]  /*16040*/  SEL R5, R4, RZ, !P3 ;  /* 0x000000ff04057207 */ /* 0x000fe20005800000 */
[----:B------:R-:W-:Y:S01]  /*16050*/  LDGSTS.E [R251+0x66008], desc[UR16][R210.64], P5 ;  /* 0x66008000d2fb7fae */ /* 0x000fe2000a921850 */
[----:B------:R-:W-:Y:S02]  /*16060*/  ISETP.NE.U32.AND P3, PT, R6, RZ, PT ;  /* 0x000000ff0600720c */ /* 0x000fe40003f65070 */
[----:B------:R-:W-:Y:S02]  /*16070*/  LOP3.LUT R16, R2, 0x60, RZ, 0x3c, !PT ;  /* 0x0000006002107812 */ /* 0x000fe400078e3cff */
[----:B------:R-:W-:-:S03]  /*16080*/  LOP3.LUT R17, R3, 0x78, RZ, 0xfc, !PT ;  /* 0x0000007803117812 */ /* 0x000fc600078efcff */
[----:B------:R-:W-:Y:S01]  /*16090*/  VIADD R252, R16, UR7 ;  /* 0x0000000710fc7c36 */ /* 0x000fe20008000000 */
[----:B------:R-:W-:Y:S01]  /*160a0*/  ISETP.GE.AND P6, PT, R18, UR4, PT ;  /* 0x0000000412007c0c */ /* 0x000fe2000bfc6270 */
[----:B------:R2:W-:Y:S01]  /*160b0*/  STL [R1+0xcb8], R16 ;  /* 0x000cb81001007387 */ /* 0x0005e20000100800 */
[----:B------:R-:W-:Y:S01]  /*160c0*/  LOP3.LUT R8, R3, 0x7a, RZ, 0xfc, !PT ;  /* 0x0000007a03087812 */ /* 0x000fe200078efcff */
[----:B------:R-:W-:Y:S01]  /*160d0*/  ULDC UR4, c[0x0][0x230] ;  /* 0x00008c0000047ab9 */ /* 0x000fe20000000800 */
[----:B------:R-:W-:Y:S01]  /*160e0*/  ISETP.GE.AND P5, PT, R17, UR5, PT ;  /* 0x0000000511007c0c */ /* 0x000fe2000bfa6270 */
[----:B------:R-:W-:Y:S01]  /*160f0*/  LDGSTS.E [R252+0x60000], desc[UR16][R214.64], P4 ;  /* 0x60000000d6fc7fae */ /* 0x000fe2000a121850 */
[----:B------:R-:W-:Y:S01]  /*16100*/  LOP3.LUT R0, R3, 0x1c, RZ, 0xfc, !PT ;  /* 0x0000001c03007812 */ /* 0x000fe200078efcff */
[----:B------:R-:W-:Y:S01]  /*16110*/  ULDC UR5, c[0x0][0x230] ;  /* 0x00008c0000057ab9 */ /* 0x000fe20000000800 */
[----:B------:R-:W-:Y:S01]  /*16120*/  ISETP.NE.U32.AND P0, PT, R5, RZ, PT ;  /* 0x000000ff0500720c */ /* 0x000fe20003f05070 */
[----:B------:R-:W-:Y:S01]  /*16130*/  LDGSTS.E [R252+0x60008], desc[UR16][R234.64], P1 ;  /* 0x60008000eafc7fae */ /* 0x000fe20008921850 */
[----:B------:R-:W-:-:S02]  /*16140*/  SEL R5, R4, RZ, !P6 ;  /* 0x000000ff04057207 */ /* 0x000fc40007000000 */
[C---:B--2---:R-:W-:Y:S01]  /*16150*/  LOP3.LUT R16, R3.reuse, 0x3c, RZ, 0xfc, !PT ;  /* 0x0000003c03107812 */ /* 0x044fe200078efcff */
[----:B------:R-:W-:Y:S01]  /*16160*/  LDGSTS.E [R252+0x62000], desc[UR16][R216.64], P2 ;  /* 0x62000000d8fc7fae */ /* 0x000fe20009121850 */
[----:B------:R-:W-:Y:S01]  /*16170*/  ISETP.GE.AND P6, PT, R8, UR6, PT ;  /* 0x0000000608007c0c */ /* 0x000fe2000bfc6270 */
[----:B------:R-:W-:Y:S01]  /*16180*/  ULDC UR6, c[0x0][0x230] ;  /* 0x00008c0000067ab9 */ /* 0x000fe20000000800 */
[----:B------:R-:W-:Y:S01]  /*16190*/  SEL R7, R4, RZ, !P5 ;  /* 0x000000ff04077207 */ /* 0x000fe20006800000 */
[----:B------:R-:W-:Y:S01]  /*161a0*/  LDGSTS.E [R252+0x62008], desc[UR16][R224.64], P3 ;  /* 0x62008000e0fc7fae */ /* 0x000fe20009921850 */
[C---:B------:R-:W-:Y:S02]  /*161b0*/  LOP3.LUT R17, R3.reuse, 0x1e, RZ, 0xfc, !PT ;  /* 0x0000001e03117812 */ /* 0x040fe400078efcff */
[----:B------:R-:W-:Y:S01]  /*161c0*/  ISETP.GE.AND P5, PT, R0, UR4, PT ;  /* 0x0000000400007c0c */ /* 0x000fe2000bfa6270 */
[----:B------:R-:W-:Y:S01]  /*161d0*/  ULDC UR4, c[0x0][0x230] ;  /* 0x00008c0000047ab9 */ /* 0x000fe20000000800 */
[----:B------:R-:W-:Y:S01]  /*161e0*/  ISETP.GE.AND P3, PT, R16, UR5, PT ;  /* 0x0000000510007c0c */ /* 0x000fe2000bf66270 */
[----:B------:R-:W-:Y:S01]  /*161f0*/  LDGSTS.E [R252+0x64000], desc[UR16][R218.64], P0 ;  /* 0x64000000dafc7fae */ /* 0x000fe20008121850 */
[----:B------:R-:W-:Y:S01]  /*16200*/  LOP3.LUT R0, R3, 0x5c, RZ, 0xfc, !PT ;  /* 0x0000005c03007812 */ /* 0x000fe200078efcff */
[----:B------:R-:W-:Y:S01]  /*16210*/  ULDC UR5, c[0x0][0x230] ;  /* 0x00008c0000057ab9 */ /* 0x000fe20000000800 */
[----:B------:R-:W-:-:S02]  /*16220*/  SEL R6, R4, RZ, !P6 ;  /* 0x000000ff04067207 */ /* 0x000fc40007000000 */
[----:B------:R-:W-:Y:S01]  /*16230*/  ISETP.GE.AND P2, PT, R17, UR4, PT ;  /* 0x0000000411007c0c */ /* 0x000fe2000bf46270 */
[----:B------:R-:W-:Y:S01]  /*16240*/  ULDC UR4, c[0x0][0x230] ;  /* 0x00008c0000047ab9 */ /* 0x000fe20000000800 */
[----:B------:R-:W-:Y:S02]  /*16250*/  ISETP.NE.U32.AND P6, PT, R7, RZ, PT ;  /* 0x000000ff0700720c */ /* 0x000fe40003fc5070 */
[----:B------:R-:W-:Y:S02]  /*16260*/  SEL R7, R4, RZ, !P3 ;  /* 0x000000ff04077207 */ /* 0x000fe40005800000 */
[----:B------:R-:W-:Y:S01]  /*16270*/  ISETP.GE.AND P3, PT, R0, UR4, PT ;  /* 0x0000000400007c0c */ /* 0x000fe2000bf66270 */
[----:B------:R-:W-:Y:S01]  /*16280*/  ULDC UR4, c[0x0][0x230] ;  /* 0x00008c0000047ab9 */ /* 0x000fe20000000800 */
[----:B------:R-:W-:-:S05]  /*16290*/  LOP3.LUT R0, R2, 0x70, RZ, 0x3c, !PT ;  /* 0x0000007002007812 */ /* 0x000fca00078e3cff */
[----:B------:R2:W-:Y:S01]  /*162a0*/  STL [R1+0xcb4], R0 ;  /* 0x000cb40001007387 */ /* 0x0005e20000100800 */
[----:B------:R-:W-:Y:S01]  /*162b0*/  VIADD R245, R0, UR7 ;  /* 0x0000000700f57c36 */ /* 0x000fe20008000000 */
[----:B------:R-:W-:Y:S01]  /*162c0*/  ISETP.NE.U32.AND P4, PT, R5, RZ, PT ;  /* 0x000000ff0500720c */ /* 0x000fe20003f85070 */
[----:B--2---:R-:W2:Y:S01]  /*162d0*/  S2R R0, SR_TID.X ;  /* 0x0000000000007919 */ /* 0x004ea20000002100 */
[----:B------:R-:W-:Y:S02]  /*162e0*/  ISETP.NE.U32.AND P1, PT, R6, RZ, PT ;  /* 0x000000ff0600720c */ /* 0x000fe40003f25070 */
[----:B------:R-:W-:Y:S02]  /*162f0*/  SEL R5, R4, RZ, !P5 ;  /* 0x000000ff04057207 */ /* 0x000fe40006800000 */
[----:B------:R-:W-:-:S07]  /*16300*/  LOP3.LUT R17, R3, 0x5e, RZ, 0xfc, !PT ;  /* 0x0000005e03117812 */ /* 0x000fce00078efcff */
[----:B------:R-:W-:Y:S01]  /*16310*/  LDGSTS.E [R252+0x64008], desc[UR16][R220.64], P4 ;  /* 0x64008000dcfc7fae */ /* 0x000fe2000a121850 */
[----:B------:R-:W-:Y:S02]  /*16320*/  LOP3.LUT R16, R3, 0x7c, RZ, 0xfc, !PT ;  /* 0x0000007c03107812 */ /* 0x000fe400078efcff */
[----:B------:R-:W-:Y:S01]  /*16330*/  ISETP.NE.U32.AND P5, PT, R5, RZ, PT ;  /* 0x000000ff0500720c */ /* 0x000fe20003fa5070 */
[----:B------:R-:W-:Y:S01]  /*16340*/  LDGSTS.E [R252+0x66000], desc[UR16][R222.64], P6 ;  /* 0x66000000defc7fae */ /* 0x000fe2000b121850 */
[----:B------:R-:W-:Y:S02]  /*16350*/  LOP3.LUT R8, R3, 0x3e, RZ, 0xfc, !PT ;  /* 0x0000003e03087812 */ /* 0x000fe400078efcff */
[----:B------:R-:W-:Y:S01]  /*16360*/  SEL R5, R4, RZ, !P2 ;  /* 0x000000ff04057207 */ /* 0x000fe20005000000 */
[----:B------:R-:W-:Y:S01]  /*16370*/  LDGSTS.E [R252+0x66008], desc[UR16][R226.64], P1 ;  /* 0x66008000e2fc7fae */ /* 0x000fe20008921850 */
[----:B------:R-:W-:Y:S01]  /*16380*/  ISETP.GE.AND P6, PT, R17, UR4, PT ;  /* 0x0000000411007c0c */ /* 0x000fe2000bfc6270 */
[----:B------:R-:W-:Y:S01]  /*16390*/  ULDC UR4, c[0x0][0x230] ;  /* 0x00008c0000047ab9 */ /* 0x000fe20000000800 */
[----:B------:R-:W-:-:S02]  /*163a0*/  ISETP.GE.AND P1, PT, R16, UR5, PT ;  /* 0x0000000510007c0c */ /* 0x000fc4000bf26270 */
[----:B------:R-:W3:Y:S01]  /*163b0*/  LDC.64 R16, c[0x0][0x238] ;  /* 0x00008e00ff107b82 */ /* 0x000ee20000000a00 */
[----:B------:R-:W-:Y:S01]  /*163c0*/  ISETP.GE.AND P2, PT, R8, UR6, PT ;  /* 0x0000000608007c0c */ /* 0x000fe2000bf46270 */
[----:B------:R-:W-:Y:S01]  /*163d0*/  ULDC UR6, c[0x0][0x230] ;  /* 0x00008c0000067ab9 */ /* 0x000fe20000000800 */
[----:B------:R-:W-:Y:S01]  /*163e0*/  ISETP.NE.U32.AND P0, PT, R5, RZ, PT ;  /* 0x000000ff0500720c */ /* 0x000fe20003f05070 */
[----:B------:R4:W-:Y:S01]  /*163f0*/  STL.64 [R1+0xcd0], R2 ;  /* 0x000cd00201007387 */ /* 0x0009e20000100a00 */
[C---:B------:R-:W-:Y:S02]  /*16400*/  SEL R5, R4.reuse, RZ, !P3 ;  /* 0x000000ff04057207 */ /* 0x040fe40005800000 */
[----:B------:R-:W-:Y:S01]  /*16410*/  LOP3.LUT R8, R3, 0x7e, RZ, 0xfc, !PT ;  /* 0x0000007e03087812 */ /* 0x000fe200078efcff */
[----:B------:R-:W-:Y:S01]  /*16420*/  LDGSTS.E [R245+0x60000], desc[UR16][R230.64], P5 ;  /* 0x60000000e6f57fae */ /* 0x000fe2000a921850 */
[C---:B------:R-:W-:Y:S02]  /*16430*/  SEL R6, R4.reuse, RZ, !P2 ;  /* 0x000000ff04067207 */ /* 0x040fe40005000000 */
[----:B------:R-:W-:Y:S01]  /*16440*/  ISETP.NE.U32.AND P3, PT, R5, RZ, PT ;  /* 0x000000ff0500720c */ /* 0x000fe20003f65070 */
[----:B------:R-:W4:Y:S01]  /*16450*/  LDL.64 R182, [R1+0x500] ;  /* 0x0005000001b67983 */ /* 0x000f220000100a00 */
[----:B------:R-:W-:-:S02]  /*16460*/  SEL R5, R4, RZ, !P6 ;  /* 0x000000ff04057207 */ /* 0x000fc40007000000 */
[----:B--2---:R-:W-:Y:S01]  /*16470*/  LOP3.LUT R0, R0, 0x7f, RZ, 0xc0, !PT ;  /* 0x0000007f00007812 */ /* 0x004fe200078ec0ff */
[----:B------:R-:W2:Y:S01]  /*16480*/  LDL.64 R180, [R1+0x4c0] ;  /* 0x0004c00001b47983 */ /* 0x000ea20000100a00 */
[----:B------:R-:W-:Y:S02]  /*16490*/  ISETP.GE.AND P6, PT, R8, UR6, PT ;  /* 0x0000000608007c0c */ /* 0x000fe4000bfc6270 */
[----:B------:R-:W-:Y:S01]  /*164a0*/  ISETP.NE.U32.AND P4, PT, R6, RZ, PT ;  /* 0x000000ff0600720c */ /* 0x000fe20003f85070 */
[----:B------:R-:W2:Y:S01]  /*164b0*/  LDL.64 R240, [R1+0x488] ;  /* 0x0004880001f07983 */ /* 0x000ea20000100a00 */
[----:B------:R-:W-:Y:S02]  /*164c0*/  SEL R6, R4, RZ, !P1 ;  /* 0x000000ff04067207 */ /* 0x000fe40004800000 */
[----:B------:R-:W-:Y:S01]  /*164d0*/  ISETP.NE.U32.AND P2, PT, R7, RZ, PT ;  /* 0x000000ff0700720c */ /* 0x000fe20003f45070 */
[----:B------:R-:W2:Y:S01]  /*164e0*/  LDL.64 R176, [R1+0x450] ;  /* 0x0004500001b07983 */ /* 0x000ea20000100a00 */
[----:B------:R-:W-:-:S02]  /*164f0*/  ISETP.NE.U32.AND P1, PT, R5, RZ, PT ;  /* 0x000000ff0500720c */ /* 0x000fc40003f25070 */
[----:B------:R-:W-:Y:S01]  /*16500*/  ISETP.GE.AND P5, PT, R0, UR4, PT ;  /* 0x0000000400007c0c */ /* 0x000fe2000bfa6270 */
[----:B------:R-:W2:Y:S01]  /*16510*/  LDL.64 R178, [R1+0x418] ;  /* 0x0004180001b27983 */ /* 0x000ea20000100a00 */
[----:B------:R-:W-:Y:S02]  /*16520*/  SEL R5, R4, RZ, !P6 ;  /* 0x000000ff04057207 */ /* 0x000fe40007000000 */
[----:B------:R-:W-:Y:S01]  /*16530*/  ISETP.NE.U32.AND P6, PT, R6, RZ, PT ;  /* 0x000000ff0600720c */ /* 0x000fe20003fc5070 */
[----:B------:R-:W2:Y:S01]  /*16540*/  LDL.64 R174, [R1+0x3e0] ;  /* 0x0003e00001ae7983 */ /* 0x000ea20000100a00 */
[----:B------:R-:W-:Y:S02]  /*16550*/  SEL R4, R4, RZ, !P5 ;  /* 0x000000ff04047207 */ /* 0x000fe40006800000 */
[----:B------:R-:W-:Y:S01]  /*16560*/  ISETP.NE.U32.AND P5, PT, R5, RZ, PT ;  /* 0x000000ff0500720c */ /* 0x000fe20003fa5070 */
[----:B------:R-:W2:Y:S01]  /*16570*/  LDL.64 R172, [R1+0x3a8] ;  /* 0x0003a80001ac7983 */ /* 0x000ea20000100a00 */
[----:B------:R-:W-:-:S03]  /*16580*/  UIADD3 UR4, UR12, -0x80, URZ ;  /* 0xffffff800c047890 */ /* 0x000fc6000fffe03f */
[----:B------:R-:W2:Y:S04]  /*16590*/  LDL.64 R170, [R1+0x370] ;  /* 0x0003700001aa7983 */ /* 0x000ea80000100a00 */
[----:B------:R-:W2:Y:S04]  /*165a0*/  LDL.64 R242, [R1+0x338] ;  /* 0x0003380001f27983 */ /* 0x000ea80000100a00 */
[----:B------:R-:W2:Y:S01]  /*165b0*/  LDL.64 R246, [R1+0x300] ;  /* 0x0003000001f67983 */ /* 0x000ea20000100a00 */
[----:B---3--:R-:W-:-:S03]  /*165c0*/  IMAD.MOV.U32 R0, RZ, RZ, R17 ;  /* 0x000000ffff007224 */ /* 0x008fc600078e0011 */
[----:B------:R-:W3:Y:S01]  /*165d0*/  LDL.64 R166, [R1+0x2c8] ;  /* 0x0002c80001a67983 */ /* 0x000ee20000100a00 */
[----:B-1----:R-:W-:-:S03]  /*165e0*/  VIADD R17, R244, 0x7f ;  /* 0x0000007ff4117836 */ /* 0x002fc60000000000 */
[----:B------:R-:W3:Y:S04]  /*165f0*/  LDL.64 R168, [R1+0x290] ;  /* 0x0002900001a87983 */ /* 0x000ee80000100a00 */
[----:B------:R-:W3:Y:S04]  /*16600*/  LDL.64 R164, [R1+0x258] ;  /* 0x0002580001a47983 */ /* 0x000ee80000100a00 */
[----:B------:R-:W-:Y:S04]  /*16610*/  LDGSTS.E [R245+0x60008], desc[UR16][R228.64], P0 ;  /* 0x60008000e4f57fae */ /* 0x000fe80008121850 */
[----:B------:R-:W3:Y:S04]  /*16620*/  LDL.64 R162, [R1+0x220] ;  /* 0x0002200001a27983 */ /* 0x000ee80000100a00 */
[----:B------:R-:W-:Y:S01]  /*16630*/  LDGSTS.E [R245+0x62000], desc[UR16][R144.64], P2 ;  /* 0x6200000090f57fae */ /* 0x000fe20009121850 */
[----:B------:R-:W-:-:S03]  /*16640*/  ISETP.GE.AND P2, PT, R3, UR4, PT ;  /* 0x0000000403007c0c */ /* 0x000fc6000bf46270 */
[----:B------:R-:W3:Y:S01]  /*16650*/  LDL.64 R160, [R1+0x1e8] ;  /* 0x0001e80001a07983 */ /* 0x000ee20000100a00 */
[----:B------:R-:W-:-:S03]  /*16660*/  ISETP.NE.U32.AND P0, PT, R4, RZ, PT ;  /* 0x000000ff0400720c */ /* 0x000fc60003f05070 */
[----:B------:R-:W-:Y:S04]  /*16670*/  LDGSTS.E [R245+0x62008], desc[UR16][R142.64], P4 ;  /* 0x620080008ef57fae */ /* 0x000fe8000a121850 */
[----:B------:R-:W3:Y:S01]  /*16680*/  LDL.64 R232, [R1+0x1b0] ;  /* 0x0001b00001e87983 */ /* 0x000ee20000100a00 */
[----:B------:R-:W-:-:S03]  /*16690*/  IMAD.MOV.U32 R8, RZ, RZ, R16 ;  /* 0x000000ffff087224 */ /* 0x000fc600078e0010 */
[----:B------:R-:W-:Y:S01]  /*166a0*/  LDGSTS.E [R245+0x64000], desc[UR16][R140.64], P3 ;  /* 0x640000008cf57fae */ /* 0x000fe20009921850 */
[----:B------:R-:W-:-:S03]  /*166b0*/  ISETP.GT.AND P4, PT, R17, 0xff, PT ;  /* 0x000000ff1100780c */ /* 0x000fc60003f84270 */
[----:B------:R-:W3:Y:S01]  /*166c0*/  LDL.64 R156, [R1+0x178] ;  /* 0x00017800019c7983 */ /* 0x000ee20000100a00 */
[----:B------:R-:W-:-:S03]  /*166d0*/  SEL R4, RZ, 0x4, P2 ;  /* 0x00000004ff047807 */ /* 0x000fc60001000000 */
[----:B------:R-:W-:Y:S01]  /*166e0*/  LDGSTS.E [R245+0x64008], desc[UR16][R24.64], P1 ;  /* 0x6400800018f57fae */ /* 0x000fe20008921850 */
[----:B------:R-:W-:-:S03]  /*166f0*/  ISETP.GE.AND P2, PT, R15, UR4, PT ;  /* 0x000000040f007c0c */ /* 0x000fc6000bf46270 */
[----:B------:R-:W3:Y:S04]  /*16700*/  LDL.64 R158, [R1+0x140] ;  /* 0x00014000019e7983 */ /* 0x000ee80000100a00 */
[----:B------:R-:W-:Y:S04]  /*16710*/  LDGSTS.E [R245+0x66000], desc[UR16][R146.64], P6 ;  /* 0x6600000092f57fae */ /* 0x000fe8000b121850 */
[----:B------:R-:W3:Y:S04]  /*16720*/  LDL.64 R154, [R1+0x108] ;  /* 0x00010800019a7983 */ /* 0x000ee80000100a00 */
[----:B------:R-:W-:Y:S01]  /*16730*/  LDGSTS.E [R245+0x66008], desc[UR16][R148.64], P5 ;  /* 0x6600800094f57fae */ /* 0x000fe2000a921850 */
[----:B------:R-:W-:-:S03]  /*16740*/  ISETP.GE.AND P5, PT, R14, UR4, PT ;  /* 0x000000040e007c0c */ /* 0x000fc6000bfa6270 */
[----:B------:R-:W3:Y:S04]  /*16750*/  LDL.64 R18, [R1+0xd0] ;  /* 0x0000d00001127983 */ /* 0x000ee80000100a00 */
[----:B------:R-:W3:Y:S04]  /*16760*/  LDL.64 R16, [R1+0x98] ;  /* 0x0000980001107983 */ /* 0x000ee80000100a00 */
[----:B------:R-:W3:Y:S01]  /*16770*/  LDL.64 R14, [R1+0x60] ;  /* 0x00006000010e7983 */ /* 0x000ee20000100a00 */
[----:B------:R-:W1:Y:S01]  /*16780*/  S2R R244, SR_TID.X ;  /* 0x0000000000f47919 */ /* 0x000e620000002100 */
[----:B------:R-:W-:-:S02]  /*16790*/  SEL R4, R4, RZ, P4 ;  /* 0x000000ff04047207 */ /* 0x000fc40002000000 */
[----:B------:R-:W-:Y:S01]  /*167a0*/  ISETP.GE.AND P3, PT, R10, UR4, PT ;  /* 0x000000040a007c0c */ /* 0x000fe2000bf66270 */
[----:B------:R-:W0:Y:S01]  /*167b0*/  LDGDEPBAR ;  /* 0x00000000000079af */ /* 0x000e220000000000 */
[----:B------:R-:W-:Y:S02]  /*167c0*/  SEL R5, RZ, 0x4, P2 ;  /* 0x00000004ff057807 */ /* 0x000fe40001000000 */
[----:B------:R-:W-:Y:S02]  /*167d0*/  ISETP.NE.U32.AND P2, PT, R4, RZ, PT ;  /* 0x000000ff0400720c */ /* 0x000fe40003f45070 */
[----:B------:R-:W-:Y:S02]  /*167e0*/  SEL R4, RZ, 0x4, P3 ;  /* 0x00000004ff047807 */ /* 0x000fe40001800000 */
[----:B------:R-:W-:Y:S02]  /*167f0*/  ISETP.GE.AND P3, PT, R9, UR4, PT ;  /* 0x0000000409007c0c */ /* 0x000fe4000bf66270 */
[----:B------:R-:W-:-:S02]  /*16800*/  SEL R6, R5, RZ, P4 ;  /* 0x000000ff05067207 */ /* 0x000fc40002000000 */
[----:B------:R-:W-:Y:S02]  /*16810*/  SEL R5, R4, RZ, P4 ;  /* 0x000000ff04057207 */ /* 0x000fe40002000000 */
[----:B------:R-:W-:-:S04]  /*16820*/  SEL R4, RZ, 0x4, P3 ;  /* 0x00000004ff047807 */ /* 0x000fc80001800000 */
[----:B------:R-:W-:Y:S01]  /*16830*/  SEL R4, R4, RZ, P4 ;  /* 0x000000ff04047207 */ /* 0x000fe20002000000 */
[----:B-1----:R-:W-:-:S04]  /*16840*/  IMAD R7, R244, 0x100, R244 ;  /* 0x00000100f4077824 */ /* 0x002fc800078e02f4 */
[----:B------:R-:W-:Y:S01]  /*16850*/  IMAD.SHL.U32 R7, R7, 0x4, RZ ;  /* 0x0000000407077824 */ /* 0x000fe200078e00ff */
[----:B------:R-:W-:-:S04]  /*16860*/  ISETP.NE.U32.AND P6, PT, R4, RZ, PT ;  /* 0x000000ff0400720c */ /* 0x000fc80003fc5070 */
[----:B------:R-:W-:-:S05]  /*16870*/  LOP3.LUT R10, R7, 0x1807c, RZ, 0xc0, !PT ;  /* 0x0001807c070a7812 */ /* 0x000fca00078ec0ff */
[----:B------:R-:W-:Y:S01]  /*16880*/  VIADD R4, R10, UR7 ;  /* 0x000000070a047c36 */ /* 0x000fe20008000000 */
[----:B------:R-:W-:Y:S01]  /*16890*/  ISETP.NE.U32.AND P3, PT, R6, RZ, PT ;  /* 0x000000ff0600720c */ /* 0x000fe20003f65070 */
[----:B------:R-:W-:Y:S01]  /*168a0*/  IMAD.SHL.U32 R185, R8, 0x80, RZ ;  /* 0x0000008008b97824 */ /* 0x000fe200078e00ff */
[----:B------:R-:W-:Y:S02]  /*168b0*/  ISETP.NE.U32.AND P1, PT, R5, RZ, PT ;  /* 0x000000ff0500720c */ /* 0x000fe40003f25070 */
[----:B----4-:R-:W-:Y:S02]  /*168c0*/  SEL R2, RZ, 0x4, P5 ;  /* 0x00000004ff027807 */ /* 0x010fe40002800000 */
[C---:B------:R-:W-:Y:S02]  /*168d0*/  LOP3.LUT R5, R10.reuse, 0x10, RZ, 0x3c, !PT ;  /* 0x000000100a057812 */ /* 0x040fe400078e3cff */
[C---:B------:R-:W-:Y:S02]  /*168e0*/  LOP3.LUT R6, R10.reuse, 0x20, RZ, 0x3c, !PT ;  /* 0x000000200a067812 */ /* 0x040fe400078e3cff */
[----:B------:R-:W-:-:S02]  /*168f0*/  LOP3.LUT R7, R10, 0x30, RZ, 0x3c, !PT ;  /* 0x000000300a077812 */ /* 0x000fc400078e3cff */
[C---:B------:R-:W-:Y:S02]  /*16900*/  LOP3.LUT R8, R10.reuse, 0x40, RZ, 0x3c, !PT ;  /* 0x000000400a087812 */ /* 0x040fe400078e3cff */
[C---:B------:R-:W-:Y:S02]  /*16910*/  LOP3.LUT R9, R10.reuse, 0x50, RZ, 0x3c, !PT ;  /* 0x000000500a097812 */ /* 0x040fe400078e3cff */
[C---:B------:R-:W-:Y:S02]  /*16920*/  LOP3.LUT R153, R10.reuse, 0x60, RZ, 0x3c, !PT ;  /* 0x000000600a997812 */ /* 0x040fe400078e3cff */
[----:B------:R-:W-:Y:S02]  /*16930*/  LOP3.LUT R3, R10, 0x70, RZ, 0x3c, !PT ;  /* 0x000000700a037812 */ /* 0x000fe400078e3cff */
[----:B------:R-:W-:Y:S02]  /*16940*/  ISETP.GE.AND P5, PT, R11, UR4, PT ;  /* 0x000000040b007c0c */ /* 0x000fe4000bfa6270 */
[----:B------:R-:W4:Y:S01]  /*16950*/  LDL.64 R10, [R1+0x28] ;  /* 0x00002800010a7983 */ /* 0x000f220000100a00 */
[----:B------:R-:W-:Y:S01]  /*16960*/  VIADD R184, R153, UR7 ;  /* 0x0000000799b87c36 */ /* 0x000fe20008000000 */
[----:B------:R-:W-:Y:S01]  /*16970*/  SEL R153, R2, RZ, P4 ;  /* 0x000000ff02997207 */ /* 0x000fe20002000000 */
[----:B------:R-:W-:-:S02]  /*16980*/  VIADD R244, R3, UR7 ;  /* 0x0000000703f47c36 */ /* 0x000fc40008000000 */
[----:B------:R-:W4:Y:S04]  /*16990*/  LDL.LU.64 R2, [R1+0x5e8] ;  /* 0x0005e80001027983 */ /* 0x000f280000300a00 */
[----:B------:R-:W-:Y:S04]  /*169a0*/  LDGSTS.E [R4], desc[UR16][R182.64], P0 ;  /* 0x00000000b6047fae */ /* 0x000fe80008121850 */
[----:B--2---:R-:W-:Y:S04]  /*169b0*/  LDGSTS.E [R4+0x400], desc[UR16][R180.64], P0 ;  /* 0x00400000b4047fae */ /* 0x004fe80008121850 */
[----:B------:R-:W-:Y:S04]  /*169c0*/  LDGSTS.E [R4+0x800], desc[UR16][R240.64], P0 ;  /* 0x00800000f0047fae */ /* 0x000fe80008121850 */
[----:B------:R-:W-:Y:S04]  /*169d0*/  LDGSTS.E [R4+0xc00], desc[UR16][R176.64], P0 ;  /* 0x00c00000b0047fae */ /* 0x000fe80008121850 */
[----:B------:R-:W-:Y:S04]  /*169e0*/  LDGSTS.E [R4+0x1000], desc[UR16][R178.64], P0 ;  /* 0x01000000b2047fae */ /* 0x000fe80008121850 */
[----:B------:R-:W-:Y:S04]  /*169f0*/  LDGSTS.E [R4+0x1400], desc[UR16][R174.64], P0 ;  /* 0x01400000ae047fae */ /* 0x000fe80008121850 */
[----:B------:R-:W-:Y:S04]  /*16a00*/  LDGSTS.E [R4+0x1800], desc[UR16][R172.64], P0 ;  /* 0x01800000ac047fae */ /* 0x000fe80008121850 */
[----:B------:R-:W-:Y:S04]  /*16a10*/  LDGSTS.E [R4+0x1c00], desc[UR16][R170.64], P0 ;  /* 0x01c00000aa047fae */ /* 0x000fe80008121850 */
[----:B------:R-:W-:Y:S04]  /*16a20*/  LDGSTS.E [R4+0x2000], desc[UR16][R242.64], P0 ;  /* 0x02000000f2047fae */ /* 0x000fe80008121850 */
[----:B------:R-:W-:Y:S04]  /*16a30*/  LDGSTS.E [R4+0x2400], desc[UR16][R246.64], P0 ;  /* 0x02400000f6047fae */ /* 0x000fe80008121850 */
[----:B---3--:R-:W-:Y:S04]  /*16a40*/  LDGSTS.E [R4+0x2800], desc[UR16][R166.64], P0 ;  /* 0x02800000a6047fae */ /* 0x008fe80008121850 */
[----:B------:R-:W-:Y:S04]  /*16a50*/  LDGSTS.E [R4+0x2c00], desc[UR16][R168.64], P0 ;  /* 0x02c00000a8047fae */ /* 0x000fe80008121850 */
[----:B------:R-:W-:Y:S04]  /*16a60*/  LDGSTS.E [R4+0x3000], desc[UR16][R164.64], P0 ;  /* 0x03000000a4047fae */ /* 0x000fe80008121850 */
[----:B------:R-:W2:Y:S04]  /*16a70*/  LDL.64 R182, [R1+0x4b8] ;  /* 0x0004b80001b67983 */ /* 0x000ea80000100a00 */
[----:B------:R-:W-:Y:S04]  /*16a80*/  LDGSTS.E [R4+0x3400], desc[UR16][R162.64], P0 ;  /* 0x03400000a2047fae */ /* 0x000fe80008121850 */
[----:B------:R-:W3:Y:S04]  /*16a90*/  LDL.64 R180, [R1+0x480] ;  /* 0x0004800001b47983 */ /* 0x000ee80000100a00 */
        /* <DEDUP_REMOVED lines=11> */
[----:B------:R-:W-:Y:S04]  /*16b50*/  LDGSTS.E [R4+0x5000], desc[UR16][R16.64], P0 ;  /* 0x0500000010047fae */ /* 0x000fe80008121850 */
[----:B------:R-:W-:Y:S04]  /*16b60*/  LDGSTS.E [R4+0x5400], desc[UR16][R14.64], P0 ;  /* 0x054000000e047fae */ /* 0x000fe80008121850 */
[----:B------:R-:W3:Y:S04]  /*16b70*/  LDL.64 R170, [R1+0x330] ;  /* 0x0003300001aa7983 */ /* 0x000ee80000100a00 */
[----:B------:R-:W3:Y:S04]  /*16b80*/  LDL.64 R242, [R1+0x2f8] ;  /* 0x0002f80001f27983 */ /* 0x000ee80000100a00 */
[----:B------:R-:W2:Y:S04]  /*16b90*/  LDL.64 R14, [R1+0x4f8] ;  /* 0x0004f800010e7983 */ /* 0x000ea80000100a00 */
[----:B------:R-:W3:Y:S04]  /*16ba0*/  LDL.64 R246, [R1+0x2c0] ;  /* 0x0002c00001f67983 */ /* 0x000ee80000100a00 */
[----:B------:R-:W3:Y:S04]  /*16bb0*/  LDL.64 R166, [R1+0x288] ;  /* 0x0002880001a67983 */ /* 0x000ee80000100a00 */
[----:B------:R-:W3:Y:S04]  /*16bc0*/  LDL.64 R168, [R1+0x250] ;  /* 0x0002500001a87983 */ /* 0x000ee80000100a00 */
[----:B------:R-:W3:Y:S04]  /*16bd0*/  LDL.64 R164, [R1+0x218] ;  /* 0x0002180001a47983 */ /* 0x000ee80000100a00 */
[----:B------:R-:W3:Y:S01]  /*16be0*/  LDL.64 R162, [R1+0x1e0] ;  /* 0x0001e00001a27983 */ /* 0x000ee20000100a00 */
[----:B------:R-:W-:-:S03]  /*16bf0*/  VIADD R5, R5, UR7 ;  /* 0x0000000705057c36 */ /* 0x000fc60008000000 */
[----:B------:R-:W3:Y:S04]  /*16c00*/  LDL.64 R160, [R1+0x1a8] ;  /* 0x0001a80001a07983 */ /* 0x000ee80000100a00 */
[----:B------:R-:W3:Y:S04]  /*16c10*/  LDL.64 R232, [R1+0x170] ;  /* 0x0001700001e87983 */ /* 0x000ee80000100a00 */
[----:B------:R-:W3:Y:S04]  /*16c20*/  LDL.64 R156, [R1+0x138] ;  /* 0x00013800019c7983 */ /* 0x000ee80000100a00 */
[----:B------:R-:W3:Y:S04]  /*16c30*/  LDL.64 R158, [R1+0x100] ;  /* 0x00010000019e7983 */ /* 0x000ee80000100a00 */
[----:B------:R-:W3:Y:S04]  /*16c40*/  LDL.64 R154, [R1+0xc8] ;  /* 0x0000c800019a7983 */ /* 0x000ee80000100a00 */
[----:B------:R-:W3:Y:S04]  /*16c50*/  LDL.64 R18, [R1+0x90] ;  /* 0x0000900001127983 */ /* 0x000ee80000100a00 */
[----:B------:R-:W3:Y:S04]  /*16c60*/  LDL.64 R16, [R1+0x58] ;  /* 0x0000580001107983 */ /* 0x000ee80000100a00 */
[----:B----4-:R-:W-:Y:S04]  /*16c70*/  LDGSTS.E [R4+0x5800], desc[UR16][R10.64], P0 ;  /* 0x058000000a047fae */ /* 0x010fe80008121850 */
        /* <DEDUP_REMOVED lines=8> */
[----:B------:R-:W4:Y:S04]  /*16d00*/  LDL.64 R10, [R1+0x20] ;  /* 0x00002000010a7983 */ /* 0x000f280000100a00 */
[----:B------:R-:W-:Y:S04]  /*16d10*/  LDGSTS.E [R4+0x7c00], desc[UR16][R126.64], P0 ;  /* 0x07c000007e047fae */ /* 0x000fe80008121850 */
[----:B--2---:R-:W-:Y:S04]  /*16d20*/  LDGSTS.E [R5+0x80], desc[UR16][R14.64], P0 ;  /* 0x000800000e057fae */ /* 0x004fe80008121850 */
[----:B------:R-:W-:Y:S04]  /*16d30*/  LDGSTS.E [R5+0x480], desc[UR16][R182.64], P0 ;  /* 0x00480000b6057fae */ /* 0x000fe80008121850 */
[----:B---3--:R-:W-:Y:S04]  /*16d40*/  LDGSTS.E [R5+0x880], desc[UR16][R180.64], P0 ;  /* 0x00880000b4057fae */ /* 0x008fe80008121850 */
[----:B------:R-:W2:Y:S04]  /*16d50*/  LDL.LU.64 R14, [R1+0xdf8] ;  /* 0x000df800010e7983 */ /* 0x000ea80000300a00 */
        /* <DEDUP_REMOVED lines=19> */
[----:B------:R-:W3:Y:S04]  /*16e90*/  LDL.64 R182, [R1+0x478] ;  /* 0x0004780001b67983 */ /* 0x000ee80000100a00 */
[----:B------:R-:W3:Y:S04]  /*16ea0*/  LDL.64 R180, [R1+0x440] ;  /* 0x0004400001b47983 */ /* 0x000ee80000100a00 */
[----:B----4-:R-:W-:Y:S04]  /*16eb0*/  LDGSTS.E [R5+0x5880], desc[UR16][R10.64], P0 ;  /* 0x058800000a057fae */ /* 0x010fe80008121850 */
[----:B------:R-:W4:Y:S04]  /*16ec0*/  LDL.64 R16, [R1+0x4f0] ;  /* 0x0004f00001107983 */ /* 0x000f280000100a00 */
[----:B------:R-:W3:Y:S04]  /*16ed0*/  LDL.64 R240, [R1+0x408] ;  /* 0x0004080001f07983 */ /* 0x000ee80000100a00 */
        /* <DEDUP_REMOVED lines=18> */
[----:B--2---:R-:W-:Y:S04]  /*17000*/  LDGSTS.E [R5+0x5c80], desc[UR16][R14.64], P0 ;  /* 0x05c800000e057fae */ /* 0x004fe80008121850 */
[----:B------:R1:W-:Y:S01]  /*17010*/  STL.64 [R1+0xd38], R14 ;  /* 0x000d380e01007387 */ /* 0x0003e20000100a00 */
[----:B------:R-:W-:-:S03]  /*17020*/  VIADD R6, R6, UR7 ;  /* 0x0000000706067c36 */ /* 0x000fc60008000000 */
[----:B------:R-:W-:Y:S04]  /*17030*/  LDGSTS.E [R5+0x6080], desc[UR16][R30.64], P0 ;  /* 0x060800001e057fae */ /* 0x000fe80008121850 */
[----:B------:R-:W-:Y:S04]  /*17040*/  LDGSTS.E [R5+0x6480], desc[UR16][R44.64], P0 ;  /* 0x064800002c057fae */ /* 0x000fe80008121850 */
[----:B-1----:R-:W2:Y:S04]  /*17050*/  LDL.64 R14, [R1+0x4b0] ;  /* 0x0004b000010e7983 */ /* 0x002ea80000100a00 */
[----:B------:R-:W-:Y:S04]  /*17060*/  LDGSTS.E [R5+0x6880], desc[UR16][R58.64], P0 ;  /* 0x068800003a057fae */ /* 0x000fe80008121850 */
[----:B------:R-:W-:Y:S04]  /*17070*/  LDGSTS.E [R5+0x6c80], desc[UR16][R72.64], P0 ;  /* 0x06c8000048057fae */ /* 0x000fe80008121850 */
[----:B------:R-:W-:Y:S04]  /*17080*/  LDGSTS.E [R5+0x7080], desc[UR16][R86.64], P0 ;  /* 0x0708000056057fae */ /* 0x000fe80008121850 */
[----:B------:R-:W-:Y:S04]  /*17090*/  LDGSTS.E [R5+0x7480], desc[UR16][R100.64], P0 ;  /* 0x0748000064057fae */ /* 0x000fe80008121850 */
[----:B------:R-:W-:Y:S04]  /*170a0*/  LDGSTS.E [R5+0x7880], desc[UR16][R114.64], P0 ;  /* 0x0788000072057fae */ /* 0x000fe80008121850 */
[----:B------:R-:W-:Y:S04]  /*170b0*/  LDGSTS.E [R5+0x7c80], desc[UR16][R128.64], P0 ;  /* 0x07c8000080057fae */ /* 0x000fe80008121850 */
[----:B----4-:R-:W-:Y:S04]  /*170c0*/  LDGSTS.E [R6+0x100], desc[UR16][R16.64], P0 ;  /* 0x0010000010067fae */ /* 0x010fe80008121850 */
[----:B------:R-:W4:Y:S04]  /*170d0*/  LDL.LU.64 R16, [R1+0xdf0] ;  /* 0x000df00001107983 */ /* 0x000f280000300a00 */
[----:B--2---:R-:W-:Y:S04]  /*170e0*/  LDGSTS.E [R6+0x500], desc[UR16][R14.64], P0 ;  /* 0x005000000e067fae */ /* 0x004fe80008121850 */
[----:B---3--:R-:W-:Y:S04]  /*170f0*/  LDGSTS.E [R6+0x900], desc[UR16][R182.64], P0 ;  /* 0x00900000b6067fae */ /* 0x008fe80008121850 */
        /* <DEDUP_REMOVED lines=20> */
[----:B------:R-:W2:Y:S04]  /*17240*/  LDL.64 R14, [R1+0x438] ;  /* 0x00043800010e7983 */ /* 0x000ea80000100a00 */
[----:B------:R-:W3:Y:S04]  /*17250*/  LDL.64 R18, [R1+0x4e8] ;  /* 0x0004e80001127983 */ /* 0x000ee80000100a00 */
[----:B------:R-:W2:Y:S04]  /*17260*/  LDL.64 R10, [R1+0x4a8] ;  /* 0x0004a800010a7983 */ /* 0x000ea80000100a00 */
        /* <DEDUP_REMOVED lines=19> */
[----:B----4-:R-:W-:Y:S04]  /*173a0*/  LDGSTS.E [R6+0x5d00], desc[UR16][R16.64], P0 ;  /* 0x05d0000010067fae */ /* 0x010fe80008121850 */
[----:B------:R1:W-:Y:S01]  /*173b0*/  STL.64 [R1+0xd28], R16 ;  /* 0x000d281001007387 */ /* 0x0003e20000100a00 */
[----:B------:R-:W-:-:S03]  /*173c0*/  VIADD R7, R7, UR7 ;  /* 0x0000000707077c36 */ /* 0x000fc60008000000 */
[----:B------:R-:W-:Y:S04]  /*173d0*/  LDGSTS.E [R6+0x6100], desc[UR16][R32.64], P0 ;  /* 0x0610000020067fae */ /* 0x000fe80008121850 */
[----:B------:R-:W-:Y:S04]  /*173e0*/  LDGSTS.E [R6+0x6500], desc[UR16][R46.64], P0 ;  /* 0x065000002e067fae */ /* 0x000fe80008121850 */
[----:B-1----:R-:W4:Y:S04]  /*173f0*/  LDL.64 R16, [R1+0x470] ;  /* 0x0004700001107983 */ /* 0x002f280000100a00 */
[----:B------:R-:W-:Y:S04]  /*17400*/  LDGSTS.E [R6+0x6900], desc[UR16][R60.64], P0 ;  /* 0x069000003c067fae */ /* 0x000fe80008121850 */
[----:B------:R-:W-:Y:S04]  /*17410*/  LDGSTS.E [R6+0x6d00], desc[UR16][R74.64], P0 ;  /* 0x06d000004a067fae */ /* 0x000fe80008121850 */
[----:B------:R-:W-:Y:S04]  /*17420*/  LDGSTS.E [R6+0x7100], desc[UR16][R88.64], P0 ;  /* 0x0710000058067fae */ /* 0x000fe80008121850 */
[----:B------:R-:W-:Y:S04]  /*17430*/  LDGSTS.E [R6+0x7500], desc[UR16][R102.64], P0 ;  /* 0x0750000066067fae */ /* 0x000fe80008121850 */
[----:B------:R-:W-:Y:S04]  /*17440*/  LDGSTS.E [R6+0x7900], desc[UR16][R116.64], P0 ;  /* 0x0790000074067fae */ /* 0x000fe80008121850 */
[----:B------:R-:W-:Y:S04]  /*17450*/  LDGSTS.E [R6+0x7d00], desc[UR16][R130.64], P0 ;  /* 0x07d0000082067fae */ /* 0x000fe80008121850 */
[----:B---3--:R-:W-:Y:S04]  /*17460*/  LDGSTS.E [R7+0x180], desc[UR16][R18.64], P0 ;  /* 0x0018000012077fae */ /* 0x008fe80008121850 */
[----:B--2---:R-:W-:Y:S04]  /*17470*/  LDGSTS.E [R7+0x580], desc[UR16][R10.64], P0 ;  /* 0x005800000a077fae */ /* 0x004fe80008121850 */
[----:B------:R-:W2:Y:S04]  /*17480*/  LDL.LU.64 R18, [R1+0xde8] ;  /* 0x000de80001127983 */ /* 0x000ea80000300a00 */
[----:B------:R-:W3:Y:S04]  /*17490*/  LDL.LU.64 R10, [R1+0xde0] ;  /* 0x000de000010a7983 */ /* 0x000ee80000300a00 */
        /* <DEDUP_REMOVED lines=43> */
[----:B------:R-:W-:Y:S04]  /*17750*/  LDGSTS.E [R7+0x6180], desc[UR16][R34.64], P0 ;  /* 0x0618000022077fae */ /* 0x000fe80008121850 */
[----:B------:R-:W-:Y:S04]  /*17760*/  LDGSTS.E [R7+0x6580], desc[UR16][R48.64], P0 ;  /* 0x0658000030077fae */ /* 0x000fe80008121850 */
[----:B------:R-:W-:Y:S04]  /*17770*/  LDGSTS.E [R7+0x6980], desc[UR16][R62.64], P0 ;  /* 0x069800003e077fae */ /* 0x000fe80008121850 */
[----:B------:R-:W-:Y:S04]  /*17780*/  LDGSTS.E [R7+0x6d80], desc[UR16][R76.64], P0 ;  /* 0x06d800004c077fae */ /* 0x000fe80008121850 */
[----:B------:R-:W-:Y:S04]  /*17790*/  LDGSTS.E [R7+0x7180], desc[UR16][R90.64], P0 ;  /* 0x071800005a077fae */ /* 0x000fe80008121850 */
[----:B------:R1:W-:Y:S04]  /*177a0*/  STL.64 [R1+0xd20], R18 ;  /* 0x000d201201007387 */ /* 0x0003e80000100a00 */
[----:B------:R-:W-:Y:S04]  /*177b0*/  LDGSTS.E [R7+0x7580], desc[UR16][R104.64], P0 ;  /* 0x0758000068077fae */ /* 0x000fe80008121850 */
[----:B------:R-:W-:Y:S04]  /*177c0*/  LDGSTS.E [R7+0x7980], desc[UR16][R118.64], P0 ;  /* 0x0798000076077fae */ /* 0x000fe80008121850 */
[----:B-1----:R-:W2:Y:S04]  /*177d0*/  LDL.64 R18, [R1+0x4a0] ;  /* 0x0004a00001127983 */ /* 0x002ea80000100a00 */
[----:B------:R-:W-:Y:S04]  /*177e0*/  LDGSTS.E [R7+0x7d80], desc[UR16][R132.64], P0 ;  /* 0x07d8000084077fae */ /* 0x000fe80008121850 */
[----:B------:R1:W-:Y:S04]  /*177f0*/  STL.64 [R1+0xd30], R6 ;  /* 0x000d300601007387 */ /* 0x0003e80000100a00 */
[----:B-1----:R-:W4:Y:S01]  /*17800*/  LDL.64 R6, [R1+0x4e0] ;  /* 0x0004e00001067983 */ /* 0x002f220000100a00 */
[----:B------:R-:W-:-:S02]  /*17810*/  VIADD R8, R8, UR7 ;  /* 0x0000000708087c36 */ /* 0x000fc40008000000 */
[----:B------:R-:W-:-:S03]  /*17820*/  VIADD R9, R9, UR7 ;  /* 0x0000000709097c36 */ /* 0x000fc60008000000 */
[----:B----4-:R-:W-:Y:S04]  /*17830*/  LDGSTS.E [R8+0x200], desc[UR16][R6.64], P0 ;  /* 0x0020000006087fae */ /* 0x010fe80008121850 */
[----:B--2---:R-:W-:Y:S04]  /*17840*/  LDGSTS.E [R8+0x600], desc[UR16][R18.64], P0 ;  /* 0x0060000012087fae */ /* 0x004fe80008121850 */
[----:B------:R-:W-:Y:S04]  /*17850*/  LDGSTS.E [R8+0xa00], desc[UR16][R16.64], P0 ;  /* 0x00a0000010087fae */ /* 0x000fe80008121850 */
[----:B------:R-:W2:Y:S04]  /*17860*/  LDL.64 R6, [R1+0x4d8] ;  /* 0x0004d80001067983 */ /* 0x000ea80000100a00 */
[----:B------:R-:W4:Y:S04]  /*17870*/  LDL.64 R18, [R1+0x498] ;  /* 0x0004980001127983 */ /* 0x000f280000100a00 */
[----:B---3--:R-:W-:Y:S04]  /*17880*/  LDGSTS.E [R8+0xe00], desc[UR16][R14.64], P0 ;  /* 0x00e000000e087fae */ /* 0x008fe80008121850 */
        /* <DEDUP_REMOVED lines=40> */
[----:B------:R-:W3:Y:S04]  /*17b10*/  LDL.64 R154, [R1] ;  /* 0x00000000019a7983 */ /* 0x000ee80000100a00 */
        /* <DEDUP_REMOVED lines=8> */
[----:B------:R-:W-:Y:S04]  /*17ba0*/  STL.64 [R1+0xd10], R20 ;  /* 0x000d101401007387 */ /* 0x000fe80000100a00 */
[----:B--2---:R-:W-:Y:S04]  /*17bb0*/  LDGSTS.E [R9+0x280], desc[UR16][R6.64], P0 ;  /* 0x0028000006097fae */ /* 0x004fe80008121850 */
[----:B----4-:R-:W-:Y:S04]  /*17bc0*/  LDGSTS.E [R9+0x680], desc[UR16][R18.64], P0 ;  /* 0x0068000012097fae */ /* 0x010fe80008121850 */
[----:B---3--:R-:W-:Y:S04]  /*17bd0*/  LDGSTS.E [R9+0xa80], desc[UR16][R16.64], P0 ;  /* 0x00a8000010097fae */ /* 0x008fe80008121850 */
[----:B------:R-:W2:Y:S04]  /*17be0*/  LDL.64 R18, [R1+0x4d0] ;  /* 0x0004d00001127983 */ /* 0x000ea80000100a00 */
[----:B------:R-:W-:Y:S04]  /*17bf0*/  LDGSTS.E [R9+0xe80], desc[UR16][R14.64], P0 ;  /* 0x00e800000e097fae */ /* 0x000fe80008121850 */
[----:B------:R-:W3:Y:S04]  /*17c00*/  LDL.64 R16, [R1+0x490] ;  /* 0x0004900001107983 */ /* 0x000ee80000100a00 */
[----:B------:R-:W-:Y:S04]  /*17c10*/  LDGSTS.E [R9+0x1280], desc[UR16][R182.64], P0 ;  /* 0x01280000b6097fae */ /* 0x000fe80008121850 */
[----:B------:R-:W4:Y:S04]  /*17c20*/  LDL.64 R14, [R1+0x458] ;  /* 0x00045800010e7983 */ /* 0x000f280000100a00 */
        /* <DEDUP_REMOVED lines=47> */
[----:B------:R-:W-:Y:S04]  /*17f20*/  STL.64 [R1+0xd18], R8 ;  /* 0x000d180801007387 */ /* 0x000fe80000100a00 */
[----:B--2---:R-:W-:Y:S04]  /*17f30*/  LDGSTS.E [R184+0x300], desc[UR16][R18.64], P0 ;  /* 0x0030000012b87fae */ /* 0x004fe80008121850 */
[----:B---3--:R-:W-:Y:S04]  /*17f40*/  LDGSTS.E [R184+0x700], desc[UR16][R16.64], P0 ;  /* 0x0070000010b87fae */ /* 0x008fe80008121850 */
[----:B----4-:R-:W-:Y:S04]  /*17f50*/  LDGSTS.E [R184+0xb00], desc[UR16][R14.64], P0 ;  /* 0x00b000000eb87fae */ /* 0x010fe80008121850 */
[----:B------:R-:W2:Y:S04]  /*17f60*/  LDL.64 R14, [R1+0x5e0] ;  /* 0x0005e000010e7983 */ /* 0x000ea80000100a00 */
[----:B------:R-:W-:Y:S04]  /*17f70*/  LDGSTS.E [R184+0xf00], desc[UR16][R232.64], P0 ;  /* 0x00f00000e8b87fae */ /* 0x000fe80008121850 */
[----:B------:R-:W-:Y:S04]  /*17f80*/  LDGSTS.E [R184+0x1300], desc[UR16][R156.64], P0 ;  /* 0x013000009cb87fae */ /* 0x000fe80008121850 */
[----:B------:R-:W3:Y:S04]  /*17f90*/  LDL.64 R232, [R1+0x4c8] ;  /* 0x0004c80001e87983 */ /* 0x000ee80000100a00 */
[----:B------:R-:W-:Y:S04]  /*17fa0*/  LDGSTS.E [R184+0x1700], desc[UR16][R158.64], P0 ;  /* 0x017000009eb87fae */ /* 0x000fe80008121850 */
[----:B------:R-:W4:Y:S04]  /*17fb0*/  LDL.64 R156, [R1+0x600] ;  /* 0x00060000019c7983 */ /* 0x000f280000100a00 */
[----:B------:R-:W-:Y:S04]  /*17fc0*/  LDGSTS.E [R184+0x1b00], desc[UR16][R154.64], P0 ;  /* 0x01b000009ab87fae */ /* 0x000fe80008121850 */
[----:B------:R-:W2:Y:S04]  /*17fd0*/  LDL.64 R158, [R1+0x5f8] ;  /* 0x0005f800019e7983 */ /* 0x000ea80000100a00 */
[----:B------:R-:W-:Y:S04]  /*17fe0*/  LDGSTS.E [R184+0x1f00], desc[UR16][R182.64], P0 ;  /* 0x01f00000b6b87fae */ /* 0x000fe80008121850 */
[----:B------:R-:W2:Y:S04]  /*17ff0*/  LDL.64 R154, [R1+0x5f0] ;  /* 0x0005f000019a7983 */ /* 0x000ea80000100a00 */
        /* <DEDUP_REMOVED lines=10> */
[----:B------:R1:W-:Y:S04]  /*180a0*/  STL.64 [R1+0xcf8], R10 ;  /* 0x000cf80a01007387 */ /* 0x0003e80000100a00 */
[----:B------:R-:W-:Y:S04]  /*180b0*/  LDGSTS.E [R184+0x4b00], desc[UR16][R168.64], P0 ;  /* 0x04b00000a8b87fae */ /* 0x000fe80008121850 */
[----:B------:R-:W2:Y:S04]  /*180c0*/  LDL.64 R182, [R1+0x5d8] ;  /* 0x0005d80001b67983 */ /* 0x000ea80000100a00 */
        /* <DEDUP_REMOVED lines=26> */
[----:B------:R-:W2:Y:S04]  /*18270*/  LDL.64 R160, [R1+0x568] ;  /* 0x0005680001a07983 */ /* 0x000ea80000100a00 */
[----:B------:R-:W2:Y:S04]  /*18280*/  LDL.64 R18, [R1+0x540] ;  /* 0x0005400001127983 */ /* 0x000ea80000100a00 */
[----:B-1----:R-:W2:Y:S04]  /*18290*/  LDL.64 R10, [R1+0x530] ;  /* 0x00053000010a7983 */ /* 0x002ea80000100a00 */
[----:B------:R-:W2:Y:S04]  /*182a0*/  LDL.64 R8, [R1+0x528] ;  /* 0x0005280001087983 */ /* 0x000ea80000100a00 */
[----:B---3--:R-:W-:Y:S04]  /*182b0*/  LDGSTS.E [R244+0x380], desc[UR16][R232.64], P0 ;  /* 0x00380000e8f47fae */ /* 0x008fe80008121850 */
[----:B----4-:R-:W-:Y:S04]  /*182c0*/  LDGSTS.E [R244+0x780], desc[UR16][R156.64], P0 ;  /* 0x007800009cf47fae */ /* 0x010fe80008121850 */
[----:B------:R-:W3:Y:S04]  /*182d0*/  LDL.64 R232, [R1+0x560] ;  /* 0x0005600001e87983 */ /* 0x000ee80000100a00 */
[----:B--2---:R-:W-:Y:S04]  /*182e0*/  LDGSTS.E [R244+0xb80], desc[UR16][R158.64], P0 ;  /* 0x00b800009ef47fae */ /* 0x004fe80008121850 */
[----:B------:R-:W2:Y:S04]  /*182f0*/  LDL.64 R156, [R1+0x558] ;  /* 0x00055800019c7983 */ /* 0x000ea80000100a00 */
[----:B------:R-:W-:Y:S04]  /*18300*/  LDGSTS.E [R244+0xf80], desc[UR16][R154.64], P0 ;  /* 0x00f800009af47fae */ /* 0x000fe80008121850 */
[----:B------:R-:W4:Y:S04]  /*18310*/  LDL.64 R158, [R1+0x550] ;  /* 0x00055000019e7983 */ /* 0x000f280000100a00 */
[----:B------:R-:W-:Y:S04]  /*18320*/  LDGSTS.E [R244+0x1380], desc[UR16][R2.64], P0 ;  /* 0x0138000002f47fae */ /* 0x000fe80008121850 */
[----:B------:R-:W4:Y:S04]  /*18330*/  LDL.64 R154, [R1+0x548] ;  /* 0x00054800019a7983 */ /* 0x000f280000100a00 */
[----:B------:R1:W-:Y:S04]  /*18340*/  STL.64 [R1+0xcf0], R2 ;  /* 0x000cf00201007387 */ /* 0x0003e80000100a00 */
[----:B------:R-:W4:Y:S04]  /*18350*/  LDL.64 R22, [R1+0x520] ;  /* 0x0005200001167983 */ /* 0x000f280000100a00 */
[----:B------:R-:W4:Y:S04]  /*18360*/  LDL.64 R20, [R1+0x518] ;  /* 0x0005180001147983 */ /* 0x000f280000100a00 */
[----:B-1----:R-:W4:Y:S04]  /*18370*/  LDL.64 R2, [R1+0x538] ;  /* 0x0005380001027983 */ /* 0x002f280000100a00 */
[----:B------:R-:W4:Y:S04]  /*18380*/  LDL.64 R6, [R1+0x510] ;  /* 0x0005100001067983 */ /* 0x000f280000100a00 */
[----:B------:R-:W-:Y:S04]  /*18390*/  LDGSTS.E [R244+0x1780], desc[UR16][R14.64], P0 ;  /* 0x017800000ef47fae */ /* 0x000fe80008121850 */
[----:B------:R-:W4:Y:S04]  /*183a0*/  LDL.LU.64 R16, [R1+0x658] ;  /* 0x0006580001107983 */ /* 0x000f280000300a00 */
[----:B------:R-:W4:Y:S04]  /*183b0*/  LDL.LU.64 R14, [R1+0x650] ;  /* 0x00065000010e7983 */ /* 0x000f280000300a00 */
[----:B------:R-:W-:Y:S04]  /*183c0*/  LDGSTS.E [R244+0x1b80], desc[UR16][R182.64], P0 ;  /* 0x01b80000b6f47fae */ /* 0x000fe80008121850 */
[----:B------:R-:W-:Y:S04]  /*183d0*/  LDGSTS.E [R244+0x1f80], desc[UR16][R180.64], P0 ;  /* 0x01f80000b4f47fae */ /* 0x000fe80008121850 */
[----:B------:R-:W4:Y:S04]  /*183e0*/  LDL.LU.64 R182, [R1+0xdd8] ;  /* 0x000dd80001b67983 */ /* 0x000f280000300a00 */
        /* <DEDUP_REMOVED lines=23> */
[----:B------:R-:W-:Y:S04]  /*18560*/  LDGSTS.E [R244+0x5380], desc[UR16][R160.64], P0 ;  /* 0x05380000a0f47fae */ /* 0x000fe80008121850 */
[----:B------:R-:W4:Y:S04]  /*18570*/  LDL.LU.64 R164, [R1+0xd78] ;  /* 0x000d780001a47983 */ /* 0x000f280000300a00 */
[----:B------:R-:W4:Y:S04]  /*18580*/  LDL.LU.64 R162, [R1+0xd70] ;  /* 0x000d700001a27983 */ /* 0x000f280000300a00 */
[----:B------:R-:W4:Y:S04]  /*18590*/  LDL.LU.64 R160, [R1+0xd68] ;  /* 0x000d680001a07983 */ /* 0x000f280000300a00 */
[----:B---3--:R-:W-:Y:S04]  /*185a0*/  LDGSTS.E [R244+0x5780], desc[UR16][R232.64], P0 ;  /* 0x05780000e8f47fae */ /* 0x008fe80008121850 */
[----:B--2---:R-:W-:Y:S04]  /*185b0*/  LDGSTS.E [R244+0x5b80], desc[UR16][R156.64], P0 ;  /* 0x05b800009cf47fae */ /* 0x004fe80008121850 */
[----:B------:R-:W2:Y:S04]  /*185c0*/  LDL.LU.64 R232, [R1+0xd60] ;  /* 0x000d600001e87983 */ /* 0x000ea80000300a00 */
[----:B----4-:R-:W-:Y:S04]  /*185d0*/  LDGSTS.E [R244+0x5f80], desc[UR16][R158.64], P0 ;  /* 0x05f800009ef47fae */ /* 0x010fe80008121850 */
[----:B------:R-:W3:Y:S04]  /*185e0*/  LDL.LU.64 R156, [R1+0xd58] ;  /* 0x000d5800019c7983 */ /* 0x000ee80000300a00 */
[----:B------:R-:W-:Y:S04]  /*185f0*/  LDGSTS.E [R244+0x6380], desc[UR16][R154.64], P0 ;  /* 0x063800009af47fae */ /* 0x000fe80008121850 */
[----:B------:R1:W-:Y:S04]  /*18600*/  LDGSTS.E [R244+0x6780], desc[UR16][R18.64], P0 ;  /* 0x0678000012f47fae */ /* 0x0003e80008121850 */
[----:B------:R-:W4:Y:S04]  /*18610*/  LDL.LU.64 R158, [R1+0xd50] ;  /* 0x000d5000019e7983 */ /* 0x000f280000300a00 */
[----:B------:R-:W2:Y:S04]  /*18620*/  LDL.LU.64 R154, [R1+0xd48] ;  /* 0x000d4800019a7983 */ /* 0x000ea80000300a00 */
[----:B------:R-:W-:Y:S04]  /*18630*/  LDGSTS.E [R244+0x6b80], desc[UR16][R2.64], P0 ;  /* 0x06b8000002f47fae */ /* 0x000fe80008121850 */
[----:B------:R-:W-:Y:S04]  /*18640*/  LDGSTS.E [R244+0x6f80], desc[UR16][R10.64], P0 ;  /* 0x06f800000af47fae */ /* 0x000fe80008121850 */
[----:B------:R-:W-:Y:S04]  /*18650*/  LDGSTS.E [R244+0x7380], desc[UR16][R8.64], P0 ;  /* 0x0738000008f47fae */ /* 0x000fe80008121850 */
[----:B------:R-:W-:Y:S04]  /*18660*/  LDGSTS.E [R244+0x7780], desc[UR16][R22.64], P0 ;  /* 0x0778000016f47fae */ /* 0x000fe80008121850 */
[----:B------:R-:W-:Y:S04]  /*18670*/  LDGSTS.E [R244+0x7b80], desc[UR16][R20.64], P0 ;  /* 0x07b8000014f47fae */ /* 0x000fe80008121850 */
[----:B------:R1:W-:Y:S02]  /*18680*/  LDGSTS.E [R244+0x7f80], desc[UR16][R6.64], P0 ;  /* 0x07f8000006f47fae */ /* 0x0003e40008121850 */
[----:B-1----:R-:W1:Y:S02]  /*18690*/  S2R R19, SR_TID.X ;  /* 0x0000000000137919 */ /* 0x002e640000002100 */
[----:B------:R-:W0:Y:S01]  /*186a0*/  LDGDEPBAR ;  /* 0x00000000000079af */ /* 0x000e220000000000 */
[----:B------:R-:W-:-:S02]  /*186b0*/  SEL R6, RZ, 0x4, P5 ;  /* 0x00000004ff067807 */ /* 0x000fc40002800000 */
[----:B------:R-:W-:Y:S02]  /*186c0*/  ISETP.NE.U32.AND P5, PT, R153, RZ, PT ;  /* 0x000000ff9900720c */ /* 0x000fe40003fa5070 */
[----:B------:R-:W3:Y:S01]  /*186d0*/  LDL.LU R153, [R1+0xd44] ;  /* 0x000d440001997983 */ /* 0x000ee20000300800 */
[C---:B------:R-:W-:Y:S01]  /*186e0*/  IMAD.WIDE R10, R185.reuse, 0x4, R16 ;  /* 0x00000004b90a7825 */ /* 0x040fe200078e0210 */
[----:B------:R-:W-:Y:S03]  /*186f0*/  BAR.SYNC.DEFER_BLOCKING 0x0 ;  /* 0x0000000000007b1d */ /* 0x000fe60000010000 */
[----:B------:R-:W-:Y:S01]  /*18700*/  IMAD.WIDE R2, R185, 0x4, R14 ;  /* 0x00000004b9027825 */ /* 0x000fe200078e020e */
[----:B------:R-:W-:Y:S02]  /*18710*/  SEL R6, R6, RZ, P4 ;  /* 0x000000ff06067207 */ /* 0x000fe40002000000 */
[----:B-1----:R-:W-:-:S04]  /*18720*/  SHF.R.U32.HI R19, RZ, 0x6, R19 ;  /* 0x00000006ff137819 */ /* 0x002fc80000011613 */
[----:B------:R-:W-:-:S04]  /*18730*/  SGXT.U32 R19, R19, 0x1 ;  /* 0x000000011313781a */ /* 0x000fc80000000000 */
[----:B------:R-:W-:-:S04]  /*18740*/  LOP3.LUT R19, R19, 0x60, RZ, 0xfc, !PT ;  /* 0x0000006013137812 */ /* 0x000fc800078efcff */
[----:B------:R-:W-:Y:S01]  /*18750*/  ISETP.GE.AND P0, PT, R19, UR4, PT ;  /* 0x0000000413007c0c */ /* 0x000fe2000bf06270 */
[----:B------:R-:W-:Y:S03]  /*18760*/  STL.64 [R1+0x658], R10 ;  /* 0x0006580a01007387 */ /* 0x000fe60000100a00 */
[----:B------:R-:W-:Y:S01]  /*18770*/  SEL R8, RZ, 0x4, P0 ;  /* 0x00000004ff087807 */ /* 0x000fe20000000000 */
[----:B------:R3:W-:Y:S01]  /*18780*/  STL.64 [R1+0x650], R2 ;  /* 0x0006500201007387 */ /* 0x0007e20000100a00 */
[----:B------:R-:W-:Y:S01]  /*18790*/  ISETP.NE.U32.AND P0, PT, R6, RZ, PT ;  /* 0x000000ff0600720c */ /* 0x000fe20003f05070 */
[----:B------:R-:W-:-:S05]  /*187a0*/  IMAD.WIDE R6, R185, 0x4, R150 ;  /* 0x00000004b9067825 */ /* 0x000fca00078e0296 */
[----:B------:R2:W-:Y:S04]  /*187b0*/  STL.64 [R1+0x670], R6 ;  /* 0x0006700601007387 */ /* 0x0005e80000100a00 */
[----:B------:R-:W-:Y:S01]  /*187c0*/  @!PT LDS RZ, [RZ] ;  /* 0x00000000fffff984 */ /* 0x000fe20000000800 */
[----:B------:R-:W-:Y:S01]  /*187d0*/  @!PT LDS RZ, [RZ] ;  /* 0x00000000fffff984 */ /* 0x000fe20000000800 */
[----:B------:R-:W-:Y:S01]  /*187e0*/  @!PT LDS RZ, [RZ] ;  /* 0x00000000fffff984 */ /* 0x000fe20000000800 */
[----:B------:R-:W-:Y:S04]  /*187f0*/  LDGSTS.E [R246+0x68000], desc[UR16][R10.64], P2 ;  /* 0x680000000af67fae */ /* 0x000fe80009121850 */
[----:B------:R3:W-:Y:S01]  /*18800*/  LDGSTS.E [R246+0x68008], desc[UR16][R2.64], P3 ;  /* 0x6800800002f67fae */ /* 0x0007e20009921850 */
[----:B------:R-:W1:Y:S01]  /*18810*/  S2R R15, SR_TID.X ;  /* 0x00000000000f7919 */ /* 0x000e620000002100 */
[----:B------:R-:W-:-:S02]  /*18820*/  SEL R150, R8, RZ, P4 ;  /* 0x000000ff08967207 */ /* 0x000fc40002000000 */
[----:B------:R2:W-:Y:S01]  /*18830*/  LDGSTS.E [R246+0x6a000], desc[UR16][R6.64], P1 ;  /* 0x6a00000006f67fae */ /* 0x0005e20008921850 */
[----:B-1----:R-:W-:-:S04]  /*18840*/  SHF.R.U32.HI R15, RZ, 0x6, R15 ;  /* 0x00000006ff0f7819 */ /* 0x002fc8000001160f */
[----:B------:R-:W-:Y:S01]  /*18850*/  SGXT.U32 R15, R15, 0x1 ;  /* 0x000000010f0f781a */ /* 0x000fe20000000000 */
[----:B---3--:R-:W-:-:S05]  /*18860*/  IMAD.WIDE R2, R185, 0x4, R152 ;  /* 0x00000004b9027825 */ /* 0x008fca00078e0298 */
[----:B------:R4:W-:Y:S04]  /*18870*/  STL.64 [R1+0x678], R2 ;  /* 0x0006780201007387 */ /* 0x0009e80000100a00 */
[----:B------:R-:W3:Y:S04]  /*18880*/  LDL.LU.64 R18, [R1+0x648] ;  /* 0x0006480001127983 */ /* 0x000ee80000300a00 */
[----:B------:R-:W3:Y:S01]  /*18890*/  LDL.LU.64 R16, [R1+0x640] ;  /* 0x0006400001107983 */ /* 0x000ee20000300a00 */
[----:B------:R-:W-:Y:S01]  /*188a0*/  LOP3.LUT R15, R15, 0x62, RZ, 0xfc, !PT ;  /* 0x000000620f0f7812 */ /* 0x000fe200078efcff */
[----:B--2---:R-:W-:-:S02]  /*188b0*/  IMAD.WIDE R6, R185, 0x4, R154 ;  /* 0x00000004b9067825 */ /* 0x004fc400078e029a */
[----:B------:R4:W-:Y:S01]  /*188c0*/  LDGSTS.E [R246+0x6a008], desc[UR16][R2.64], P6 ;  /* 0x6a00800002f67fae */ /* 0x0009e2000b121850 */
[----:B------:R-:W-:Y:S02]  /*188d0*/  ISETP.GE.AND P2, PT, R15, UR4, PT ;  /* 0x000000040f007c0c */ /* 0x000fe4000bf46270 */
[----:B------:R-:W1:Y:S01]  /*188e0*/  S2R R15, SR_TID.X ;  /* 0x00000000000f7919 */ /* 0x000e620000002100 */
[----:B------:R2:W-:Y:S01]  /*188f0*/  LDGSTS.E [R246+0x6c000], desc[UR16][R6.64], P5 ;  /* 0x6c00000006f67fae */ /* 0x0005e2000a921850 */
[----:B-1----:R-:W-:-:S04]  /*18900*/  SHF.R.U32.HI R15, RZ, 0x6, R15 ;  /* 0x00000006ff0f7819 */ /* 0x002fc8000001160f */
[----:B------:R-:W-:-:S04]  /*18910*/  SGXT.U32 R15, R15, 0x1 ;  /* 0x000000010f0f781a */ /* 0x000fc80000000000 */
[----:B------:R-:W-:-:S04]  /*18920*/  LOP3.LUT R15, R15, 0x4, RZ, 0xfc, !PT ;  /* 0x000000040f0f7812 */ /* 0x000fc800078efcff */
[----:B------:R-:W-:Y:S02]  /*18930*/  ISETP.GE.AND P3, PT, R15, UR4, PT ;  /* 0x000000040f007c0c */ /* 0x000fe4000bf66270 */
[----:B------:R-:W1:Y:S01]  /*18940*/  S2R R15, SR_TID.X ;  /* 0x00000000000f7919 */ /* 0x000e620000002100 */
[----:B------:R-:W-:Y:S02]  /*18950*/  SEL R151, RZ, 0x4, P2 ;  /* 0x00000004ff977807 */ /* 0x000fe40001000000 */
[----:B------:R-:W-:Y:S02]  /*18960*/  ISETP.NE.U32.AND P2, PT, R150, RZ, PT ;  /* 0x000000ff9600720c */ /* 0x000fe40003f45070 */
[----:B------:R-:W-:Y:S02]  /*18970*/  SEL R150, R151, RZ, P4 ;  /* 0x000000ff97967207 */ /* 0x000fe40002000000 */
[----:B------:R-:W-:Y:S02]  /*18980*/  SEL R151, RZ, 0x4, P3 ;  /* 0x00000004ff977807 */ /* 0x000fe40001800000 */
[----:B------:R-:W-:-:S02]  /*18990*/  ISETP.NE.U32.AND P1, PT, R150, RZ, PT ;  /* 0x000000ff9600720c */ /* 0x000fc40003f25070 */
[----:B------:R-:W-:Y:S01]  /*189a0*/  SEL R151, R151, RZ, P4 ;  /* 0x000000ff97977207 */ /* 0x000fe20002000000 */
[----:B----4-:R-:W-:Y:S01]  /*189b0*/  IMAD.WIDE R2, R185, 0x4, R158 ;  /* 0x00000004b9027825 */ /* 0x010fe200078e029e */
[----:B------:R2:W-:Y:S01]  /*189c0*/  STL.64 [R1+0x6a0], R6 ;  /* 0x0006a00601007387 */ /* 0x0005e20000100a00 */
[----:B-1----:R-:W-:-:S03]  /*189d0*/  SHF.R.U32.HI R15, RZ, 0x6, R15 ;  /* 0x00000006ff0f7819 */ /* 0x002fc6000001160f */
[----:B------:R1:W-:Y:S01]  /*189e0*/  LDGSTS.E [R246+0x6c008], desc[UR16][R2.64], P0 ;  /* 0x6c00800002f67fae */ /* 0x0003e20008121850 */
[----:B------:R-:W-:-:S04]  /*189f0*/  SGXT.U32 R15, R15, 0x1 ;  /* 0x000000010f0f781a */ /* 0x000fc80000000000 */
[----:B------:R-:W-:-:S04]  /*18a00*/  LOP3.LUT R15, R15, 0x6, RZ, 0xfc, !PT ;  /* 0x000000060f0f7812 */ /* 0x000fc800078efcff */
[----:B------:R-:W-:-:S04]  /*18a10*/  ISETP.GE.AND P3, PT, R15, UR4, PT ;  /* 0x000000040f007c0c */ /* 0x000fc8000bf66270 */
[----:B------:R-:W-:Y:S02]  /*18a20*/  SEL R150, RZ, 0x4, P3 ;  /* 0x00000004ff967807 */ /* 0x000fe40001800000 */
[----:B------:R-:W-:Y:S02]  /*18a30*/  ISETP.NE.U32.AND P3, PT, R151, RZ, PT ;  /* 0x000000ff9700720c */ /* 0x000fe40003f65070 */
[----:B------:R-:W-:Y:S01]  /*18a40*/  SEL R151, R150, RZ, P4 ;  /* 0x000000ff96977207 */ /* 0x000fe20002000000 */
[----:B------:R1:W-:Y:S01]  /*18a50*/  STL.64 [R1+0x6b0], R2 ;  /* 0x0006b00201007387 */ /* 0x0003e20000100a00 */
[----:B--2---:R-:W-:Y:S02]  /*18a60*/  IMAD.WIDE R6, R185, 0x4, R156 ;  /* 0x00000004b9067825 */ /* 0x004fe400078e029c */
[----:B------:R-:W-:-:S03]  /*18a70*/  ISETP.NE.U32.AND P5, PT, R151, RZ, PT ;  /* 0x000000ff9700720c */ /* 0x000fc60003fa5070 */
[----:B------:R2:W-:Y:S04]  /*18a80*/  STL.64 [R1+0x708], R6 ;  /* 0x0007080601007387 */ /* 0x0005e80000100a00 */
[----:B------:R2:W-:Y:S01]  /*18a90*/  LDGSTS.E [R246+0x6e000], desc[UR16][R6.64], P2 ;  /* 0x6e00000006f67fae */ /* 0x0005e20009121850 */
[----:B-1----:R-:W-:-:S05]  /*18aa0*/  IMAD.WIDE R2, R185, 0x4, R232 ;  /* 0x00000004b9027825 */ /* 0x002fca00078e02e8 */
[----:B------:R1:W-:Y:S04]  /*18ab0*/  STL.64 [R1+0x710], R2 ;  /* 0x0007100201007387 */ /* 0x0003e80000100a00 */
[----:B------:R1:W-:Y:S01]  /*18ac0*/  LDGSTS.E [R246+0x6e008], desc[UR16][R2.64], P1 ;  /* 0x6e00800002f67fae */ /* 0x0003e20008921850 */
[----:B--2---:R-:W-:Y:S01]  /*18ad0*/  IMAD.WIDE R6, R185, 0x4, R160 ;  /* 0x00000004b9067825 */ /* 0x004fe200078e02a0 */
[----:B------:R-:W2:Y:S02]  /*18ae0*/  S2R R15, SR_TID.X ;  /* 0x00000000000f7919 */ /* 0x000ea40000002100 */
[----:B--2---:R-:W-:-:S04]  /*18af0*/  SHF.R.U32.HI R15, RZ, 0x6, R15 ;  /* 0x00000006ff0f7819 */ /* 0x004fc8000001160f */
[----:B------:R-:W-:-:S04]  /*18b00*/  SGXT.U32 R15, R15, 0x1 ;  /* 0x000000010f0f781a */ /* 0x000fc80000000000 */
[----:B------:R-:W-:-:S04]  /*18b10*/  LOP3.LUT R15, R15, 0x24, RZ, 0xfc, !PT ;  /* 0x000000240f0f7812 */ /* 0x000fc800078efcff */
[----:B------:R-:W-:Y:S02]  /*18b20*/  ISETP.GE.AND P6, PT, R15, UR4, PT ;  /* 0x000000040f007c0c */ /* 0x000fe4000bfc6270 */
[----:B------:R-:W2:Y:S01]  /*18b30*/  S2R R15, SR_TID.X ;  /* 0x00000000000f7919 */ /* 0x000ea20000002100 */
[----:B---3--:R-:W-:-:S04]  /*18b40*/  IMAD.WIDE R232, R185, 0x4, R18 ;  /* 0x00000004b9e87825 */ /* 0x008fc800078e0212 */
[C---:B-1----:R-:W-:Y:S01]  /*18b50*/  IMAD.WIDE R2, R185.reuse, 0x4, R16 ;  /* 0x00000004b9027825 */ /* 0x042fe200078e0210 */
[----:B------:R-:W-:Y:S04]  /*18b60*/  LDGSTS.E [R247+0x68000], desc[UR16][R232.64], P3 ;  /* 0x68000000e8f77fae */ /* 0x000fe80009921850 */
[----:B------:R1:W-:Y:S04]  /*18b70*/  STL.64 [R1+0x640], R2 ;  /* 0x0006400201007387 */ /* 0x0003e80000100a00 */
[----:B------:R1:W-:Y:S04]  /*18b80*/  LDGSTS.E [R247+0x68008], desc[UR16][R2.64], P5 ;  /* 0x6800800002f77fae */ /* 0x0003e8000a921850 */
[----:B------:R-:W-:Y:S04]  /*18b90*/  STL.64 [R1+0xcd8], R232 ;  /* 0x000cd8e801007387 */ /* 0x000fe80000100a00 */
[----:B------:R3:W-:Y:S01]  /*18ba0*/  STL.64 [R1+0x648], R6 ;  /* 0x0006480601007387 */ /* 0x0007e20000100a00 */
[----:B-1----:R-:W-:-:S05]  /*18bb0*/  IMAD.WIDE R2, R185, 0x4, R162 ;  /* 0x00000004b9027825 */ /* 0x002fca00078e02a2 */
[----:B------:R1:W-:Y:S04]  /*18bc0*/  STL.64 [R1+0x668], R2 ;  /* 0x0006680201007387 */ /* 0x0003e80000100a00 */
[----:B------:R-:W4:Y:S04]  /*18bd0*/  LDL.LU.64 R18, [R1+0x638] ;  /* 0x0006380001127983 */ /* 0x000f280000300a00 */
[----:B------:R-:W4:Y:S01]  /*18be0*/  LDL.LU.64 R16, [R1+0x630] ;  /* 0x0006300001107983 */ /* 0x000f220000300a00 */
[--C-:B--2---:R-:W-:Y:S02]  /*18bf0*/  SHF.R.U32.HI R14, RZ, 0x6, R15.reuse ;  /* 0x00000006ff0e7819 */ /* 0x104fe4000001160f */
[----:B------:R-:W-:-:S04]  /*18c00*/  SHF.R.U32.HI R15, RZ, 0x6, R15 ;  /* 0x00000006ff0f7819 */ /* 0x000fc8000001160f */
[----:B------:R-:W-:-:S04]  /*18c10*/  SGXT.U32 R15, R15, 0x1 ;  /* 0x000000010f0f781a */ /* 0x000fc80000000000 */
[----:B------:R-:W-:-:S04]  /*18c20*/  LOP3.LUT R15, R15, 0x44, RZ, 0xfc, !PT ;  /* 0x000000440f0f7812 */ /* 0x000fc800078efcff */
[----:B------:R-:W-:Y:S02]  /*18c30*/  ISETP.GE.AND P0, PT, R15, UR4, PT ;  /* 0x000000040f007c0c */ /* 0x000fe4000bf06270 */
[----:B------:R-:W2:Y:S01]  /*18c40*/  S2R R15, SR_TID.X ;  /* 0x00000000000f7919 */ /* 0x000ea20000002100 */
[----:B------:R-:W-:-:S04]  /*18c50*/  SGXT.U32 R14, R14, 0x1 ;  /* 0x000000010e0e781a */ /* 0x000fc80000000000 */
[----:B------:R-:W-:Y:S02]  /*18c60*/  LOP3.LUT R14, R14, 0x26, RZ, 0xfc, !PT ;  /* 0x000000260e0e7812 */ /* 0x000fe400078efcff */
[----:B------:R-:W-:Y:S02]  /*18c70*/  SEL R150, RZ, 0x4, P6 ;  /* 0x00000004ff967807 */ /* 0x000fe40003000000 */
[----:B------:R-:W-:Y:S02]  /*18c80*/  ISETP.GE.AND P6, PT, R14, UR4, PT ;  /* 0x000000040e007c0c */ /* 0x000fe4000bfc6270 */
[--C-:B--2---:R-:W-:Y:S02]  /*18c90*/  SHF.R.U32.HI R14, RZ, 0x6, R15.reuse ;  /* 0x00000006ff0e7819 */ /* 0x104fe4000001160f */
[----:B------:R-:W-:-:S04]  /*18ca0*/  SHF.R.U32.HI R15, RZ, 0x6, R15 ;  /* 0x00000006ff0f7819 */ /* 0x000fc8000001160f */
[----:B------:R-:W-:-:S04]  /*18cb0*/  SGXT.U32 R15, R15, 0x1 ;  /* 0x000000010f0f781a */ /* 0x000fc80000000000 */
[----:B------:R-:W-:-:S04]  /*18cc0*/  LOP3.LUT R15, R15, 0x64, RZ, 0xfc, !PT ;  /* 0x000000640f0f7812 */ /* 0x000fc800078efcff */
[----:B------:R-:W-:Y:S02]  /*18cd0*/  ISETP.GE.AND P2, PT, R15, UR4, PT ;  /* 0x000000040f007c0c */ /* 0x000fe4000bf46270 */
[----:B------:R-:W2:Y:S02]  /*18ce0*/  S2R R15, SR_TID.X ;  /* 0x00000000000f7919 */ /* 0x000ea40000002100 */
[----:B--2---:R-:W-:-:S04]  /*18cf0*/  SHF.R.U32.HI R15, RZ, 0x6, R15 ;  /* 0x00000006ff0f7819 */ /* 0x004fc8000001160f */
[----:B------:R-:W-:-:S04]  /*18d00*/  SGXT.U32 R15, R15, 0x1 ;  /* 0x000000010f0f781a */ /* 0x000fc80000000000 */
[----:B------:R-:W-:-:S04]  /*18d10*/  LOP3.LUT R15, R15, 0x66, RZ, 0xfc, !PT ;  /* 0x000000660f0f7812 */ /* 0x000fc800078efcff */
[----:B------:R-:W-:Y:S02]  /*18d20*/  ISETP.GE.AND P3, PT, R15, UR4, PT ;  /* 0x000000040f007c0c */ /* 0x000fe4000bf66270 */
[----:B------:R-:W2:Y:S01]  /*18d30*/  S2R R15, SR_TID.X ;  /* 0x00000000000f7919 */ /* 0x000ea20000002100 */
[----:B------:R-:W-:Y:S02]  /*18d40*/  SGXT.U32 R14, R14, 0x1 ;  /* 0x000000010e0e781a */ /* 0x000fe40000000000 */
[----:B------:R-:W-:Y:S02]  /*18d50*/  SEL R150, R150, RZ, P4 ;  /* 0x000000ff96967207 */ /* 0x000fe40002000000 */
[----:B------:R-:W-:Y:S02]  /*18d60*/  SEL R151, RZ, 0x4, P6 ;  /* 0x00000004ff977807 */ /* 0x000fe40003000000 */
[----:B------:R-:W-:Y:S02]  /*18d70*/  LOP3.LUT R14, R14, 0x46, RZ, 0xfc, !PT ;  /* 0x000000460e0e7812 */ /* 0x000fe400078efcff */
[----:B------:R-:W-:-:S02]  /*18d80*/  ISETP.NE.U32.AND P6, PT, R150, RZ, PT ;  /* 0x000000ff9600720c */ /* 0x000fc40003fc5070 */
[----:B------:R-:W-:Y:S02]  /*18d90*/  SEL R151, R151, RZ, P4 ;  /* 0x000000ff97977207 */ /* 0x000fe40002000000 */
[----:B------:R-:W-:Y:S02]  /*18da0*/  SEL R150, RZ, 0x4, P0 ;  /* 0x00000004ff967807 */ /* 0x000fe40000000000 */
[----:B------:R-:W-:Y:S02]  /*18db0*/  ISETP.GE.AND P0, PT, R14, UR4, PT ;  /* 0x000000040e007c0c */ /* 0x000fe4000bf06270 */
[----:B------:R-:W-:Y:S02]  /*18dc0*/  ISETP.NE.U32.AND P1, PT, R151, RZ, PT ;  /* 0x000000ff9700720c */ /* 0x000fe40003f25070 */
[----:B------:R-:W-:Y:S02]  /*18dd0*/  SEL R151, R150, RZ, P4 ;  /* 0x000000ff96977207 */ /* 0x000fe40002000000 */
[----:B------:R-:W-:Y:S01]  /*18de0*/  SEL R150, RZ, 0x4, P0 ;  /* 0x00000004ff967807 */ /* 0x000fe20000000000 */
[----:B------:R3:W-:Y:S01]  /*18df0*/  LDGSTS.E [R247+0x6a000], desc[UR16][R6.64], P6 ;  /* 0x6a00000006f77fae */ /* 0x0007e2000b121850 */
[----:B--2---:R-:W-:-:S07]  /*18e00*/  SHF.R.U32.HI R15, RZ, 0x6, R15 ;  /* 0x00000006ff0f7819 */ /* 0x004fce000001160f */
[----:B------:R1:W-:Y:S01]  /*18e10*/  LDGSTS.E [R247+0x6a008], desc[UR16][R2.64], P1 ;  /* 0x6a00800002f77fae */ /* 0x0003e20008921850 */
[----:B------:R-:W-:Y:S02]  /*18e20*/  SGXT.U32 R15, R15, 0x1 ;  /* 0x000000010f0f781a */ /* 0x000fe40000000000 */
[----:B------:R-:W-:Y:S02]  /*18e30*/  SEL R150, R150, RZ, P4 ;  /* 0x000000ff96967207 */ /* 0x000fe40002000000 */
[----:B------:R-:W-:Y:S02]  /*18e40*/  LOP3.LUT R15, R15, 0x8, RZ, 0xfc, !PT ;  /* 0x000000080f0f7812 */ /* 0x000fe400078efcff */
[----:B------:R-:W-:Y:S02]  /*18e50*/  ISETP.NE.U32.AND P0, PT, R151, RZ, PT ;  /* 0x000000ff9700720c */ /* 0x000fe40003f05070 */
[----:B------:R-:W-:Y:S02]  /*18e60*/  SEL R151, RZ, 0x4, P2 ;  /* 0x00000004ff977807 */ /* 0x000fe40001000000 */
[----:B------:R-:W-:-:S02]  /*18e70*/  ISETP.NE.U32.AND P2, PT, R150, RZ, PT ;  /* 0x000000ff9600720c */ /* 0x000fc40003f45070 */
[----:B------:R-:W-:Y:S02]  /*18e80*/  ISETP.GE.AND P5, PT, R15, UR4, PT ;  /* 0x000000040f007c0c */ /* 0x000fe4000bfa6270 */
[----:B------:R-:W2:Y:S01]  /*18e90*/  S2R R15, SR_TID.X ;  /* 0x00000000000f7919 */ /* 0x000ea20000002100 */
[----:B---3--:R-:W-:-:S04]  /*18ea0*/  IMAD.WIDE R6, R185, 0x4, R164 ;  /* 0x00000004b9067825 */ /* 0x008fc800078e02a4 */
[C---:B-1----:R-:W-:Y:S01]  /*18eb0*/  IMAD.WIDE R2, R185.reuse, 0x4, R168 ;  /* 0x00000004b9027825 */ /* 0x042fe200078e02a8 */
[----:B------:R1:W-:Y:S04]  /*18ec0*/  STL.64 [R1+0x688], R6 ;  /* 0x0006880601007387 */ /* 0x0003e80000100a00 */
[----:B------:R1:W-:Y:S04]  /*18ed0*/  LDGSTS.E [R247+0x6c000], desc[UR16][R6.64], P0 ;  /* 0x6c00000006f77fae */ /* 0x0003e80008121850 */
[----:B------:R3:W-:Y:S04]  /*18ee0*/  STL.64 [R1+0x690], R2 ;  /* 0x0006900201007387 */ /* 0x0007e80000100a00 */
[----:B------:R3:W-:Y:S01]  /*18ef0*/  LDGSTS.E [R247+0x6c008], desc[UR16][R2.64], P2 ;  /* 0x6c00800002f77fae */ /* 0x0007e20009121850 */
[----:B-1----:R-:W-:-:S04]  /*18f00*/  IMAD.WIDE R6, R185, 0x4, R166 ;  /* 0x00000004b9067825 */ /* 0x002fc800078e02a6 */
[C---:B---3--:R-:W-:Y:S01]  /*18f10*/  IMAD.WIDE R2, R185.reuse, 0x4, R242 ;  /* 0x00000004b9027825 */ /* 0x048fe200078e02f2 */
[----:B------:R1:W-:Y:S03]  /*18f20*/  STL.64 [R1+0x6f8], R6 ;  /* 0x0006f80601007387 */ /* 0x0003e60000100a00 */
[----:B------:R-:W-:Y:S01]  /*18f30*/  IMAD.WIDE R242, R185, 0x4, R170 ;  /* 0x00000004b9f27825 */ /* 0x000fe200078e02aa */
[----:B------:R3:W-:Y:S01]  /*18f40*/  STL.64 [R1+0x700], R2 ;  /* 0x0007000201007387 */ /* 0x0007e20000100a00 */
[----:B--2---:R-:W-:-:S04]  /*18f50*/  SHF.R.U32.HI R15, RZ, 0x6, R15 ;  /* 0x00000006ff0f7819 */ /* 0x004fc8000001160f */
[----:B------:R-:W-:-:S04]  /*18f60*/  SGXT.U32 R15, R15, 0x1 ;  /* 0x000000010f0f781a */ /* 0x000fc80000000000 */
[----:B------:R-:W-:-:S04]  /*18f70*/  LOP3.LUT R15, R15, 0xa, RZ, 0xfc, !PT ;  /* 0x0000000a0f0f7812 */ /* 0x000fc800078efcff */
[----:B------:R-:W-:Y:S02]  /*18f80*/  ISETP.GE.AND P6, PT, R15, UR4, PT ;  /* 0x000000040f007c0c */ /* 0x000fe4000bfc6270 */
[----:B------:R-:W2:Y:S01]  /*18f90*/  S2R R15, SR_TID.X ;  /* 0x00000000000f7919 */ /* 0x000ea20000002100 */
[----:B------:R-:W-:Y:S02]  /*18fa0*/  SEL R150, R151, RZ, P4 ;  /* 0x000000ff97967207 */ /* 0x000fe40002000000 */
[----:B------:R-:W-:Y:S02]  /*18fb0*/  SEL R151, RZ, 0x4, P3 ;  /* 0x00000004ff977807 */ /* 0x000fe40001800000 */
[----:B------:R-:W-:Y:S02]  /*18fc0*/  ISETP.NE.U32.AND P3, PT, R150, RZ, PT ;  /* 0x000000ff9600720c */ /* 0x000fe40003f65070 */
[----:B------:R-:W-:Y:S02]  /*18fd0*/  SEL R150, R151, RZ, P4 ;  /* 0x000000ff97967207 */ /* 0x000fe40002000000 */
[----:B------:R-:W-:Y:S01]  /*18fe0*/  SEL R151, RZ, 0x4, P5 ;  /* 0x00000004ff977807 */ /* 0x000fe20002800000 */
[----:B----4-:R-:W-:-:S04]  /*18ff0*/  IMAD.WIDE R164, R185, 0x4, R18 ;  /* 0x00000004b9a47825 */ /* 0x010fc800078e0212 */
[----:B------:R-:W-:Y:S01]  /*19000*/  IMAD.WIDE R166, R185, 0x4, R16 ;  /* 0x00000004b9a67825 */ /* 0x000fe200078e0210 */
[----:B------:R-:W-:Y:S04]  /*19010*/  STL.64 [R1+0xce0], R164 ;  /* 0x000ce0a401007387 */ /* 0x000fe80000100a00 */
[----:B------:R-:W-:Y:S04]  /*19020*/  STL.64 [R1+0xce8], R166 ;  /* 0x000ce8a601007387 */ /* 0x000fe80000100a00 */
[----:B------:R-:W-:Y:S04]  /*19030*/  STL.64 [R1+0xd00], R242 ;  /* 0x000d00f201007387 */ /* 0x000fe80000100a00 */
[----:B------:R-:W4:Y:S04]  /*19040*/  LDL.LU.64 R18, [R1+0x628] ;  /* 0x0006280001127983 */ /* 0x000f280000300a00 */
[----:B------:R-:W4:Y:S01]  /*19050*/  LDL.LU.64 R16, [R1+0x620] ;  /* 0x0006200001107983 */ /* 0x000f220000300a00 */
[----:B--2---:R-:W-:-:S03]  /*19060*/  SHF.R.U32.HI R15, RZ, 0x6, R15 ;  /* 0x00000006ff0f7819 */ /* 0x004fc6000001160f */
[----:B------:R-:W-:Y:S01]  /*19070*/  LDGSTS.E [R247+0x6e000], desc[UR16][R6.64], P3 ;  /* 0x6e00000006f77fae */ /* 0x000fe20009921850 */
[----:B------:R-:W-:-:S04]  /*19080*/  SGXT.U32 R15, R15, 0x1 ;  /* 0x000000010f0f781a */ /* 0x000fc80000000000 */
[----:B------:R-:W-:Y:S02]  /*19090*/  LOP3.LUT R15, R15, 0x28, RZ, 0xfc, !PT ;  /* 0x000000280f0f7812 */ /* 0x000fe400078efcff */
[----:B------:R-:W-:Y:S02]  /*190a0*/  ISETP.NE.U32.AND P5, PT, R150, RZ, PT ;  /* 0x000000ff9600720c */ /* 0x000fe40003fa5070 */
[----:B------:R-:W-:Y:S02]  /*190b0*/  SEL R150, RZ, 0x4, P6 ;  /* 0x00000004ff967807 */ /* 0x000fe40003000000 */
[----:B------:R-:W-:Y:S02]  /*190c0*/  ISETP.GE.AND P6, PT, R15, UR4, PT ;  /* 0x000000040f007c0c */ /* 0x000fe4000bfc6270 */
[----:B------:R-:W2:Y:S01]  /*190d0*/  S2R R15, SR_TID.X ;  /* 0x00000000000f7919 */ /* 0x000ea20000002100 */
[----:B------:R-:W-:-:S06]  /*190e0*/  SEL R151, R151, RZ, P4 ;  /* 0x000000ff97977207 */ /* 0x000fcc0002000000 */
[----:B------:R1:W-:Y:S01]  /*190f0*/  LDGSTS.E [R247+0x6e008], desc[UR16][R2.64], P5 ;  /* 0x6e00800002f77fae */ /* 0x0003e2000a921850 */
[--C-:B--2---:R-:W-:Y:S02]  /*19100*/  SHF.R.U32.HI R14, RZ, 0x6, R15.reuse ;  /* 0x00000006ff0e7819 */ /* 0x104fe4000001160f */
[----:B------:R-:W-:-:S04]  /*19110*/  SHF.R.U32.HI R15, RZ, 0x6, R15 ;  /* 0x00000006ff0f7819 */ /* 0x000fc8000001160f */
[----:B------:R-:W-:-:S04]  /*19120*/  SGXT.U32 R15, R15, 0x1 ;  /* 0x000000010f0f781a */ /* 0x000fc80000000000 */
[----:B------:R-:W-:-:S04]  /*19130*/  LOP3.LUT R15, R15, 0x48, RZ, 0xfc, !PT ;  /* 0x000000480f0f7812 */ /* 0x000fc800078efcff */
[----:B------:R-:W-:Y:S02]  /*19140*/  ISETP.GE.AND P2, PT, R15, UR4, PT ;  /* 0x000000040f007c0c */ /* 0x000fe4000bf46270 */
[----:B------:R-:W2:Y:S01]  /*19150*/  S2R R15, SR_TID.X ;  /* 0x00000000000f7919 */ /* 0x000ea20000002100 */
[----:B------:R-:W-:Y:S02]  /*19160*/  SGXT.U32 R14, R14, 0x1 ;  /* 0x000000010e0e781a */ /* 0x000fe40000000000 */
[----:B------:R-:W-:Y:S02]  /*19170*/  ISETP.NE.U32.AND P1, PT, R151, RZ, PT ;  /* 0x000000ff9700720c */ /* 0x000fe40003f25070 */
[----:B------:R-:W-:Y:S02]  /*19180*/  LOP3.LUT R14, R14, 0x2a, RZ, 0xfc, !PT ;  /* 0x0000002a0e0e7812 */ /* 0x000fe400078efcff */
[----:B------:R-:W-:Y:S02]  /*19190*/  SEL R151, R150, RZ, P4 ;  /* 0x000000ff96977207 */ /* 0x000fe40002000000 */
[----:B------:R-:W-:-:S02]  /*191a0*/  SEL R150, RZ, 0x4, P6 ;  /* 0x00000004ff967807 */ /* 0x000fc40003000000 */
[----:B------:R-:W-:-:S05]  /*191b0*/  ISETP.GE.AND P6, PT, R14, UR4, PT ;  /* 0x000000040e007c0c */ /* 0x000fca000bfc6270 */
[----:B------:R-:W-:Y:S01]  /*191c0*/  LDGSTS.E [R248+0x68000], desc[UR16][R164.64], P1 ;  /* 0x68000000a4f87fae */ /* 0x000fe20008921850 */
[--C-:B--2---:R-:W-:Y:S02]  /*191d0*/  SHF.R.U32.HI R14, RZ, 0x6, R15.reuse ;  /* 0x00000006ff0e7819 */ /* 0x104fe4000001160f */
[----:B------:R-:W-:-:S04]  /*191e0*/  SHF.R.U32.HI R15, RZ, 0x6, R15 ;  /* 0x00000006ff0f7819 */ /* 0x000fc8000001160f */
[----:B------:R-:W-:-:S04]  /*191f0*/  SGXT.U32 R15, R15, 0x1 ;  /* 0x000000010f0f781a */ /* 0x000fc80000000000 */
[----:B------:R-:W-:-:S04]  /*19200*/  LOP3.LUT R15, R15, 0x68, RZ, 0xfc, !PT ;  /* 0x000000680f0f7812 */ /* 0x000fc800078efcff */
[----:B------:R-:W-:Y:S02]  /*19210*/  ISETP.GE.AND P5, PT, R15, UR4, PT ;  /* 0x000000040f007c0c */ /* 0x000fe4000bfa6270 */
[----:B------:R-:W2:Y:S01]  /*19220*/  S2R R15, SR_TID.X ;  /* 0x00000000000f7919 */ /* 0x000ea20000002100 */
[----:B------:R-:W-:Y:S02]  /*19230*/  ISETP.NE.U32.AND P0, PT, R151, RZ, PT ;  /* 0x000000ff9700720c */ /* 0x000fe40003f05070 */
[----:B------:R-:W-:Y:S02]  /*19240*/  SEL R150, R150, RZ, P4 ;  /* 0x000000ff96967207 */ /* 0x000fe40002000000 */
[----:B------:R-:W-:Y:S02]  /*19250*/  SEL R151, RZ, 0x4, P6 ;  /* 0x00000004ff977807 */ /* 0x000fe40003000000 */
[----:B------:R-:W-:Y:S02]  /*19260*/  SGXT.U32 R14, R14, 0x1 ;  /* 0x000000010e0e781a */ /* 0x000fe40000000000 */
[----:B------:R-:W-:-:S02]  /*19270*/  ISETP.NE.U32.AND P6, PT, R150, RZ, PT ;  /* 0x000000ff9600720c */ /* 0x000fc40003fc5070 */
[----:B------:R-:W-:Y:S02]  /*19280*/  SEL R151, R151, RZ, P4 ;  /* 0x000000ff97977207 */ /* 0x000fe40002000000 */
[----:B------:R-:W-:Y:S01]  /*19290*/  LOP3.LUT R14, R14, 0x4a, RZ, 0xfc, !PT ;  /* 0x0000004a0e0e7812 */ /* 0x000fe200078efcff */
[----:B-1----:R-:W-:Y:S01]  /*192a0*/  IMAD.WIDE R246, R185, 0x4, R172 ;  /* 0x00000004b9f67825 */ /* 0x002fe200078e02ac */
[----:B------:R-:W-:Y:S01]  /*192b0*/  SEL R150, RZ, 0x4, P2 ;  /* 0x00000004ff967807 */ /* 0x000fe20001000000 */
[----:B------:R-:W-:Y:S01]  /*192c0*/  LDGSTS.E [R248+0x68008], desc[UR16][R166.64], P0 ;  /* 0x68008000a6f87fae */ /* 0x000fe20008121850 */
[----:B------:R-:W-:Y:S02]  /*192d0*/  ISETP.GE.AND P2, PT, R14, UR4, PT ;  /* 0x000000040e007c0c */ /* 0x000fe4000bf46270 */
[----:B------:R-:W-:Y:S02]  /*192e0*/  ISETP.NE.U32.AND P3, PT, R151, RZ, PT ;  /* 0x000000ff9700720c */ /* 0x000fe40003f65070 */
[----:B------:R-:W-:Y:S01]  /*192f0*/  SEL R151, R150, RZ, P4 ;  /* 0x000000ff96977207 */ /* 0x000fe20002000000 */
[----:B------:R-:W-:Y:S01]  /*19300*/  IMAD.WIDE R6, R185, 0x4, R174 ;  /* 0x00000004b9067825 */ /* 0x000fe200078e02ae */
[----:B--2---:R-:W-:-:S03]  /*19310*/  SHF.R.U32.HI R15, RZ, 0x6, R15 ;  /* 0x00000006ff0f7819 */ /* 0x004fc6000001160f */
[----:B---3--:R-:W-:Y:S01]  /*19320*/  IMAD.WIDE R2, R185, 0x4, R178 ;  /* 0x00000004b9027825 */ /* 0x008fe200078e02b2 */
[----:B------:R-:W-:Y:S01]  /*19330*/  LDGSTS.E [R248+0x6a000], desc[UR16][R242.64], P6 ;  /* 0x6a000000f2f87fae */ /* 0x000fe2000b121850 */
[----:B------:R-:W-:Y:S02]  /*19340*/  SGXT.U32 R15, R15, 0x1 ;  /* 0x000000010f0f781a */ /* 0x000fe40000000000 */
[----:B------:R-:W-:Y:S02]  /*19350*/  SEL R150, RZ, 0x4, P2 ;  /* 0x00000004ff967807 */ /* 0x000fe40001000000 */
[----:B------:R-:W-:Y:S01]  /*19360*/  LDGSTS.E [R248+0x6a008], desc[UR16][R246.64], P3 ;  /* 0x6a008000f6f87fae */ /* 0x000fe20009921850 */
[----:B------:R-:W-:Y:S02]  /*19370*/  LOP3.LUT R15, R15, 0x6a, RZ, 0xfc, !PT ;  /* 0x0000006a0f0f7812 */ /* 0x000fe400078efcff */
[----:B------:R-:W-:Y:S02]  /*19380*/  ISETP.NE.U32.AND P2, PT, R151, RZ, PT ;  /* 0x000000ff9700720c */ /* 0x000fe40003f45070 */
[----:B------:R-:W-:-:S02]  /*19390*/  SEL R151, RZ, 0x4, P5 ;  /* 0x00000004ff977807 */ /* 0x000fc40002800000 */
[----:B------:R-:W-:Y:S02]  /*193a0*/  ISETP.GE.AND P5, PT, R15, UR4, PT ;  /* 0x000000040f007c0c */ /* 0x000fe4000bfa6270 */
[----:B------:R-:W1:Y:S01]  /*193b0*/  S2R R15, SR_TID.X ;  /* 0x00000000000f7919 */ /* 0x000e620000002100 */
[----:B------:R-:W-:-:S04]  /*193c0*/  SEL R150, R150, RZ, P4 ;  /* 0x000000ff96967207 */ /* 0x000fc80002000000 */
[----:B------:R-:W-:Y:S02]  /*193d0*/  ISETP.NE.U32.AND P1, PT, R150, RZ, PT ;  /* 0x000000ff9600720c */ /* 0x000fe40003f25070 */
[----:B------:R-:W-:Y:S01]  /*193e0*/  SEL R150, R151, RZ, P4 ;  /* 0x000000ff97967207 */ /* 0x000fe20002000000 */
[----:B------:R2:W-:Y:S01]  /*193f0*/  STL.64 [R1+0x630], R6 ;  /* 0x0006300601007387 */ /* 0x0005e20000100a00 */
[----:B------:R-:W-:-:S03]  /*19400*/  SEL R151, RZ, 0x4, P5 ;  /* 0x00000004ff977807 */ /* 0x000fc60002800000 */
[----:B------:R2:W-:Y:S01]  /*19410*/  LDGSTS.E [R248+0x6c000], desc[UR16][R6.64], P2 ;  /* 0x6c00000006f87fae */ /* 0x0005e20009121850 */
[----:B-1----:R-:W-:-:S03]  /*19420*/  SHF.R.U32.HI R15, RZ, 0x6, R15 ;  /* 0x00000006ff0f7819 */ /* 0x002fc6000001160f */
[----:B------:R1:W-:Y:S01]  /*19430*/  STL.64 [R1+0x638], R2 ;  /* 0x0006380201007387 */ /* 0x0003e20000100a00 */
[----:B------:R-:W-:Y:S01]  /*19440*/  SGXT.U32 R15, R15, 0x1 ;  /* 0x000000010f0f781a */ /* 0x000fe20000000000 */
[----:B--2---:R-:W-:Y:S02]  /*19450*/  IMAD.WIDE R6, R185, 0x4, R176 ;  /* 0x00000004b9067825 */ /* 0x004fe400078e02b0 */
[----:B------:R1:W-:Y:S01]  /*19460*/  LDGSTS.E [R248+0x6c008], desc[UR16][R2.64], P1 ;  /* 0x6c00800002f87fae */ /* 0x0003e20008921850 */
[----:B------:R-:W-:-:S04]  /*19470*/  LOP3.LUT R15, R15, 0xc, RZ, 0xfc, !PT ;  /* 0x0000000c0f0f7812 */ /* 0x000fc800078efcff */
[----:B------:R-:W-:Y:S02]  /*19480*/  ISETP.GE.AND P5, PT, R15, UR4, PT ;  /* 0x000000040f007c0c */ /* 0x000fe4000bfa6270 */
[----:B------:R-:W2:Y:S01]  /*19490*/  S2R R15, SR_TID.X ;  /* 0x00000000000f7919 */ /* 0x000ea20000002100 */
[----:B-1----:R-:W-:Y:S01]  /*194a0*/  IMAD.WIDE R2, R185, 0x4, R240 ;  /* 0x00000004b9027825 */ /* 0x002fe200078e02f0 */
[----:B------:R1:W-:Y:S04]  /*194b0*/  STL.64 [R1+0x6e8], R6 ;  /* 0x0006e80601007387 */ /* 0x0003e80000100a00 */
[----:B------:R3:W-:Y:S01]  /*194c0*/  STL.64 [R1+0x6f0], R2 ;  /* 0x0006f00201007387 */ /* 0x0007e20000100a00 */
[----:B--2---:R-:W-:-:S04]  /*194d0*/  SHF.R.U32.HI R15, RZ, 0x6, R15 ;  /* 0x00000006ff0f7819 */ /* 0x004fc8000001160f */
[----:B------:R-:W-:-:S04]  /*194e0*/  SGXT.U32 R15, R15, 0x1 ;  /* 0x000000010f0f781a */ /* 0x000fc80000000000 */
[----:B------:R-:W-:-:S04]  /*194f0*/  LOP3.LUT R15, R15, 0xe, RZ, 0xfc, !PT ;  /* 0x0000000e0f0f7812 */ /* 0x000fc800078efcff */
[----:B------:R-:W-:Y:S02]  /*19500*/  ISETP.GE.AND P6, PT, R15, UR4, PT ;  /* 0x000000040f007c0c */ /* 0x000fe4000bfc6270 */
[----:B------:R-:W2:Y:S01]  /*19510*/  S2R R15, SR_TID.X ;  /* 0x00000000000f7919 */ /* 0x000ea20000002100 */
[----:B------:R-:W-:Y:S01]  /*19520*/  ISETP.NE.U32.AND P0, PT, R150, RZ, PT ;  /* 0x000000ff9600720c */ /* 0x000fe20003f05070 */
[----:B----4-:R-:W-:-:S04]  /*19530*/  IMAD.WIDE R160, R185, 0x4, R18 ;  /* 0x00000004b9a07825 */ /* 0x010fc800078e0212 */
[----:B------:R-:W-:Y:S01]  /*19540*/  IMAD.WIDE R162, R185, 0x4, R16 ;  /* 0x00000004b9a27825 */ /* 0x000fe200078e0210 */
[----:B------:R-:W4:Y:S04]  /*19550*/  LDL.LU.64 R18, [R1+0x618] ;  /* 0x0006180001127983 */ /* 0x000f280000300a00 */
[----:B------:R-:W4:Y:S01]  /*19560*/  LDL.LU.64 R16, [R1+0x610] ;  /* 0x0006100001107983 */ /* 0x000f220000300a00 */
[----:B--2---:R-:W-:Y:S02]  /*19570*/  SHF.R.U32.HI R15, RZ, 0x6, R15 ;  /* 0x00000006ff0f7819 */ /* 0x004fe4000001160f */
[----:B------:R-:W-:Y:S01]  /*19580*/  SEL R150, R151, RZ, P4 ;  /* 0x000000ff97967207 */ /* 0x000fe20002000000 */
[----:B------:R1:W-:Y:S01]  /*19590*/  LDGSTS.E [R248+0x6e000], desc[UR16][R6.64], P0 ;  /* 0x6e00000006f87fae */ /* 0x0003e20008121850 */
[----:B------:R-:W-:-:S02]  /*195a0*/  SGXT.U32 R15, R15, 0x1 ;  /* 0x000000010f0f781a */ /* 0x000fc40000000000 */
[----:B------:R-:W-:Y:S02]  /*195b0*/  SEL R151, RZ, 0x4, P5 ;  /* 0x00000004ff977807 */ /* 0x000fe40002800000 */
        /* <DEDUP_REMOVED lines=18> */
[----:B------:R-:W-:Y:S02]  /*196e0*/  ISETP.GE.AND P6, PT, R14, UR4, PT ;  /* 0x000000040e007c0c */ /* 0x000fe4000bfc6270 */
[----:B------:R-:W-:Y:S02]  /*196f0*/  ISETP.NE.U32.AND P2, PT, R151, RZ, PT ;  /* 0x000000ff9700720c */ /* 0x000fe40003f45070 */
[----:B------:R-:W-:Y:S01]  /*19700*/  SEL R150, R150, RZ, P4 ;  /* 0x000000ff96967207 */ /* 0x000fe20002000000 */
[----:B------:R-:W-:Y:S01]  /*19710*/  IMAD.WIDE R180, R185, 0x4, R180 ;  /* 0x00000004b9b47825 */ /* 0x000fe200078e02b4 */
[----:B------:R-:W-:Y:S01]  /*19720*/  SEL R151, RZ, 0x4, P6 ;  /* 0x00000004ff977807 */ /* 0x000fe20003000000 */
[----:B------:R-:W-:Y:S01]  /*19730*/  LDGSTS.E [R249+0x68000], desc[UR16][R160.64], P3 ;  /* 0x68000000a0f97fae */ /* 0x000fe20009921850 */
[----:B--2---:R-:W-:-:S07]  /*19740*/  SHF.R.U32.HI R14, RZ, 0x6, R15 ;  /* 0x00000006ff0e7819 */ /* 0x004fce000001160f */
[----:B------:R-:W-:Y:S01]  /*19750*/  LDGSTS.E [R249+0x68008], desc[UR16][R162.64], P2 ;  /* 0x68008000a2f97fae */ /* 0x000fe20009121850 */
[----:B------:R-:W-:-:S04]  /*19760*/  SGXT.U32 R14, R14, 0x1 ;  /* 0x000000010e0e781a */ /* 0x000fc80000000000 */
[----:B------:R-:W-:-:S04]  /*19770*/  LOP3.LUT R14, R14, 0x4e, RZ, 0xfc, !PT ;  /* 0x0000004e0e0e7812 */ /* 0x000fc800078efcff */
[----:B------:R-:W-:Y:S02]  /*19780*/  ISETP.GE.AND P0, PT, R14, UR4, PT ;  /* 0x000000040e007c0c */ /* 0x000fe4000bf06270 */
[--C-:B------:R-:W-:Y:S02]  /*19790*/  SHF.R.U32.HI R14, RZ, 0x6, R15.reuse ;  /* 0x00000006ff0e7819 */ /* 0x100fe4000001160f */
[----:B------:R-:W-:Y:S02]  /*197a0*/  SHF.R.U32.HI R15, RZ, 0x6, R15 ;  /* 0x00000006ff0f7819 */ /* 0x000fe4000001160f */
[----:B------:R-:W-:Y:S02]  /*197b0*/  SGXT.U32 R14, R14, 0x1 ;  /* 0x000000010e0e781a */ /* 0x000fe40000000000 */
[----:B------:R-:W-:Y:S02]  /*197c0*/  ISETP.NE.U32.AND P6, PT, R150, RZ, PT ;  /* 0x000000ff9600720c */ /* 0x000fe40003fc5070 */
[----:B------:R-:W-:-:S02]  /*197d0*/  SEL R151, R151, RZ, P4 ;  /* 0x000000ff97977207 */ /* 0x000fc40002000000 */
[----:B------:R-:W-:Y:S02]  /*197e0*/  SEL R150, RZ, 0x4, P1 ;  /* 0x00000004ff967807 */ /* 0x000fe40000800000 */
[----:B------:R-:W-:Y:S02]  /*197f0*/  LOP3.LUT R14, R14, 0x6c, RZ, 0xfc, !PT ;  /* 0x0000006c0e0e7812 */ /* 0x000fe400078efcff */
[----:B------:R-:W-:Y:S02]  /*19800*/  SGXT.U32 R15, R15, 0x1 ;  /* 0x000000010f0f781a */ /* 0x000fe40000000000 */
[----:B------:R-:W-:Y:S02]  /*19810*/  ISETP.NE.U32.AND P1, PT, R151, RZ, PT ;  /* 0x000000ff9700720c */ /* 0x000fe40003f25070 */
[----:B------:R-:W-:Y:S01]  /*19820*/  SEL R151, R150, RZ, P4 ;  /* 0x000000ff96977207 */ /* 0x000fe20002000000 */
[----:B------:R-:W-:Y:S01]  /*19830*/  LDGSTS.E [R249+0x6a000], desc[UR16][R180.64], P6 ;  /* 0x6a000000b4f97fae */ /* 0x000fe2000b121850 */
[----:B------:R-:W-:-:S02]  /*19840*/  ISETP.GE.AND P5, PT, R14, UR4, PT ;  /* 0x000000040e007c0c */ /* 0x000fc4000bfa6270 */
[----:B------:R-:W-:Y:S02]  /*19850*/  LOP3.LUT R15, R15, 0x6e, RZ, 0xfc, !PT ;  /* 0x0000006e0f0f7812 */ /* 0x000fe400078efcff */
[----:B------:R-:W-:Y:S02]  /*19860*/  SEL R150, RZ, 0x4, P0 ;  /* 0x00000004ff967807 */ /* 0x000fe40000000000 */
[----:B------:R-:W-:Y:S02]  /*19870*/  ISETP.NE.U32.AND P0, PT, R151, RZ, PT ;  /* 0x000000ff9700720c */ /* 0x000fe40003f05070 */
[----:B------:R-:W-:Y:S02]  /*19880*/  SEL R151, RZ, 0x4, P5 ;  /* 0x00000004ff977807 */ /* 0x000fe40002800000 */
[----:B------:R-:W-:Y:S02]  /*19890*/  ISETP.GE.AND P5, PT, R15, UR4, PT ;  /* 0x000000040f007c0c */ /* 0x000fe4000bfa6270 */
[----:B------:R-:W2:Y:S02]  /*198a0*/  S2R R15, SR_TID.X ;  /* 0x00000000000f7919 */ /* 0x000ea40000002100 */
[----:B--2---:R-:W-:-:S02]  /*198b0*/  SHF.R.U32.HI R14, RZ, 0x6, R15 ;  /* 0x00000006ff0e7819 */ /* 0x004fc4000001160f */
[----:B------:R-:W-:-:S04]  /*198c0*/  SHF.R.U32.HI R15, RZ, 0x6, R15 ;  /* 0x00000006ff0f7819 */ /* 0x000fc8000001160f */
[----:B------:R-:W-:-:S04]  /*198d0*/  SGXT.U32 R15, R15, 0x1 ;  /* 0x000000010f0f781a */ /* 0x000fc80000000000 */
[----:B------:R-:W-:-:S04]  /*198e0*/  LOP3.LUT R15, R15, 0x12, RZ, 0xfc, !PT ;  /* 0x000000120f0f7812 */ /* 0x000fc800078efcff */
[----:B------:R-:W-:Y:S02]  /*198f0*/  ISETP.GE.AND P6, PT, R15, UR4, PT ;  /* 0x000000040f007c0c */ /* 0x000fe4000bfc6270 */
[----:B------:R-:W2:Y:S01]  /*19900*/  S2R R15, SR_TID.X ;  /* 0x00000000000f7919 */ /* 0x000ea20000002100 */
[----:B------:R-:W-:Y:S02]  /*19910*/  SEL R150, R150, RZ, P4 ;  /* 0x000000ff96967207 */ /* 0x000fe40002000000 */
[----:B------:R-:W-:Y:S02]  /*19920*/  SGXT.U32 R14, R14, 0x1 ;  /* 0x000000010e0e781a */ /* 0x000fe40000000000 */
[----:B------:R-:W-:Y:S02]  /*19930*/  ISETP.NE.U32.AND P3, PT, R150, RZ, PT ;  /* 0x000000ff9600720c */ /* 0x000fe40003f65070 */
[----:B------:R-:W-:Y:S02]  /*19940*/  SEL R150, R151, RZ, P4 ;  /* 0x000000ff97967207 */ /* 0x000fe40002000000 */
[----:B------:R-:W-:-:S02]  /*19950*/  LOP3.LUT R14, R14, 0x10, RZ, 0xfc, !PT ;  /* 0x000000100e0e7812 */ /* 0x000fc400078efcff */
[----:B------:R-:W-:Y:S02]  /*19960*/  SEL R151, RZ, 0x4, P5 ;  /* 0x00000004ff977807 */ /* 0x000fe40002800000 */
[----:B------:R-:W-:Y:S02]  /*19970*/  ISETP.GE.AND P5, PT, R14, UR4, PT ;  /* 0x000000040e007c0c */ /* 0x000fe4000bfa6270 */
[----:B------:R-:W-:Y:S02]  /*19980*/  ISETP.NE.U32.AND P2, PT, R150, RZ, PT ;  /* 0x000000ff9600720c */ /* 0x000fe40003f45070 */
[----:B------:R-:W-:Y:S02]  /*19990*/  SEL R150, R151, RZ, P4 ;  /* 0x000000ff97967207 */ /* 0x000fe40002000000 */
[----:B------:R-:W-:Y:S02]  /*199a0*/  SEL R151, RZ, 0x4, P5 ;  /* 0x00000004ff977807 */ /* 0x000fe40002800000 */
[----:B------:R-:W-:-:S02]  /*199b0*/  ISETP.NE.U32.AND P5, PT, R150, RZ, PT ;  /* 0x000000ff9600720c */ /* 0x000fc40003fa5070 */
[----:B--2---:R-:W-:-:S04]  /*199c0*/  SHF.R.U32.HI R15, RZ, 0x6, R15 ;  /* 0x00000006ff0f7819 */ /* 0x004fc8000001160f */
[----:B------:R-:W-:-:S04]  /*199d0*/  SGXT.U32 R15, R15, 0x1 ;  /* 0x000000010f0f781a */ /* 0x000fc80000000000 */
[----:B------:R-:W-:Y:S02]  /*199e0*/  LOP3.LUT R15, R15, 0x30, RZ, 0xfc, !PT ;  /* 0x000000300f0f7812 */ /* 0x000fe400078efcff */
[----:B------:R-:W-:Y:S02]  /*199f0*/  SEL R150, RZ, 0x4, P6 ;  /* 0x00000004ff967807 */ /* 0x000fe40003000000 */
[----:B------:R-:W-:Y:S02]  /*19a00*/  ISETP.GE.AND P6, PT, R15, UR4, PT ;  /* 0x000000040f007c0c */ /* 0x000fe4000bfc6270 */
[----:B------:R-:W2:Y:S01]  /*19a10*/  S2R R15, SR_TID.X ;  /* 0x00000000000f7919 */ /* 0x000ea20000002100 */
[----:B------:R-:W-:-:S04]  /*19a20*/  IMAD.WIDE R182, R185, 0x4, R182 ;  /* 0x00000004b9b67825 */ /* 0x000fc800078e02b6 */
[C---:B-1----:R-:W-:Y:S01]  /*19a30*/  IMAD.WIDE R6, R185.reuse, 0x4, R186 ;  /* 0x00000004b9067825 */ /* 0x042fe200078e02ba */
[----:B------:R-:W-:Y:S03]  /*19a40*/  LDGSTS.E [R249+0x6a008], desc[UR16][R182.64], P1 ;  /* 0x6a008000b6f97fae */ /* 0x000fe60008921850 */
[----:B---3--:R-:W-:Y:S01]  /*19a50*/  IMAD.WIDE R2, R185, 0x4, R190 ;  /* 0x00000004b9027825 */ /* 0x008fe200078e02be */
[----:B------:R1:W-:Y:S04]  /*19a60*/  STL.64 [R1+0x620], R6 ;  /* 0x0006200601007387 */ /* 0x0003e80000100a00 */
[----:B------:R1:W-:Y:S04]  /*19a70*/  LDGSTS.E [R249+0x6c000], desc[UR16][R6.64], P0 ;  /* 0x6c00000006f97fae */ /* 0x0003e80008121850 */
[----:B------:R3:W-:Y:S04]  /*19a80*/  STL.64 [R1+0x628], R2 ;  /* 0x0006280201007387 */ /* 0x0007e80000100a00 */
[----:B------:R3:W-:Y:S01]  /*19a90*/  LDGSTS.E [R249+0x6c008], desc[UR16][R2.64], P3 ;  /* 0x6c00800002f97fae */ /* 0x0007e20009921850 */
[----:B--2---:R-:W-:-:S02]  /*19aa0*/  SHF.R.U32.HI R14, RZ, 0x6, R15 ;  /* 0x00000006ff0e7819 */ /* 0x004fc4000001160f */
[----:B------:R-:W-:-:S04]  /*19ab0*/  SHF.R.U32.HI R15, RZ, 0x6, R15 ;  /* 0x00000006ff0f7819 */ /* 0x000fc8000001160f */
[----:B------:R-:W-:Y:S01]  /*19ac0*/  SGXT.U32 R15, R15, 0x1 ;  /* 0x000000010f0f781a */ /* 0x000fe20000000000 */
[----:B-1----:R-:W-:-:S03]  /*19ad0*/  IMAD.WIDE R6, R185, 0x4, R188 ;  /* 0x00000004b9067825 */ /* 0x002fc600078e02bc */
[----:B------:R-:W-:Y:S01]  /*19ae0*/  LOP3.LUT R15, R15, 0x50, RZ, 0xfc, !PT ;  /* 0x000000500f0f7812 */ /* 0x000fe200078efcff */
[----:B---3--:R-:W-:-:S04]  /*19af0*/  IMAD.WIDE R2, R185, 0x4, R238 ;  /* 0x00000004b9027825 */ /* 0x008fc800078e02ee */
[----:B----4-:R-:W-:Y:S01]  /*19b00*/  IMAD.WIDE R156, R185, 0x4, R18 ;  /* 0x00000004b99c7825 */ /* 0x010fe200078e0212 */
[----:B------:R-:W-:Y:S01]  /*19b10*/  ISETP.GE.AND P3, PT, R15, UR4, PT ;  /* 0x000000040f007c0c */ /* 0x000fe2000bf66270 */
[----:B------:R1:W-:Y:S01]  /*19b20*/  LDGSTS.E [R249+0x6e000], desc[UR16][R6.64], P2 ;  /* 0x6e00000006f97fae */ /* 0x0003e20009121850 */
[----:B------:R-:W2:Y:S01]  /*19b30*/  S2R R15, SR_TID.X ;  /* 0x00000000000f7919 */ /* 0x000ea20000002100 */
[----:B------:R-:W-:Y:S02]  /*19b40*/  IMAD.WIDE R158, R185, 0x4, R16 ;  /* 0x00000004b99e7825 */ /* 0x000fe400078e0210 */
[----:B------:R1:W-:Y:S04]  /*19b50*/  STL.64 [R1+0x6d8], R6 ;  /* 0x0006d80601007387 */ /* 0x0003e80000100a00 */
[----:B------:R3:W-:Y:S04]  /*19b60*/  STL.64 [R1+0x6e0], R2 ;  /* 0x0006e00201007387 */ /* 0x0007e80000100a00 */
[----:B------:R-:W4:Y:S04]  /*19b70*/  LDL.LU.64 R18, [R1+0x608] ;  /* 0x0006080001127983 */ /* 0x000f280000300a00 */
[----:B------:R-:W4:Y:S01]  /*19b80*/  LDL.LU.64 R16, [R1+0x508] ;  /* 0x0005080001107983 */ /* 0x000f220000300a00 */
[----:B------:R-:W-:-:S02]  /*19b90*/  SGXT.U32 R14, R14, 0x1 ;  /* 0x000000010e0e781a */ /* 0x000fc40000000000 */
[----:B------:R-:W-:Y:S01]  /*19ba0*/  SEL R151, R151, RZ, P4 ;  /* 0x000000ff97977207 */ /* 0x000fe20002000000 */
[----:B------:R3:W-:Y:S01]  /*19bb0*/  LDGSTS.E [R249+0x6e008], desc[UR16][R2.64], P5 ;  /* 0x6e00800002f97fae */ /* 0x0007e2000a921850 */
[----:B------:R-:W-:Y:S02]  /*19bc0*/  LOP3.LUT R14, R14, 0x32, RZ, 0xfc, !PT ;  /* 0x000000320e0e7812 */ /* 0x000fe400078efcff */
[----:B------:R-:W-:Y:S02]  /*19bd0*/  ISETP.NE.U32.AND P1, PT, R151, RZ, PT ;  /* 0x000000ff9700720c */ /* 0x000fe40003f25070 */
[----:B------:R-:W-:Y:S02]  /*19be0*/  SEL R151, R150, RZ, P4 ;  /* 0x000000ff96977207 */ /* 0x000fe40002000000 */
[----:B------:R-:W-:Y:S02]  /*19bf0*/  SEL R150, RZ, 0x4, P6 ;  /* 0x00000004ff967807 */ /* 0x000fe40003000000 */
[----:B------:R-:W-:-:S02]  /*19c00*/  ISETP.GE.AND P6, PT, R14, UR4, PT ;  /* 0x000000040e007c0c */ /* 0x000fc4000bfc6270 */
[----:B--2---:R-:W-:-:S04]  /*19c10*/  SHF.R.U32.HI R14, RZ, 0x6, R15 ;  /* 0x00000006ff0e7819 */ /* 0x004fc8000001160f */
[----:B------:R-:W-:Y:S01]  /*19c20*/  SGXT.U32 R14, R14, 0x1 ;  /* 0x000000010e0e781a */ /* 0x000fe20000000000 */
[----:B------:R-:W-:Y:S01]  /*19c30*/  IMAD.WIDE R192, R185, 0x4, R192 ;  /* 0x00000004b9c07825 */ /* 0x000fe200078e02c0 */
[----:B------:R-:W-:Y:S02]  /*19c40*/  LDGSTS.E [R250+0x68000], desc[UR16][R156.64], P1 ;  /* 0x680000009cfa7fae */ /* 0x000fe40008921850 */
[----:B------:R-:W-:Y:S02]  /*19c50*/  LOP3.LUT R14, R14, 0x52, RZ, 0xfc, !PT ;  /* 0x000000520e0e7812 */ /* 0x000fe400078efcff */
[----:B------:R-:W-:Y:S02]  /*19c60*/  ISETP.NE.U32.AND P0, PT, R151, RZ, PT ;  /* 0x000000ff9700720c */ /* 0x000fe40003f05070 */
[----:B------:R-:W-:Y:S02]  /*19c70*/  ISETP.GE.AND P2, PT, R14, UR4, PT ;  /* 0x000000040e007c0c */ /* 0x000fe4000bf46270 */
[----:B------:R-:W-:-:S02]  /*19c80*/  SHF.R.U32.HI R14, RZ, 0x6, R15 ;  /* 0x00000006ff0e7819 */ /* 0x000fc4000001160f */
[----:B------:R-:W-:Y:S02]  /*19c90*/  SEL R150, R150, RZ, P4 ;  /* 0x000000ff96967207 */ /* 0x000fe40002000000 */
[----:B------:R-:W-:Y:S02]  /*19ca0*/  SEL R151, RZ, 0x4, P6 ;  /* 0x00000004ff977807 */ /* 0x000fe40003000000 */
[----:B------:R-:W-:Y:S02]  /*19cb0*/  SGXT.U32 R14, R14, 0x1 ;  /* 0x000000010e0e781a */ /* 0x000fe40000000000 */
[----:B------:R-:W-:Y:S01]  /*19cc0*/  SHF.R.U32.HI R15, RZ, 0x6, R15 ;  /* 0x00000006ff0f7819 */ /* 0x000fe2000001160f */
[----:B------:R-:W-:Y:S01]  /*19cd0*/  LDGSTS.E [R250+0x68008], desc[UR16][R158.64], P0 ;  /* 0x680080009efa7fae */ /* 0x000fe20008121850 */
        /* <DEDUP_REMOVED lines=42> */
[----:B------:R1:W-:Y:S04]  /*19f80*/  LDGSTS.E [R250+0x6c000], desc[UR16][R6.64], P2 ;  /* 0x6c00000006fa7fae */ /* 0x0003e80009121850 */
[----:B------:R3:W-:Y:S01]  /*19f90*/  LDGSTS.E [R250+0x6c008], desc[UR16][R2.64], P1 ;  /* 0x6c00800002fa7fae */ /* 0x0007e20008921850 */
[----:B--2---:R-:W-:-:S02]  /*19fa0*/  SHF.R.U32.HI R14, RZ, 0x6, R15 ;  /* 0x00000006ff0e7819 */ /* 0x004fc4000001160f */
[----:B------:R-:W-:-:S04]  /*19fb0*/  SHF.R.U32.HI R15, RZ, 0x6, R15 ;  /* 0x00000006ff0f7819 */ /* 0x000fc8000001160f */
[----:B------:R-:W-:-:S04]  /*19fc0*/  SGXT.U32 R15, R15, 0x1 ;  /* 0x000000010f0f781a */ /* 0x000fc80000000000 */
[----:B------:R-:W-:-:S04]  /*19fd0*/  LOP3.LUT R15, R15, 0x54, RZ, 0xfc, !PT ;  /* 0x000000540f0f7812 */ /* 0x000fc800078efcff */
[----:B------:R-:W-:Y:S02]  /*19fe0*/  ISETP.GE.AND P1, PT, R15, UR4, PT ;  /* 0x000000040f007c0c */ /* 0x000fe4000bf26270 */
[----:B------:R-:W2:Y:S01]  /*19ff0*/  S2R R15, SR_TID.X ;  /* 0x00000000000f7919 */ /* 0x000ea20000002100 */
[----:B------:R-:W-:Y:S02]  /*1a000*/  SGXT.U32 R14, R14, 0x1 ;  /* 0x000000010e0e781a */ /* 0x000fe40000000000 */
[----:B------:R-:W-:Y:S02]  /*1a010*/  SEL R151, R151, RZ, P4 ;  /* 0x000000ff97977207 */ /* 0x000fe40002000000 */
[----:B------:R-:W-:Y:S02]  /*1a020*/  LOP3.LUT R14, R14, 0x36, RZ, 0xfc, !PT ;  /* 0x000000360e0e7812 */ /* 0x000fe400078efcff */
[----:B------:R-:W-:Y:S02]  /*1a030*/  ISETP.NE.U32.AND P3, PT, R151, RZ, PT ;  /* 0x000000ff9700720c */ /* 0x000fe40003f65070 */
[----:B------:R-:W-:-:S02]  /*1a040*/  SEL R151, R150, RZ, P4 ;  /* 0x000000ff96977207 */ /* 0x000fc40002000000 */
[----:B------:R-:W-:Y:S02]  /*1a050*/  SEL R150, RZ, 0x4, P6 ;  /* 0x00000004ff967807 */ /* 0x000fe40003000000 */
[----:B------:R-:W-:Y:S02]  /*1a060*/  ISETP.GE.AND P6, PT, R14, UR4, PT ;  /* 0x000000040e007c0c */ /* 0x000fe4000bfc6270 */
[----:B------:R-:W-:Y:S02]  /*1a070*/  SEL R150, R150, RZ, P4 ;  /* 0x000000ff96967207 */ /* 0x000fe40002000000 */
[----:B------:R-:W-:Y:S02]  /*1a080*/  ISETP.NE.U32.AND P2, PT, R151, RZ, PT ;  /* 0x000000ff9700720c */ /* 0x000fe40003f45070 */
[----:B------:R-:W-:Y:S02]  /*1a090*/  SEL R151, RZ, 0x4, P6 ;  /* 0x00000004ff977807 */ /* 0x000fe40003000000 */
[----:B------:R-:W-:-:S02]  /*1a0a0*/  ISETP.NE.U32.AND P6, PT, R150, RZ, PT ;  /* 0x000000ff9600720c */ /* 0x000fc40003fc5070 */
[----:B--2---:R-:W-:-:S04]  /*1a0b0*/  SHF.R.U32.HI R14, RZ, 0x6, R15 ;  /* 0x00000006ff0e7819 */ /* 0x004fc8000001160f */
[----:B------:R-:W-:-:S04]  /*1a0c0*/  SGXT.U32 R14, R14, 0x1 ;  /* 0x000000010e0e781a */ /* 0x000fc80000000000 */
[----:B------:R-:W-:Y:S02]  /*1a0d0*/  LOP3.LUT R14, R14, 0x56, RZ, 0xfc, !PT ;  /* 0x000000560e0e7812 */ /* 0x000fe400078efcff */
[----:B------:R-:W-:Y:S02]  /*1a0e0*/  SEL R150, RZ, 0x4, P1 ;  /* 0x00000004ff967807 */ /* 0x000fe40000800000 */
[----:B------:R-:W-:Y:S02]  /*1a0f0*/  ISETP.GE.AND P1, PT, R14, UR4, PT ;  /* 0x000000040e007c0c */ /* 0x000fe4000bf26270 */
[--C-:B------:R-:W-:Y:S01]  /*1a100*/  SHF.R.U32.HI R14, RZ, 0x6, R15.reuse ;  /* 0x00000006ff0e7819 */ /* 0x100fe2000001160f */
[----:B------:R1:W-:Y:S01]  /*1a110*/  STL.64 [R1+0x610], R6 ;  /* 0x0006100601007387 */ /* 0x0003e20000100a00 */
[----:B------:R-:W-:Y:S02]  /*1a120*/  SHF.R.U32.HI R15, RZ, 0x6, R15 ;  /* 0x00000006ff0f7819 */ /* 0x000fe4000001160f */
[----:B------:R-:W-:Y:S01]  /*1a130*/  SGXT.U32 R14, R14, 0x1 ;  /* 0x000000010e0e781a */ /* 0x000fe20000000000 */
[----:B------:R3:W-:Y:S01]  /*1a140*/  STL.64 [R1+0x618], R2 ;  /* 0x0006180201007387 */ /* 0x0007e20000100a00 */
[----:B------:R-:W-:-:S02]  /*1a150*/  SEL R151, R151, RZ, P4 ;  /* 0x000000ff97977207 */ /* 0x000fc40002000000 */
[----:B------:R-:W-:Y:S01]  /*1a160*/  LOP3.LUT R14, R14, 0x74, RZ, 0xfc, !PT ;  /* 0x000000740e0e7812 */ /* 0x000fe200078efcff */
[----:B-1----:R-:W-:Y:S01]  /*1a170*/  IMAD.WIDE R6, R185, 0x4, R198 ;  /* 0x00000004b9067825 */ /* 0x002fe200078e02c6 */
[----:B------:R-:W-:-:S03]  /*1a180*/  SGXT.U32 R15, R15, 0x1 ;  /* 0x000000010f0f781a */ /* 0x000fc60000000000 */
[----:B---3--:R-:W-:Y:S01]  /*1a190*/  IMAD.WIDE R2, R185, 0x4, R236 ;  /* 0x00000004b9027825 */ /* 0x008fe200078e02ec */
[----:B------:R1:W-:Y:S01]  /*1a1a0*/  LDGSTS.E [R250+0x6e000], desc[UR16][R6.64], P0 ;  /* 0x6e00000006fa7fae */ /* 0x0003e20008121850 */
[----:B------:R-:W-:Y:S02]  /*1a1b0*/  ISETP.NE.U32.AND P0, PT, R151, RZ, PT ;  /* 0x000000ff9700720c */ /* 0x000fe40003f05070 */
[----:B------:R-:W-:Y:S01]  /*1a1c0*/  SEL R151, R150, RZ, P4 ;  /* 0x000000ff96977207 */ /* 0x000fe20002000000 */
[----:B------:R2:W-:Y:S01]  /*1a1d0*/  LDGSTS.E [R250+0x6e008], desc[UR16][R2.64], P5 ;  /* 0x6e00800002fa7fae */ /* 0x0005e2000a921850 */
[----:B------:R-:W-:Y:S02]  /*1a1e0*/  ISETP.GE.AND P5, PT, R14, UR4, PT ;  /* 0x000000040e007c0c */ /* 0x000fe4000bfa6270 */
[----:B------:R-:W-:Y:S02]  /*1a1f0*/  LOP3.LUT R15, R15, 0x76, RZ, 0xfc, !PT ;  /* 0x000000760f0f7812 */ /* 0x000fe400078efcff */
[----:B------:R-:W-:-:S02]  /*1a200*/  SEL R150, RZ, 0x4, P1 ;  /* 0x00000004ff967807 */ /* 0x000fc40000800000 */
[----:B------:R-:W-:Y:S02]  /*1a210*/  ISETP.NE.U32.AND P1, PT, R151, RZ, PT ;  /* 0x000000ff9700720c */ /* 0x000fe40003f25070 */
[----:B------:R-:W-:Y:S02]  /*1a220*/  SEL R151, RZ, 0x4, P5 ;  /* 0x00000004ff977807 */ /* 0x000fe40002800000 */
[----:B------:R-:W-:Y:S02]  /*1a230*/  ISETP.GE.AND P5, PT, R15, UR4, PT ;  /* 0x000000040f007c0c */ /* 0x000fe4000bfa6270 */
[----:B------:R-:W3:Y:S01]  /*1a240*/  S2R R15, SR_TID.X ;  /* 0x00000000000f7919 */ /* 0x000ee20000002100 */
[----:B------:R-:W-:-:S04]  /*1a250*/  IMAD.WIDE R188, R185, 0x4, R202 ;  /* 0x00000004b9bc7825 */ /* 0x000fc800078e02ca */
[----:B----4-:R-:W-:-:S04]  /*1a260*/  IMAD.WIDE R152, R185, 0x4, R18 ;  /* 0x00000004b9987825 */ /* 0x010fc800078e0212 */
[----:B------:R-:W-:Y:S01]  /*1a270*/  IMAD.WIDE R154, R185, 0x4, R16 ;  /* 0x00000004b99a7825 */ /* 0x000fe200078e0210 */
[----:B------:R-:W-:Y:S04]  /*1a280*/  LDGSTS.E [R251+0x68000], desc[UR16][R152.64], P3 ;  /* 0x6800000098fb7fae */ /* 0x000fe80009921850 */
[----:B------:R-:W-:Y:S04]  /*1a290*/  LDGSTS.E [R251+0x68008], desc[UR16][R154.64], P2 ;  /* 0x680080009afb7fae */ /* 0x000fe80009121850 */
[----:B------:R-:W-:Y:S01]  /*1a2a0*/  LDGSTS.E [R251+0x6a000], desc[UR16][R188.64], P6 ;  /* 0x6a000000bcfb7fae */ /* 0x000fe2000b121850 */
[----:B---3--:R-:W-:-:S02]  /*1a2b0*/  SHF.R.U32.HI R14, RZ, 0x6, R15 ;  /* 0x00000006ff0e7819 */ /* 0x008fc4000001160f */
[----:B------:R-:W-:-:S04]  /*1a2c0*/  SHF.R.U32.HI R15, RZ, 0x6, R15 ;  /* 0x00000006ff0f7819 */ /* 0x000fc8000001160f */
[----:B------:R-:W-:-:S04]  /*1a2d0*/  SGXT.U32 R15, R15, 0x1 ;  /* 0x000000010f0f781a */ /* 0x000fc80000000000 */
[----:B------:R-:W-:-:S04]  /*1a2e0*/  LOP3.LUT R15, R15, 0x1a, RZ, 0xfc, !PT ;  /* 0x0000001a0f0f7812 */ /* 0x000fc800078efcff */
[----:B------:R-:W-:Y:S02]  /*1a2f0*/  ISETP.GE.AND P6, PT, R15, UR4, PT ;  /* 0x000000040f007c0c */ /* 0x000fe4000bfc6270 */
[----:B------:R-:W3:Y:S01]  /*1a300*/  S2R R15, SR_TID.X ;  /* 0x00000000000f7919 */ /* 0x000ee20000002100 */
[----:B------:R-:W-:Y:S02]  /*1a310*/  SGXT.U32 R14, R14, 0x1 ;  /* 0x000000010e0e781a */ /* 0x000fe40000000000 */
[----:B------:R-:W-:Y:S02]  /*1a320*/  SEL R150, R150, RZ, P4 ;  /* 0x000000ff96967207 */ /* 0x000fe40002000000 */
[----:B------:R-:W-:Y:S02]  /*1a330*/  LOP3.LUT R14, R14, 0x18, RZ, 0xfc, !PT ;  /* 0x000000180e0e7812 */ /* 0x000fe400078efcff */
[----:B------:R-:W-:Y:S02]  /*1a340*/  ISETP.NE.U32.AND P3, PT, R150, RZ, PT ;  /* 0x000000ff9600720c */ /* 0x000fe40003f65070 */
[----:B------:R-:W-:-:S02]  /*1a350*/  SEL R150, R151, RZ, P4 ;  /* 0x000000ff97967207 */ /* 0x000fc40002000000 */
[----:B------:R-:W-:Y:S02]  /*1a360*/  SEL R151, RZ, 0x4, P5 ;  /* 0x00000004ff977807 */ /* 0x000fe40002800000 */
[----:B------:R-:W-:Y:S02]  /*1a370*/  ISETP.GE.AND P5, PT, R14, UR4, PT ;  /* 0x000000040e007c0c */ /* 0x000fe4000bfa6270 */
[----:B------:R-:W-:Y:S02]  /*1a380*/  ISETP.NE.U32.AND P2, PT, R150, RZ, PT ;  /* 0x000000ff9600720c */ /* 0x000fe40003f45070 */
[----:B------:R-:W-:Y:S02]  /*1a390*/  SEL R150, R151, RZ, P4 ;  /* 0x000000ff97967207 */ /* 0x000fe40002000000 */
[----:B------:R-:W-:Y:S02]  /*1a3a0*/  SEL R151, RZ, 0x4, P5 ;  /* 0x00000004ff977807 */ /* 0x000fe40002800000 */
[----:B------:R-:W-:-:S02]  /*1a3b0*/  ISETP.NE.U32.AND P5, PT, R150, RZ, PT ;  /* 0x000000ff9600720c */ /* 0x000fc40003fa5070 */
[----:B---3--:R-:W-:-:S04]  /*1a3c0*/  SHF.R.U32.HI R15, RZ, 0x6, R15 ;  /* 0x00000006ff0f7819 */ /* 0x008fc8000001160f */
[----:B------:R-:W-:-:S04]  /*1a3d0*/  SGXT.U32 R15, R15, 0x1 ;  /* 0x000000010f0f781a */ /* 0x000fc80000000000 */
[----:B------:R-:W-:Y:S02]  /*1a3e0*/  LOP3.LUT R15, R15, 0x38, RZ, 0xfc, !PT ;  /* 0x000000380f0f7812 */ /* 0x000fe400078efcff */
[----:B------:R-:W-:Y:S02]  /*1a3f0*/  SEL R150, R151, RZ, P4 ;  /* 0x000000ff97967207 */ /* 0x000fe40002000000 */
[----:B------:R-:W-:Y:S02]  /*1a400*/  SEL R151, RZ, 0x4, P6 ;  /* 0x00000004ff977807 */ /* 0x000fe40003000000 */
[----:B------:R-:W-:Y:S02]  /*1a410*/  ISETP.GE.AND P6, PT, R15, UR4, PT ;  /* 0x000000040f007c0c */ /* 0x000fe4000bfc6270 */
[----:B------:R-:W3:Y:S01]  /*1a420*/  S2R R15, SR_TID.X ;  /* 0x00000000000f7919 */ /* 0x000ee20000002100 */
[----:B------:R-:W-:-:S05]  /*1a430*/  IMAD.WIDE R204, R185, 0x4, R204 ;  /* 0x00000004b9cc7825 */ /* 0x000fca00078e02cc */
[----:B------:R-:W-:Y:S01]  /*1a440*/  LDGSTS.E [R251+0x6a008], desc[UR16][R204.64], P0 ;  /* 0x6a008000ccfb7fae */ /* 0x000fe20008121850 */
[----:B------:R-:W-:Y:S02]  /*1a450*/  ISETP.NE.U32.AND P0, PT, R150, RZ, PT ;  /* 0x000000ff9600720c */ /* 0x000fe40003f05070 */
[----:B------:R-:W-:Y:S02]  /*1a460*/  SEL R150, RZ, 0x4, P6 ;  /* 0x00000004ff967807 */ /* 0x000fe40003000000 */
[----:B---3--:R-:W-:-:S04]  /*1a470*/  SHF.R.U32.HI R15, RZ, 0x6, R15 ;  /* 0x00000006ff0f7819 */ /* 0x008fc8000001160f */
[----:B------:R-:W-:-:S04]  /*1a480*/  SGXT.U32 R15, R15, 0x1 ;  /* 0x000000010f0f781a */ /* 0x000fc80000000000 */
[----:B------:R-:W-:-:S04]  /*1a490*/  LOP3.LUT R15, R15, 0x3a, RZ, 0xfc, !PT ;  /* 0x0000003a0f0f7812 */ /* 0x000fc800078efcff */
[----:B------:R-:W-:Y:S02]  /*1a4a0*/  ISETP.GE.AND P6, PT, R15, UR4, PT ;  /* 0x000000040f007c0c */ /* 0x000fe4000bfc6270 */
[----:B------:R-:W3:Y:S01]  /*1a4b0*/  S2R R15, SR_TID.X ;  /* 0x00000000000f7919 */ /* 0x000ee20000002100 */
[----:B------:R1:W-:Y:S04]  /*1a4c0*/  STL.64 [R1+0x6c8], R6 ;  /* 0x0006c80601007387 */ /* 0x0003e80000100a00 */
[----:B------:R2:W-:Y:S01]  /*1a4d0*/  STL.64 [R1+0x6d0], R2 ;  /* 0x0006d00201007387 */ /* 0x0005e20000100a00 */
[----:B-1----:R-:W-:-:S04]  /*1a4e0*/  IMAD.WIDE R6, R185, 0x4, R206 ;  /* 0x00000004b9067825 */ /* 0x002fc800078e02ce */
[----:B--2---:R-:W-:Y:S01]  /*1a4f0*/  IMAD.WIDE R2, R185, 0x4, R208 ;  /* 0x00000004b9027825 */ /* 0x004fe200078e02d0 */
[----:B------:R1:W-:Y:S04]  /*1a500*/  STL.64 [R1+0x508], R6 ;  /* 0x0005080601007387 */ /* 0x0003e80000100a00 */
[----:B------:R1:W-:Y:S04]  /*1a510*/  LDGSTS.E [R251+0x6c000], desc[UR16][R6.64], P1 ;  /* 0x6c00000006fb7fae */ /* 0x0003e80008921850 */
[----:B------:R2:W-:Y:S01]  /*1a520*/  LDGSTS.E [R251+0x6c008], desc[UR16][R2.64], P3 ;  /* 0x6c00800002fb7fae */ /* 0x0005e20009921850 */
[----:B---3--:R-:W-:-:S02]  /*1a530*/  SHF.R.U32.HI R14, RZ, 0x6, R15 ;  /* 0x00000006ff0e7819 */ /* 0x008fc4000001160f */
[----:B------:R-:W-:-:S04]  /*1a540*/  SHF.R.U32.HI R15, RZ, 0x6, R15 ;  /* 0x00000006ff0f7819 */ /* 0x000fc8000001160f */
[----:B------:R-:W-:Y:S01]  /*1a550*/  SGXT.U32 R15, R15, 0x1 ;  /* 0x000000010f0f781a */ /* 0x000fe20000000000 */
[----:B-1----:R-:W-:-:S03]  /*1a560*/  IMAD.WIDE R6, R185, 0x4, R212 ;  /* 0x00000004b9067825 */ /* 0x002fc600078e02d4 */
[----:B------:R-:W-:Y:S02]  /*1a570*/  LOP3.LUT R15, R15, 0x5a, RZ, 0xfc, !PT ;  /* 0x0000005a0f0f7812 */ /* 0x000fe400078efcff */
[----:B------:R1:W-:Y:S02]  /*1a580*/  LDGSTS.E [R251+0x6e000], desc[UR16][R6.64], P2 ;  /* 0x6e00000006fb7fae */ /* 0x0003e40009121850 */
[----:B------:R-:W-:Y:S02]  /*1a590*/  ISETP.GE.AND P2, PT, R15, UR4, PT ;  /* 0x000000040f007c0c */ /* 0x000fe4000bf46270 */
[----:B------:R-:W3:Y:S01]  /*1a5a0*/  S2R R15, SR_TID.X ;  /* 0x00000000000f7919 */ /* 0x000ee20000002100 */
[----:B------:R-:W-:Y:S02]  /*1a5b0*/  SGXT.U32 R14, R14, 0x1 ;  /* 0x000000010e0e781a */ /* 0x000fe40000000000 */
[----:B------:R-:W-:Y:S02]  /*1a5c0*/  SEL R151, R151, RZ, P4 ;  /* 0x000000ff97977207 */ /* 0x000fe40002000000 */
[----:B------:R-:W-:-:S02]  /*1a5d0*/  LOP3.LUT R14, R14, 0x58, RZ, 0xfc, !PT ;  /* 0x000000580e0e7812 */ /* 0x000fc400078efcff */
[----:B------:R-:W-:Y:S02]  /*1a5e0*/  ISETP.NE.U32.AND P1, PT, R151, RZ, PT ;  /* 0x000000ff9700720c */ /* 0x000fe40003f25070 */
[----:B------:R-:W-:Y:S02]  /*1a5f0*/  SEL R151, R150, RZ, P4 ;  /* 0x000000ff96977207 */ /* 0x000fe40002000000 */
[----:B------:R-:W-:Y:S02]  /*1a600*/  SEL R150, RZ, 0x4, P6 ;  /* 0x00000004ff967807 */ /* 0x000fe40003000000 */
[----:B------:R-:W-:Y:S02]  /*1a610*/  ISETP.GE.AND P6, PT, R14, UR4, PT ;  /* 0x000000040e007c0c */ /* 0x000fe4000bfc6270 */
[----:B------:R-:W-:Y:S02]  /*1a620*/  ISETP.NE.U32.AND P3, PT, R151, RZ, PT ;  /* 0x000000ff9700720c */ /* 0x000fe40003f65070 */
[----:B------:R-:W-:-:S02]  /*1a630*/  SEL R151, RZ, 0x4, P6 ;  /* 0x00000004ff977807 */ /* 0x000fc40003000000 */
[----:B---3--:R-:W-:-:S04]  /*1a640*/  SHF.R.U32.HI R15, RZ, 0x6, R15 ;  /* 0x00000006ff0f7819 */ /* 0x008fc8000001160f */
[----:B------:R-:W-:-:S04]  /*1a650*/  SGXT.U32 R15, R15, 0x1 ;  /* 0x000000010f0f781a */ /* 0x000fc80000000000 */
[----:B------:R-:W-:-:S04]  /*1a660*/  LOP3.LUT R15, R15, 0x78, RZ, 0xfc, !PT ;  /* 0x000000780f0f7812 */ /* 0x000fc800078efcff */
[----:B------:R-:W-:Y:S02]  /*1a670*/  ISETP.GE.AND P6, PT, R15, UR4, PT ;  /* 0x000000040f007c0c */ /* 0x000fe4000bfc6270 */
[----:B------:R-:W3:Y:S01]  /*1a680*/  S2R R15, SR_TID.X ;  /* 0x00000000000f7919 */ /* 0x000ee20000002100 */
[----:B------:R-:W-:Y:S01]  /*1a690*/  SEL R150, R150, RZ, P4 ;  /* 0x000000ff96967207 */ /* 0x000fe20002000000 */
[----:B------:R2:W-:Y:S01]  /*1a6a0*/  STL.64 [R1+0x608], R2 ;  /* 0x0006080201007387 */ /* 0x0005e20000100a00 */
[----:B------:R-:W-:Y:S01]  /*1a6b0*/  SEL R151, R151, RZ, P4 ;  /* 0x000000ff97977207 */ /* 0x000fe20002000000 */
[----:B--2---:R-:W-:-:S05]  /*1a6c0*/  IMAD.WIDE R2, R185, 0x4, R210 ;  /* 0x00000004b9027825 */ /* 0x004fca00078e02d2 */
[----:B------:R2:W-:Y:S01]  /*1a6d0*/  LDGSTS.E [R251+0x6e008], desc[UR16][R2.64], P5 ;  /* 0x6e00800002fb7fae */ /* 0x0005e2000a921850 */
[----:B------:R-:W-:Y:S02]  /*1a6e0*/  ISETP.NE.U32.AND P5, PT, R150, RZ, PT ;  /* 0x000000ff9600720c */ /* 0x000fe40003fa5070 */
[----:B---3--:R-:W-:-:S04]  /*1a6f0*/  SHF.R.U32.HI R14, RZ, 0x6, R15 ;  /* 0x00000006ff0e7819 */ /* 0x008fc8000001160f */
[----:B------:R-:W-:Y:S02]  /*1a700*/  SGXT.U32 R14, R14, 0x1 ;  /* 0x000000010e0e781a */ /* 0x000fe40000000000 */
[----:B------:R-:W-:Y:S02]  /*1a710*/  SEL R150, RZ, 0x4, P2 ;  /* 0x00000004ff967807 */ /* 0x000fe40001000000 */
[----:B------:R-:W-:Y:S02]  /*1a720*/  LOP3.LUT R14, R14, 0x7a, RZ, 0xfc, !PT ;  /* 0x0000007a0e0e7812 */ /* 0x000fe400078efcff */
[----:B------:R-:W-:Y:S02]  /*1a730*/  ISETP.NE.U32.AND P2, PT, R151, RZ, PT ;  /* 0x000000ff9700720c */ /* 0x000fe40003f45070 */
[----:B------:R-:W-:Y:S02]  /*1a740*/  SEL R151, RZ, 0x4, P6 ;  /* 0x00000004ff977807 */ /* 0x000fe40003000000 */
[----:B------:R-:W-:-:S02]  /*1a750*/  ISETP.GE.AND P6, PT, R14, UR4, PT ;  /* 0x000000040e007c0c */ /* 0x000fc4000bfc6270 */
[--C-:B------:R-:W-:Y:S02]  /*1a760*/  SHF.R.U32.HI R14, RZ, 0x6, R15.reuse ;  /* 0x00000006ff0e7819 */ /* 0x100fe4000001160f */
[----:B------:R-:W-:Y:S01]  /*1a770*/  SHF.R.U32.HI R15, RZ, 0x6, R15 ;  /* 0x00000006ff0f7819 */ /* 0x000fe2000001160f */
[----:B------:R-:W-:-:S03]  /*1a780*/  IMAD.WIDE R214, R185, 0x4, R214 ;  /* 0x00000004b9d67825 */ /* 0x000fc600078e02d6 */
[----:B------:R-:W-:Y:S02]  /*1a790*/  SGXT.U32 R15, R15, 0x1 ;  /* 0x000000010f0f781a */ /* 0x000fe40000000000 */
[----:B------:R-:W-:Y:S01]  /*1a7a0*/  SEL R150, R150, RZ, P4 ;  /* 0x000000ff96967207 */ /* 0x000fe20002000000 */
[----:B------:R-:W-:Y:S01]  /*1a7b0*/  LDGSTS.E [R252+0x68000], desc[UR16][R214.64], P0 ;  /* 0x68000000d6fc7fae */ /* 0x000fe20008121850 */
[----:B------:R-:W-:Y:S02]  /*1a7c0*/  LOP3.LUT R15, R15, 0x1e, RZ, 0xfc, !PT ;  /* 0x0000001e0f0f7812 */ /* 0x000fe400078efcff */
[----:B------:R-:W-:Y:S02]  /*1a7d0*/  ISETP.NE.U32.AND P0, PT, R150, RZ, PT ;  /* 0x000000ff9600720c */ /* 0x000fe40003f05070 */
[----:B------:R-:W-:Y:S02]  /*1a7e0*/  SEL R150, RZ, 0x4, P6 ;  /* 0x00000004ff967807 */ /* 0x000fe40003000000 */
[----:B------:R-:W-:-:S02]  /*1a7f0*/  ISETP.GE.AND P6, PT, R15, UR4, PT ;  /* 0x000000040f007c0c */ /* 0x000fc4000bfc6270 */
[----:B------:R-:W3:Y:S01]  /*1a800*/  S2R R15, SR_TID.X ;  /* 0x00000000000f7919 */ /* 0x000ee20000002100 */
[----:B------:R-:W-:Y:S01]  /*1a810*/  SGXT.U32 R14, R14, 0x1 ;  /* 0x000000010e0e781a */ /* 0x000fe20000000000 */
[----:B------:R-:W-:-:S03]  /*1a820*/  IMAD.WIDE R234, R185, 0x4, R234 ;  /* 0x00000004b9ea7825 */ /* 0x000fc600078e02ea */
[----:B------:R-:W-:Y:S02]  /*1a830*/  LOP3.LUT R14, R14, 0x1c, RZ, 0xfc, !PT ;  /* 0x0000001c0e0e7812 */ /* 0x000fe400078efcff */
[----:B------:R-:W-:Y:S01]  /*1a840*/  LDGSTS.E [R252+0x68008], desc[UR16][R234.64], P1 ;  /* 0x68008000eafc7fae */ /* 0x000fe20008921850 */
[----:B------:R-:W-:Y:S02]  /*1a850*/  SEL R151, R151, RZ, P4 ;  /* 0x000000ff97977207 */ /* 0x000fe40002000000 */
[----:B------:R-:W-:-:S04]  /*1a860*/  ISETP.GE.AND P1, PT, R14, UR4, PT ;  /* 0x000000040e007c0c */ /* 0x000fc8000bf26270 */
[----:B------:R-:W-:Y:S02]  /*1a870*/  SEL R168, RZ, 0x4, P1 ;  /* 0x00000004ffa87807 */ /* 0x000fe40000800000 */
[----:B------:R-:W-:Y:S02]  /*1a880*/  ISETP.NE.U32.AND P1, PT, R151, RZ, PT ;  /* 0x000000ff9700720c */ /* 0x000fe40003f25070 */
[----:B------:R-:W-:Y:S02]  /*1a890*/  SEL R151, R150, RZ, P4 ;  /* 0x000000ff96977207 */ /* 0x000fe40002000000 */
[----:B------:R-:W-:Y:S02]  /*1a8a0*/  SEL R150, RZ, 0x4, P6 ;  /* 0x00000004ff967807 */ /* 0x000fe40003000000 */
[----:B---3--:R-:W-:-:S04]  /*1a8b0*/  SHF.R.U32.HI R15, RZ, 0x6, R15 ;  /* 0x00000006ff0f7819 */ /* 0x008fc8000001160f */
[----:B------:R-:W-:-:S04]  /*1a8c0*/  SGXT.U32 R15, R15, 0x1 ;  /* 0x000000010f0f781a */ /* 0x000fc80000000000 */
[----:B------:R-:W-:-:S04]  /*1a8d0*/  LOP3.LUT R15, R15, 0x3c, RZ, 0xfc, !PT ;  /* 0x0000003c0f0f7812 */ /* 0x000fc800078efcff */
[----:B------:R-:W-:Y:S02]  /*1a8e0*/  ISETP.GE.AND P6, PT, R15, UR4, PT ;  /* 0x000000040f007c0c */ /* 0x000fe4000bfc6270 */
[----:B------:R-:W3:Y:S01]  /*1a8f0*/  S2R R15, SR_TID.X ;  /* 0x00000000000f7919 */ /* 0x000ee20000002100 */
[----:B------:R-:W-:-:S04]  /*1a900*/  IMAD.WIDE R216, R185, 0x4, R216 ;  /* 0x00000004b9d87825 */ /* 0x000fc800078e02d8 */
[C---:B------:R-:W-:Y:S01]  /*1a910*/  IMAD.WIDE R224, R185.reuse, 0x4, R224 ;  /* 0x00000004b9e07825 */ /* 0x040fe200078e02e0 */
[----:B------:R-:W-:Y:S03]  /*1a920*/  LDGSTS.E [R252+0x6a000], desc[UR16][R216.64], P3 ;  /* 0x6a000000d8fc7fae */ /* 0x000fe60009921850 */
[----:B------:R-:W-:Y:S01]  /*1a930*/  IMAD.WIDE R240, R185, 0x4, R218 ;  /* 0x00000004b9f07825 */ /* 0x000fe200078e02da */
[----:B------:R-:W-:Y:S04]  /*1a940*/  LDGSTS.E [R252+0x6a008], desc[UR16][R224.64], P5 ;  /* 0x6a008000e0fc7fae */ /* 0x000fe8000a921850 */
[----:B------:R-:W-:Y:S01]  /*1a950*/  LDGSTS.E [R252+0x6c000], desc[UR16][R240.64], P2 ;  /* 0x6c000000f0fc7fae */ /* 0x000fe20009121850 */
[----:B---3--:R-:W-:-:S04]  /*1a960*/  SHF.R.U32.HI R15, RZ, 0x6, R15 ;  /* 0x00000006ff0f7819 */ /* 0x008fc8000001160f */
[----:B------:R-:W-:-:S04]  /*1a970*/  SGXT.U32 R15, R15, 0x1 ;  /* 0x000000010f0f781a */ /* 0x000fc80000000000 */
[----:B------:R-:W-:-:S04]  /*1a980*/  LOP3.LUT R15, R15, 0x3e, RZ, 0xfc, !PT ;  /* 0x0000003e0f0f7812 */ /* 0x000fc800078efcff */
[----:B------:R-:W-:Y:S02]  /*1a990*/  ISETP.GE.AND P2, PT, R15, UR4, PT ;  /* 0x000000040f007c0c */ /* 0x000fe4000bf46270 */
[----:B------:R-:W3:Y:S01]  /*1a9a0*/  S2R R15, SR_TID.X ;  /* 0x00000000000f7919 */ /* 0x000ee20000002100 */
[----:B------:R-:W-:Y:S01]  /*1a9b0*/  IMAD.WIDE R248, R185, 0x4, R220 ;  /* 0x00000004b9f87825 */ /* 0x000fe200078e02dc */
[----:B------:R1:W-:Y:S01]  /*1a9c0*/  STL.64 [R1+0x6b8], R6 ;  /* 0x0006b80601007387 */ /* 0x0003e20000100a00 */
[----:B------:R-:W-:Y:S02]  /*1a9d0*/  ISETP.NE.U32.AND P3, PT, R151, RZ, PT ;  /* 0x000000ff9700720c */ /* 0x000fe40003f65070 */
[----:B------:R-:W-:Y:S01]  /*1a9e0*/  SEL R151, R168, RZ, P4 ;  /* 0x000000ffa8977207 */ /* 0x000fe20002000000 */
[----:B------:R-:W-:Y:S01]  /*1a9f0*/  LDGSTS.E [R252+0x6c008], desc[UR16][R248.64], P0 ;  /* 0x6c008000f8fc7fae */ /* 0x000fe20008121850 */
[----:B-1----:R-:W-:Y:S01]  /*1aa00*/  IMAD.WIDE R6, R185, 0x4, R222 ;  /* 0x00000004b9067825 */ /* 0x002fe200078e02de */
[----:B------:R-:W-:-:S04]  /*1aa10*/  SEL R150, R150, RZ, P4 ;  /* 0x000000ff96967207 */ /* 0x000fc80002000000 */
[----:B------:R-:W-:Y:S01]  /*1aa20*/  LDGSTS.E [R252+0x6e000], desc[UR16][R6.64], P1 ;  /* 0x6e00000006fc7fae */ /* 0x000fe20008921850 */
[----:B---3--:R-:W-:-:S04]  /*1aa30*/  SHF.R.U32.HI R14, RZ, 0x6, R15 ;  /* 0x00000006ff0e7819 */ /* 0x008fc8000001160f */
[----:B------:R-:W-:-:S04]  /*1aa40*/  SGXT.U32 R14, R14, 0x1 ;  /* 0x000000010e0e781a */ /* 0x000fc80000000000 */
[----:B------:R-:W-:Y:S02]  /*1aa50*/  LOP3.LUT R14, R14, 0x5c, RZ, 0xfc, !PT ;  /* 0x0000005c0e0e7812 */ /* 0x000fe400078efcff */
[----:B------:R-:W-:Y:S02]  /*1aa60*/  ISETP.NE.U32.AND P5, PT, R151, RZ, PT ;  /* 0x000000ff9700720c */ /* 0x000fe40003fa5070 */
[----:B------:R-:W-:Y:S02]  /*1aa70*/  ISETP.GE.AND P1, PT, R14, UR4, PT ;  /* 0x000000040e007c0c */ /* 0x000fe4000bf26270 */
[----:B------:R-:W-:Y:S02]  /*1aa80*/  SHF.R.U32.HI R14, RZ, 0x6, R15 ;  /* 0x00000006ff0e7819 */ /* 0x000fe4000001160f */
[----:B------:R-:W-:Y:S02]  /*1aa90*/  SEL R151, RZ, 0x4, P6 ;  /* 0x00000004ff977807 */ /* 0x000fe40003000000 */
[----:B------:R-:W-:-:S02]  /*1aaa0*/  SGXT.U32 R14, R14, 0x1 ;  /* 0x000000010e0e781a */ /* 0x000fc40000000000 */
[----:B------:R-:W-:Y:S02]  /*1aab0*/  ISETP.NE.U32.AND P6, PT, R150, RZ, PT ;  /* 0x000000ff9600720c */ /* 0x000fe40003fc5070 */
[----:B------:R-:W-:Y:S02]  /*1aac0*/  SEL R150, R151, RZ, P4 ;  /* 0x000000ff97967207 */ /* 0x000fe40002000000 */
[----:B------:R-:W-:Y:S02]  /*1aad0*/  LOP3.LUT R14, R14, 0x7c, RZ, 0xfc, !PT ;  /* 0x0000007c0e0e7812 */ /* 0x000fe400078efcff */
[----:B------:R-:W-:Y:S02]  /*1aae0*/  SHF.R.U32.HI R17, RZ, 0x6, R15 ;  /* 0x00000006ff117819 */ /* 0x000fe4000001160f */
[----:B------:R-:W-:Y:S02]  /*1aaf0*/  ISETP.NE.U32.AND P0, PT, R150, RZ, PT ;  /* 0x000000ff9600720c */ /* 0x000fe40003f05070 */
[----:B------:R-:W-:-:S02]  /*1ab00*/  SEL R150, RZ, 0x4, P2 ;  /* 0x00000004ff967807 */ /* 0x000fc40001000000 */
[----:B------:R-:W-:Y:S01]  /*1ab10*/  ISETP.GE.AND P2, PT, R14, UR4, PT ;  /* 0x000000040e007c0c */ /* 0x000fe2000bf46270 */
[----:B------:R2:W-:Y:S01]  /*1ab20*/  STL.64 [R1+0x6c0], R2 ;  /* 0x0006c00201007387 */ /* 0x0005e20000100a00 */
[----:B------:R-:W-:Y:S02]  /*1ab30*/  SGXT.U32 R17, R17, 0x1 ;  /* 0x000000011111781a */ /* 0x000fe40000000000 */
[----:B------:R-:W-:Y:S02]  /*1ab40*/  SHF.R.U32.HI R14, RZ, 0x6, R15 ;  /* 0x00000006ff0e7819 */ /* 0x000fe4000001160f */
[----:B------:R-:W-:Y:S02]  /*1ab50*/  LOP3.LUT R17, R17, 0x5e, RZ, 0xfc, !PT ;  /* 0x0000005e11117812 */ /* 0x000fe400078efcff */
[----:B------:R-:W-:Y:S01]  /*1ab60*/  SGXT.U32 R14, R14, 0x1 ;  /* 0x000000010e0e781a */ /* 0x000fe20000000000 */
[----:B--2---:R-:W-:Y:S01]  /*1ab70*/  IMAD.WIDE R2, R185, 0x4, R226 ;  /* 0x00000004b9027825 */ /* 0x004fe200078e02e2 */
[----:B------:R-:W-:-:S02]  /*1ab80*/  SEL R150, R150, RZ, P4 ;  /* 0x000000ff96967207 */ /* 0x000fc40002000000 */
[----:B------:R-:W-:Y:S02]  /*1ab90*/  LOP3.LUT R14, R14, 0x7e, RZ, 0xfc, !PT ;  /* 0x0000007e0e0e7812 */ /* 0x000fe400078efcff */
[----:B------:R1:W-:Y:S01]  /*1aba0*/  LDGSTS.E [R252+0x6e008], desc[UR16][R2.64], P3 ;  /* 0x6e00800002fc7fae */ /* 0x0003e20009921850 */
[----:B------:R-:W-:Y:S02]  /*1abb0*/  ISETP.GE.AND P3, PT, R17, UR4, PT ;  /* 0x0000000411007c0c */ /* 0x000fe4000bf66270 */
[----:B------:R-:W-:Y:S02]  /*1abc0*/  LOP3.LUT R15, R15, 0x7f, RZ, 0xc0, !PT ;  /* 0x0000007f0f0f7812 */ /* 0x000fe400078ec0ff */
[----:B------:R-:W-:Y:S01]  /*1abd0*/  SEL R151, RZ, 0x4, P1 ;  /* 0x00000004ff977807 */ /* 0x000fe20000800000 */
[----:B------:R2:W-:Y:S01]  /*1abe0*/  STL.64 [R1+0x698], R6 ;  /* 0x0006980601007387 */ /* 0x0005e20000100a00 */
[----:B------:R-:W-:Y:S02]  /*1abf0*/  ISETP.NE.U32.AND P1, PT, R150, RZ, PT ;  /* 0x000000ff9600720c */ /* 0x000fe40003f25070 */
[----:B------:R-:W-:Y:S01]  /*1ac00*/  SEL R150, RZ, 0x4, P3 ;  /* 0x00000004ff967807 */ /* 0x000fe20001800000 */
[----:B------:R1:W-:Y:S01]  /*1ac10*/  STL.64 [R1+0x6a8], R2 ;  /* 0x0006a80201007387 */ /* 0x0003e20000100a00 */
[----:B------:R-:W-:-:S02]  /*1ac20*/  SEL R168, RZ, 0x4, P2 ;  /* 0x00000004ffa87807 */ /* 0x000fc40001000000 */
[----:B------:R-:W-:Y:S02]  /*1ac30*/  ISETP.GE.AND P3, PT, R14, UR4, PT ;  /* 0x000000040e007c0c */ /* 0x000fe4000bf66270 */
[----:B------:R-:W-:Y:S02]  /*1ac40*/  ISETP.GE.AND P2, PT, R15, UR4, PT ;  /* 0x000000040f007c0c */ /* 0x000fe4000bf46270 */
[----:B------:R-:W3:Y:S04]  /*1ac50*/  LDL.LU.64 R14, [R1+0x500] ;  /* 0x00050000010e7983 */ /* 0x000ee80000300a00 */
[----:B------:R-:W4:Y:S01]  /*1ac60*/  LDL.LU.64 R16, [R1+0x4c0] ;  /* 0x0004c00001107983 */ /* 0x000f220000300a00 */
[----:B------:R-:W-:-:S03]  /*1ac70*/  IMAD.SHL.U32 R187, R0, 0x80, RZ ;  /* 0x0000008000bb7824 */ /* 0x000fc600078e00ff */
[----:B------:R-:W4:Y:S04]  /*1ac80*/  LDL.LU.64 R10, [R1+0x488] ;  /* 0x00048800010a7983 */ /* 0x000f280000300a00 */
[----:B------:R-:W4:Y:S04]  /*1ac90*/  LDL.LU.64 R8, [R1+0x450] ;  /* 0x0004500001087983 */ /* 0x000f280000300a00 */
[----:B------:R-:W5:Y:S04]  /*1aca0*/  LDL.LU R0, [R1+0xd40] ;  /* 0x000d400001007983 */ /* 0x000f680000300800 */
[----:B------:R-:W4:Y:S04]  /*1acb0*/  LDL.LU.64 R22, [R1+0x418] ;  /* 0x0004180001167983 */ /* 0x000f280000300a00 */
[----:B------:R-:W4:Y:S04]  /*1acc0*/  LDL.LU.64 R20, [R1+0x3e0] ;  /* 0x0003e00001147983 */ /* 0x000f280000300a00 */
[----:B--2---:R-:W2:Y:S01]  /*1acd0*/  LDL.LU.64 R6, [R1+0x3a8] ;  /* 0x0003a80001067983 */ /* 0x004ea20000300a00 */
[----:B------:R-:W-:-:S02]  /*1ace0*/  SEL R151, R151, RZ, P4 ;  /* 0x000000ff97977207 */ /* 0x000fc40002000000 */
[----:B------:R-:W-:Y:S01]  /*1acf0*/  SEL R150, R150, RZ, P4 ;  /* 0x000000ff96967207 */ /* 0x000fe20002000000 */
[----:B------:R-:W-:Y:S01]  /*1ad00*/  IMAD.WIDE R230, R185, 0x4, R230 ;  /* 0x00000004b9e67825 */ /* 0x000fe200078e02e6 */
[----:B------:R-:W-:Y:S01]  /*1ad10*/  SEL R170, RZ, 0x4, P3 ;  /* 0x00000004ffaa7807 */ /* 0x000fe20001800000 */
[----:B------:R-:W2:Y:S01]  /*1ad20*/  LDL.LU.64 R196, [R1+0x370] ;  /* 0x0003700001c47983 */ /* 0x000ea20000300a00 */
[----:B------:R-:W-:Y:S02]  /*1ad30*/  SEL R169, RZ, 0x4, P2 ;  /* 0x00000004ffa97807 */ /* 0x000fe40001000000 */
[----:B------:R-:W-:Y:S01]  /*1ad40*/  SEL R168, R168, RZ, P4 ;  /* 0x000000ffa8a87207 */ /* 0x000fe20002000000 */
[----:B------:R-:W-:Y:S01]  /*1ad50*/  LDGSTS.E [R245+0x68000], desc[UR16][R230.64], P5 ;  /* 0x68000000e6f57fae */ /* 0x000fe2000a921850 */
[----:B------:R-:W-:Y:S02]  /*1ad60*/  ISETP.NE.U32.AND P3, PT, R151, RZ, PT ;  /* 0x000000ff9700720c */ /* 0x000fe40003f65070 */
[----:B------:R-:W-:-:S02]  /*1ad70*/  ISETP.NE.U32.AND P2, PT, R150, RZ, PT ;  /* 0x000000ff9600720c */ /* 0x000fc40003f45070 */
[----:B------:R-:W-:Y:S02]  /*1ad80*/  SEL R151, R170, RZ, P4 ;  /* 0x000000ffaa977207 */ /* 0x000fe40002000000 */
[----:B------:R-:W-:Y:S02]  /*1ad90*/  SEL R150, R169, RZ, P4 ;  /* 0x000000ffa9967207 */ /* 0x000fe40002000000 */
[----:B------:R-:W-:Y:S01]  /*1ada0*/  ISETP.NE.U32.AND P4, PT, R168, RZ, PT ;  /* 0x000000ffa800720c */ /* 0x000fe20003f85070 */
[----:B------:R-:W-:Y:S01]  /*1adb0*/  IMAD.WIDE R228, R185, 0x4, R228 ;  /* 0x00000004b9e47825 */ /* 0x000fe200078e02e4 */
[----:B------:R-:W-:-:S03]  /*1adc0*/  ISETP.NE.U32.AND P5, PT, R151, RZ, PT ;  /* 0x000000ff9700720c */ /* 0x000fc60003fa5070 */
[C---:B------:R-:W-:Y:S01]  /*1add0*/  IMAD.WIDE R18, R185.reuse, 0x4, R146 ;  /* 0x00000004b9127825 */ /* 0x040fe200078e0292 */
[----:B------:R-:W-:Y:S03]  /*1ade0*/  LDGSTS.E [R245+0x68008], desc[UR16][R228.64], P6 ;  /* 0x68008000e4f57fae */ /* 0x000fe6000b121850 */
[----:B------:R-:W-:-:S04]  /*1adf0*/  IMAD.WIDE R200, R185, 0x4, R144 ;  /* 0x00000004b9c87825 */ /* 0x000fc800078e0290 */
[C---:B-1----:R-:W-:Y:S01]  /*1ae00*/  IMAD.WIDE R2, R185.reuse, 0x4, R148 ;  /* 0x00000004b9027825 */ /* 0x042fe200078e0294 */
[----:B------:R1:W-:Y:S03]  /*1ae10*/  STL.64 [R1+0x660], R18 ;  /* 0x0006601201007387 */ /* 0x0003e60000100a00 */
[C---:B------:R-:W-:Y:S01]  /*1ae20*/  IMAD.WIDE R202, R185.reuse, 0x4, R142 ;  /* 0x00000004b9ca7825 */ /* 0x040fe200078e028e */
[----:B------:R-:W-:Y:S03]  /*1ae30*/  LDGSTS.E [R245+0x6a000], desc[UR16][R200.64], P0 ;  /* 0x6a000000c8f57fae */ /* 0x000fe60008121850 */
[C---:B------:R-:W-:Y:S01]  /*1ae40*/  IMAD.WIDE R236, R185.reuse, 0x4, R140 ;  /* 0x00000004b9ec7825 */ /* 0x040fe200078e028c */
[----:B------:R4:W-:Y:S03]  /*1ae50*/  STL.64 [R1+0x680], R2 ;  /* 0x0006800201007387 */ /* 0x0009e60000100a00 */
[----:B------:R-:W-:Y:S01]  /*1ae60*/  IMAD.WIDE R238, R185, 0x4, R24 ;  /* 0x00000004b9ee7825 */ /* 0x000fe200078e0218 */
[----:B------:R-:W-:Y:S04]  /*1ae70*/  LDGSTS.E [R245+0x6a008], desc[UR16][R202.64], P1 ;  /* 0x6a008000caf57fae */ /* 0x000fe80008921850 */
[----:B------:R-:W2:Y:S04]  /*1ae80*/  LDL.LU.64 R190, [R1+0x338] ;  /* 0x0003380001be7983 */ /* 0x000ea80000300a00 */
[----:B------:R-:W-:Y:S04]  /*1ae90*/  LDGSTS.E [R245+0x6c000], desc[UR16][R236.64], P3 ;  /* 0x6c000000ecf57fae */ /* 0x000fe80009921850 */
[----:B------:R-:W2:Y:S04]  /*1aea0*/  LDL.LU.64 R176, [R1+0x300] ;  /* 0x0003000001b07983 */ /* 0x000ea80000300a00 */
[----:B------:R-:W-:Y:S04]  /*1aeb0*/  LDGSTS.E [R245+0x6c008], desc[UR16][R238.64], P2 ;  /* 0x6c008000eef57fae */ /* 0x000fe80009121850 */
[----:B------:R-:W2:Y:S04]  /*1aec0*/  LDL.LU.64 R178, [R1+0x2c8] ;  /* 0x0002c80001b27983 */ /* 0x000ea80000300a00 */
[----:B------:R2:W-:Y:S04]  /*1aed0*/  LDGSTS.E [R245+0x6e000], desc[UR16][R18.64], P4 ;  /* 0x6e00000012f57fae */ /* 0x0005e8000a121850 */
[----:B------:R-:W2:Y:S04]  /*1aee0*/  LDL.LU.64 R174, [R1+0x290] ;  /* 0x0002900001ae7983 */ /* 0x000ea80000300a00 */
[----:B------:R2:W-:Y:S04]  /*1aef0*/  LDGSTS.E [R245+0x6e008], desc[UR16][R2.64], P5 ;  /* 0x6e00800002f57fae */ /* 0x0005e8000a921850 */
[----:B-1----:R-:W2:Y:S01]  /*1af00*/  LDL.LU.64 R18, [R1+0x258] ;  /* 0x0002580001127983 */ /* 0x002ea20000300a00 */
[----:B---3--:R-:W-:-:S04]  /*1af10*/  IMAD.WIDE R14, R187, 0x4, R14 ;  /* 0x00000004bb0e7825 */ /* 0x008fc800078e020e */
[----:B----4-:R-:W-:-:S04]  /*1af20*/  IMAD.WIDE R250, R187, 0x4, R16 ;  /* 0x00000004bbfa7825 */ /* 0x010fc800078e0210 */
[C---:B------:R-:W-:Y:S01]  /*1af30*/  IMAD.WIDE R242, R187.reuse, 0x4, R10 ;  /* 0x00000004bbf27825 */ /* 0x040fe200078e020a */
[----:B------:R-:W3:Y:S04]  /*1af40*/  LDL.LU.64 R16, [R1+0x220] ;  /* 0x0002200001107983 */ /* 0x000ee80000300a00 */
[----:B------:R-:W4:Y:S04]  /*1af50*/  LDL.LU.64 R172, [R1+0x1e8] ;  /* 0x0001e80001ac7983 */ /* 0x000f280000300a00 */
[----:B------:R-:W4:Y:S04]  /*1af60*/  LDL.LU.64 R2, [R1+0x1b0] ;  /* 0x0001b00001027983 */ /* 0x000f280000300a00 */
[----:B------:R-:W4:Y:S01]  /*1af70*/  LDL.LU.64 R166, [R1+0x178] ;  /* 0x0001780001a67983 */ /* 0x000f220000300a00 */
[----:B------:R-:W-:-:S03]  /*1af80*/  IMAD.WIDE R232, R187, 0x4, R8 ;  /* 0x00000004bbe87825 */ /* 0x000fc600078e0208 */
[----:B------:R1:W-:Y:S01]  /*1af90*/  STL.64 [R1+0x500], R14 ;  /* 0x0005000e01007387 */ /* 0x0003e20000100a00 */
[----:B------:R-:W-:-:S03]  /*1afa0*/  IMAD.WIDE R226, R187, 0x4, R22 ;  /* 0x00000004bbe27825 */ /* 0x000fc600078e0216 */
[----:B------:R-:W4:Y:S04]  /*1afb0*/  LDL.LU.64 R164, [R1+0x140] ;  /* 0x0001400001a47983 */ /* 0x000f280000300a00 */
[----:B------:R-:W4:Y:S01]  /*1afc0*/  LDL.LU.64 R10, [R1+0x108] ;  /* 0x00010800010a7983 */ /* 0x000f220000300a00 */
[----:B------:R-:W-:-:S03]  /*1afd0*/  IMAD.WIDE R222, R187, 0x4, R20 ;  /* 0x00000004bbde7825 */ /* 0x000fc600078e0214 */
[----:B------:R-:W-:Y:S01]  /*1afe0*/  STL.64 [R1+0x4c0], R250 ;  /* 0x0004c0fa01007387 */ /* 0x000fe20000100a00 */
[----:B--2---:R-:W-:-:S03]  /*1aff0*/  IMAD.WIDE R220, R187, 0x4, R6 ;  /* 0x00000004bbdc7825 */ /* 0x004fc600078e0206 */
[----:B------:R-:W2:Y:S04]  /*1b000*/  LDL.LU.64 R8, [R1+0xd0] ;  /* 0x0000d00001087983 */ /* 0x000ea80000300a00 */
[----:B------:R-:W2:Y:S04]  /*1b010*/  LDL.LU.64 R22, [R1+0x98] ;  /* 0x0000980001167983 */ /* 0x000ea80000300a00 */
[----:B------:R-:W-:Y:S04]  /*1b020*/  STL.64 [R1+0x488], R242 ;  /* 0x000488f201007387 */ /* 0x000fe80000100a00 */
[----:B------:R-:W2:Y:S04]  /*1b030*/  LDL.LU.64 R20, [R1+0x60] ;  /* 0x0000600001147983 */ /* 0x000ea80000300a00 */
[----:B------:R-:W2:Y:S01]  /*1b040*/  LDL.LU.64 R6, [R1+0x28] ;  /* 0x0000280001067983 */ /* 0x000ea20000300a00 */
[----:B------:R-:W-:-:S03]  /*1b050*/  IMAD.WIDE R218, R187, 0x4, R196 ;  /* 0x00000004bbda7825 */ /* 0x000fc600078e02c4 */
[----:B------:R-:W-:Y:S01]  /*1b060*/  STL.64 [R1+0x450], R232 ;  /* 0x000450e801007387 */ /* 0x000fe20000100a00 */
[----:B------:R-:W-:-:S03]  /*1b070*/  ISETP.NE.U32.AND P6, PT, R150, RZ, PT ;  /* 0x000000ff9600720c */ /* 0x000fc60003fc5070 */
[----:B------:R-:W-:Y:S04]  /*1b080*/  STL.64 [R1+0x418], R226 ;  /* 0x000418e201007387 */ /* 0x000fe80000100a00 */
[----:B------:R-:W-:Y:S04]  /*1b090*/  STL.64 [R1+0x718], R222 ;  /* 0x000718de01007387 */ /* 0x000fe80000100a00 */
[----:B------:R-:W-:Y:S01]  /*1b0a0*/  STL.64 [R1+0x730], R220 ;  /* 0x000730dc01007387 */ /* 0x000fe20000100a00 */
[----:B------:R-:W-:-:S03]  /*1b0b0*/  IMAD.WIDE R212, R187, 0x4, R190 ;  /* 0x00000004bbd47825 */ /* 0x000fc600078e02be */
        /* <DEDUP_REMOVED lines=8> */
[----:B------:R-:W0:Y:S01]  /*1b140*/  LDGDEPBAR ;  /* 0x00000000000079af */ /* 0x000e220000000000 */
[----:B------:R-:W-:-:S03]  /*1b150*/  IMAD.WIDE R18, R187, 0x4, R18 ;  /* 0x00000004bb127825 */ /* 0x000fc600078e0212 */
[----:B------:R-:W-:Y:S04]  /*1b160*/  STL.64 [R1+0x848], R206 ;  /* 0x000848ce01007387 */ /* 0x000fe80000100a00 */
[----:B------:R1:W-:Y:S01]  /*1b170*/  STL.64 [R1+0x888], R18 ;  /* 0x0008881201007387 */ /* 0x0003e20000100a00 */
[----:B------:R-:W-:-:S03]  /*1b180*/  IMAD.WIDE R170, R187, 0x4, R56 ;  /* 0x00000004bbaa7825 */ /* 0x000fc600078e0238 */
[----:B------:R-:W-:Y:S01]  /*1b190*/  LDGSTS.E [R4+0x20000], desc[UR16][R14.64], P6 ;  /* 0x200000000e047fae */ /* 0x000fe2000b121850 */
[----:B------:R-:W-:-:S03]  /*1b1a0*/  IMAD.WIDE R168, R187, 0x4, R70 ;  /* 0x00000004bba87825 */ /* 0x000fc600078e0246 */
        /* <DEDUP_REMOVED lines=11> */
[----:B------:R-:W-:Y:S01]  /*1b260*/  LDGSTS.E [R4+0x23000], desc[UR16][R18.64], P6 ;  /* 0x2300000012047fae */ /* 0x000fe2000b121850 */
[----:B---3--:R-:W-:-:S04]  /*1b270*/  IMAD.WIDE R16, R187, 0x4, R16 ;  /* 0x00000004bb107825 */ /* 0x008fc800078e0210 */
[C---:B----4-:R-:W-:Y:S01]  /*1b280*/  IMAD.WIDE R198, R187.reuse, 0x4, R172 ;  /* 0x00000004bbc67825 */ /* 0x050fe200078e02ac */
[----:B------:R3:W-:Y:S03]  /*1b290*/  STL.64 [R1+0x8c8], R16 ;  /* 0x0008c81001007387 */ /* 0x0007e60000100a00 */
[C---:B------:R-:W-:Y:S01]  /*1b2a0*/  IMAD.WIDE R2, R187.reuse, 0x4, R2 ;  /* 0x00000004bb027825 */ /* 0x040fe200078e0202 */
[----:B------:R-:W-:Y:S03]  /*1b2b0*/  STL.64 [R1+0x908], R198 ;  /* 0x000908c601007387 */ /* 0x000fe60000100a00 */
[C---:B------:R-:W-:Y:S01]  /*1b2c0*/  IMAD.WIDE R196, R187.reuse, 0x4, R166 ;  /* 0x00000004bbc47825 */ /* 0x040fe200078e02a6 */
[----:B------:R4:W-:Y:S03]  /*1b2d0*/  STL.64 [R1+0x948], R2 ;  /* 0x0009480201007387 */ /* 0x0009e60000100a00 */
[C---:B------:R-:W-:Y:S01]  /*1b2e0*/  IMAD.WIDE R190, R187.reuse, 0x4, R164 ;  /* 0x00000004bbbe7825 */ /* 0x040fe200078e02a4 */
[----:B------:R-:W-:Y:S03]  /*1b2f0*/  STL.64 [R1+0x988], R196 ;  /* 0x000988c401007387 */ /* 0x000fe60000100a00 */
[C---:B------:R-:W-:Y:S01]  /*1b300*/  IMAD.WIDE R10, R187.reuse, 0x4, R10 ;  /* 0x00000004bb0a7825 */ /* 0x040fe200078e020a */
[----:B------:R-:W-:Y:S03]  /*1b310*/  STL.64 [R1+0x9c8], R190 ;  /* 0x0009c8be01007387 */ /* 0x000fe60000100a00 */
[C---:B--2---:R-:W-:Y:S01]  /*1b320*/  IMAD.WIDE R178, R187.reuse, 0x4, R8 ;  /* 0x00000004bbb27825 */ /* 0x044fe200078e0208 */
[----:B------:R2:W-:Y:S03]  /*1b330*/  STL.64 [R1+0xa00], R10 ;  /* 0x000a000a01007387 */ /* 0x0005e60000100a00 */
[C---:B------:R-:W-:Y:S01]  /*1b340*/  IMAD.WIDE R176, R187.reuse, 0x4, R22 ;  /* 0x00000004bbb07825 */ /* 0x040fe200078e0216 */
[----:B------:R-:W-:Y:S03]  /*1b350*/  STL.64 [R1+0xa38], R178 ;  /* 0x000a38b201007387 */ /* 0x000fe60000100a00 */
[C---:B------:R-:W-:Y:S01]  /*1b360*/  IMAD.WIDE R22, R187.reuse, 0x4, R28 ;  /* 0x00000004bb167825 */ /* 0x040fe200078e021c */
[----:B------:R-:W-:Y:S03]  /*1b370*/  LDGSTS.E [R4+0x23400], desc[UR16][R16.64], P6 ;  /* 0x2340000010047fae */ /* 0x000fe6000b121850 */
        /* <DEDUP_REMOVED lines=8> */
[C---:B------:R-:W-:Y:S01]  /*1b400*/  IMAD.WIDE R164, R187.reuse, 0x4, R98 ;  /* 0x00000004bba47825 */ /* 0x040fe200078e0262 */
[----:B------:R2:W-:Y:S03]  /*1b410*/  STL.64 [R1+0xb08], R22 ;  /* 0x000b081601007387 */ /* 0x0005e60000100a00 */
[C---:B------:R-:W-:Y:S01]  /*1b420*/  IMAD.WIDE R20, R187.reuse, 0x4, R112 ;  /* 0x00000004bb147825 */ /* 0x040fe200078e0270 */
[----:B------:R-:W-:Y:S03]  /*1b430*/  STL.64 [R1+0xb28], R172 ;  /* 0x000b28ac01007387 */ /* 0x000fe60000100a00 */
[C---:B------:R-:W-:Y:S01]  /*1b440*/  IMAD.WIDE R6, R187.reuse, 0x4, R126 ;  /* 0x00000004bb067825 */ /* 0x040fe200078e027e */
[----:B------:R-:W-:Y:S04]  /*1b450*/  STL.64 [R1+0xb40], R170 ;  /* 0x000b40aa01007387 */ /* 0x000fe80000100a00 */
[----:B------:R-:W-:Y:S04]  /*1b460*/  STL.64 [R1+0xb58], R168 ;  /* 0x000b58a801007387 */ /* 0x000fe80000100a00 */
[----:B------:R-:W-:Y:S04]  /*1b470*/  STL.64 [R1+0xb68], R166 ;  /* 0x000b68a601007387 */ /* 0x000fe80000100a00 */
[----:B------:R-:W-:Y:S04]  /*1b480*/  STL.64 [R1+0xb78], R164 ;  /* 0x000b78a401007387 */ /* 0x000fe80000100a00 */
[----:B-1----:R-:W2:Y:S04]  /*1b490*/  LDL.LU.64 R14, [R1+0xd38] ;  /* 0x000d3800010e7983 */ /* 0x002ea80000300a00 */
[----:B------:R-:W-:Y:S04]  /*1b4a0*/  STL.64 [R1+0xb80], R20 ;  /* 0x000b801401007387 */ /* 0x000fe80000100a00 */
[----:B------:R1:W-:Y:S04]  /*1b4b0*/  STL.64 [R1+0xb88], R6 ;  /* 0x000b880601007387 */ /* 0x0003e80000100a00 */
[----:B------:R-:W1:Y:S04]  /*1b4c0*/  LDL.LU.64 R18, [R1+0x4f8] ;  /* 0x0004f80001127983 */ /* 0x000e680000300a00 */
[----:B------:R-:W-:Y:S04]  /*1b4d0*/  LDGSTS.E [R4+0x23800], desc[UR16][R198.64], P6 ;  /* 0x23800000c6047fae */ /* 0x000fe8000b121850 */
[----:B------:R-:W-:Y:S04]  /*1b4e0*/  LDGSTS.E [R4+0x23c00], desc[UR16][R2.64], P6 ;  /* 0x23c0000002047fae */ /* 0x000fe8000b121850 */
[----:B---3--:R-:W3:Y:S04]  /*1b4f0*/  LDL.LU.64 R16, [R1+0x4b8] ;  /* 0x0004b80001107983 */ /* 0x008ee80000300a00 */
[----:B------:R-:W-:Y:S04]  /*1b500*/  LDGSTS.E [R4+0x24000], desc[UR16][R196.64], P6 ;  /* 0x24000000c4047fae */ /* 0x000fe8000b121850 */
[----:B------:R-:W-:Y:S04]  /*1b510*/  LDGSTS.E [R4+0x24400], desc[UR16][R190.64], P6 ;  /* 0x24400000be047fae */ /* 0x000fe8000b121850 */
[----:B------:R-:W3:Y:S04]  /*1b520*/  LDL.LU.64 R232, [R1+0x480] ;  /* 0x0004800001e87983 */ /* 0x000ee80000300a00 */
[----:B------:R-:W-:Y:S04]  /*1b530*/  LDGSTS.E [R4+0x24800], desc[UR16][R10.64], P6 ;  /* 0x248000000a047fae */ /* 0x000fe8000b121850 */
[----:B----4-:R-:W4:Y:S04]  /*1b540*/  LDL.LU.64 R2, [R1+0x448] ;  /* 0x0004480001027983 */ /* 0x010f280000300a00 */
[----:B------:R-:W-:Y:S04]  /*1b550*/  LDGSTS.E [R4+0x24c00], desc[UR16][R178.64], P6 ;  /* 0x24c00000b2047fae */ /* 0x000fe8000b121850 */
[----:B------:R-:W-:Y:S04]  /*1b560*/  LDGSTS.E [R4+0x25000], desc[UR16][R176.64], P6 ;  /* 0x25000000b0047fae */ /* 0x000fe8000b121850 */
[----:B------:R-:W-:Y:S04]  /*1b570*/  LDGSTS.E [R4+0x25400], desc[UR16][R8.64], P6 ;  /* 0x2540000008047fae */ /* 0x000fe8000b121850 */
[----:B--2---:R-:W2:Y:S04]  /*1b580*/  LDL.LU.64 R10, [R1+0x410] ;  /* 0x00041000010a7983 */ /* 0x004ea80000300a00 */
[----:B------:R-:W-:Y:S04]  /*1b590*/  LDGSTS.E [R4+0x25800], desc[UR16][R174.64], P6 ;  /* 0x25800000ae047fae */ /* 0x000fe8000b121850 */
[----:B------:R-:W-:Y:S04]  /*1b5a0*/  LDGSTS.E [R4+0x25c00], desc[UR16][R12.64], P6 ;  /* 0x25c000000c047fae */ /* 0x000fe8000b121850 */
[----:B------:R-:W2:Y:S04]  /*1b5b0*/  LDL.LU.64 R8, [R1+0x3d8] ;  /* 0x0003d80001087983 */ /* 0x000ea80000300a00 */
[----:B------:R-:W-:Y:S04]  /*1b5c0*/  LDGSTS.E [R4+0x26000], desc[UR16][R22.64], P6 ;  /* 0x2600000016047fae */ /* 0x000fe8000b121850 */
[----:B------:R-:W-:Y:S04]  /*1b5d0*/  LDGSTS.E [R4+0x26400], desc[UR16][R172.64], P6 ;  /* 0x26400000ac047fae */ /* 0x000fe8000b121850 */
[----:B------:R-:W-:Y:S04]  /*1b5e0*/  LDGSTS.E [R4+0x26800], desc[UR16][R170.64], P6 ;  /* 0x26800000aa047fae */ /* 0x000fe8000b121850 */
[----:B------:R-:W2:Y:S04]  /*1b5f0*/  LDL.LU.64 R22, [R1+0x3a0] ;  /* 0x0003a00001167983 */ /* 0x000ea80000300a00 */
        /* <DEDUP_REMOVED lines=8> */
[----:B------:R1:W-:Y:S04]  /*1b680*/  LDGSTS.E [R4+0x27c00], desc[UR16][R6.64], P6 ;  /* 0x27c0000006047fae */ /* 0x0003e8000b121850 */
[----:B------:R-:W2:Y:S01]  /*1b690*/  LDL.LU.64 R176, [R1+0x288] ;  /* 0x0002880001b07983 */ /* 0x000ea20000300a00 */
[----:B-1----:R-:W-:-:S03]  /*1b6a0*/  IMAD.WIDE R6, R187, 0x4, R18 ;  /* 0x00000004bb067825 */ /* 0x002fc600078e0212 */
[----:B------:R-:W2:Y:S04]  /*1b6b0*/  LDL.LU.64 R18, [R1+0x250] ;  /* 0x0002500001127983 */ /* 0x000ea80000300a00 */
[----:B------:R-:W2:Y:S04]  /*1b6c0*/  LDL.LU.64 R20, [R1+0x218] ;  /* 0x0002180001147983 */ /* 0x000ea80000300a00 */
[----:B------:R-:W2:Y:S01]  /*1b6d0*/  LDL.LU.64 R164, [R1+0x1e0] ;  /* 0x0001e00001a47983 */ /* 0x000ea20000300a00 */
[----:B---3--:R-:W-:-:S03]  /*1b6e0*/  IMAD.WIDE R16, R187, 0x4, R16 ;  /* 0x00000004bb107825 */ /* 0x008fc600078e0210 */
[----:B------:R-:W3:Y:S04]  /*1b6f0*/  LDL.LU.64 R178, [R1+0x1a8] ;  /* 0x0001a80001b27983 */ /* 0x000ee80000300a00 */
[----:B------:R-:W3:Y:S04]  /*1b700*/  LDL.LU.64 R174, [R1+0x170] ;  /* 0x0001700001ae7983 */ /* 0x000ee80000300a00 */
[----:B------:R1:W-:Y:S01]  /*1b710*/  STL.64 [R1+0x220], R6 ;  /* 0x0002200601007387 */ /* 0x0003e20000100a00 */
[----:B------:R-:W-:-:S03]  /*1b720*/  IMAD.WIDE R250, R187, 0x4, R232 ;  /* 0x00000004bbfa7825 */ /* 0x000fc600078e02e8 */
[----:B------:R-:W3:Y:S01]  /*1b730*/  LDL.LU.64 R172, [R1+0x138] ;  /* 0x0001380001ac7983 */ /* 0x000ee20000300a00 */
[----:B----4-:R-:W-:-:S03]  /*1b740*/  IMAD.WIDE R242, R187, 0x4, R2 ;  /* 0x00000004bbf27825 */ /* 0x010fc600078e0202 */
[----:B------:R-:W-:Y:S04]  /*1b750*/  LDGSTS.E [R5+0x20080], desc[UR16][R6.64], P6 ;  /* 0x2008000006057fae */ /* 0x000fe8000b121850 */
[----:B------:R-:W4:Y:S04]  /*1b760*/  LDL.LU.64 R2, [R1+0x100] ;  /* 0x0001000001027983 */ /* 0x000f280000300a00 */
[----:B------:R1:W-:Y:S04]  /*1b770*/  STL.64 [R1+0x290], R16 ;  /* 0x0002901001007387 */ /* 0x0003e80000100a00 */
[----:B------:R-:W4:Y:S01]  /*1b780*/  LDL.LU.64 R166, [R1+0xc8] ;  /* 0x0000c80001a67983 */ /* 0x000f220000300a00 */
[----:B--2---:R-:W-:-:S03]  /*1b790*/  IMAD.WIDE R232, R187, 0x4, R10 ;  /* 0x00000004bbe87825 */ /* 0x004fc600078e020a */
[----:B------:R-:W-:Y:S04]  /*1b7a0*/  LDGSTS.E [R5+0x20480], desc[UR16][R16.64], P6 ;  /* 0x2048000010057fae */ /* 0x000fe8000b121850 */
[----:B------:R-:W2:Y:S04]  /*1b7b0*/  LDL.LU.64 R10, [R1+0x90] ;  /* 0x00009000010a7983 */ /* 0x000ea80000300a00 */
[----:B------:R-:W-:Y:S01]  /*1b7c0*/  STL.64 [R1+0x300], R250 ;  /* 0x000300fa01007387 */ /* 0x000fe20000100a00 */
[----:B------:R-:W-:-:S03]  /*1b7d0*/  IMAD.WIDE R226, R187, 0x4, R8 ;  /* 0x00000004bbe27825 */ /* 0x000fc600078e0208 */
[----:B------:R-:W-:Y:S04]  /*1b7e0*/  LDGSTS.E [R5+0x20880], desc[UR16][R250.64], P6 ;  /* 0x20880000fa057fae */ /* 0x000fe8000b121850 */
[----:B------:R-:W2:Y:S01]  /*1b7f0*/  LDL.LU.64 R8, [R1+0x58] ;  /* 0x0000580001087983 */ /* 0x000ea20000300a00 */
[----:B------:R-:W-:-:S03]  /*1b800*/  IMAD.WIDE R222, R187, 0x4, R22 ;  /* 0x00000004bbde7825 */ /* 0x000fc600078e0216 */
[----:B------:R-:W-:Y:S04]  /*1b810*/  LDGSTS.E [R5+0x20c80], desc[UR16][R242.64], P6 ;  /* 0x20c80000f2057fae */ /* 0x000fe8000b121850 */
[----:B------:R-:W2:Y:S01]  /*1b820*/  LDL.LU.64 R22, [R1+0x20] ;  /* 0x0000200001167983 */ /* 0x000ea20000300a00 */
[----:B------:R-:W-:-:S03]  /*1b830*/  IMAD.WIDE R220, R187, 0x4, R206 ;  /* 0x00000004bbdc7825 */ /* 0x000fc600078e02ce */
[----:B------:R-:W-:Y:S04]  /*1b840*/  STL.64 [R1+0x3a8], R242 ;  /* 0x0003a8f201007387 */ /* 0x000fe80000100a00 */
[----:B------:R-:W-:Y:S01]  /*1b850*/  STL.64 [R1+0x3e0], R232 ;  /* 0x0003e0e801007387 */ /* 0x000fe20000100a00 */
[----:B------:R-:W-:-:S03]  /*1b860*/  IMAD.WIDE R218, R187, 0x4, R198 ;  /* 0x00000004bbda7825 */ /* 0x000fc600078e02c6 */
[----:B------:R-:W-:Y:S04]  /*1b870*/  STL.64 [R1+0x3d8], R226 ;  /* 0x0003d8e201007387 */ /* 0x000fe80000100a00 */
[----:B------:R-:W-:Y:S01]  /*1b880*/  STL.64 [R1+0x410], R222 ;  /* 0x000410de01007387 */ /* 0x000fe20000100a00 */
[----:B------:R-:W-:-:S03]  /*1b890*/  IMAD.WIDE R212, R187, 0x4, R196 ;  /* 0x00000004bbd47825 */ /* 0x000fc600078e02c4 */
[----:B------:R-:W-:Y:S04]  /*1b8a0*/  STL.64 [R1+0x448], R220 ;  /* 0x000448dc01007387 */ /* 0x000fe80000100a00 */
[----:B------:R-:W-:Y:S01]  /*1b8b0*/  STL.64 [R1+0x728], R218 ;  /* 0x000728da01007387 */ /* 0x000fe20000100a00 */
[----:B------:R-:W-:-:S03]  /*1b8c0*/  IMAD.WIDE R210, R187, 0x4, R190 ;  /* 0x00000004bbd27825 */ /* 0x000fc600078e02be */
[----:B------:R-:W-:Y:S01]  /*1b8d0*/  STL.64 [R1+0x748], R212 ;  /* 0x000748d401007387 */ /* 0x000fe20000100a00 */
[----:B------:R-:W-:-:S03]  /*1b8e0*/  IMAD.WIDE R208, R187, 0x4, R176 ;  /* 0x00000004bbd07825 */ /* 0x000fc600078e02b0 */
[----:B------:R-:W-:Y:S04]  /*1b8f0*/  STL.64 [R1+0x778], R210 ;  /* 0x000778d201007387 */ /* 0x000fe80000100a00 */
[----:B------:R-:W-:Y:S01]  /*1b900*/  STL.64 [R1+0x7b8], R208 ;  /* 0x0007b8d001007387 */ /* 0x000fe20000100a00 */
[----:B------:R-:W-:-:S03]  /*1b910*/  IMAD.WIDE R14, R187, 0x4, R14 ;  /* 0x00000004bb0e7825 */ /* 0x000fc600078e020e */
[----:B------:R-:W-:Y:S01]  /*1b920*/  LDGSTS.E [R5+0x21080], desc[UR16][R232.64], P6 ;  /* 0x21080000e8057fae */ /* 0x000fe2000b121850 */
[----:B------:R-:W-:-:S03]  /*1b930*/  IMAD.WIDE R170, R187, 0x4, R72 ;  /* 0x00000004bbaa7825 */ /* 0x000fc600078e0248 */
[----:B------:R-:W-:Y:S01]  /*1b940*/  LDGSTS.E [R5+0x21480], desc[UR16][R226.64], P6 ;  /* 0x21480000e2057fae */ /* 0x000fe2000b121850 */
[----:B------:R-:W-:-:S03]  /*1b950*/  IMAD.WIDE R168, R187, 0x4, R86 ;  /* 0x00000004bba87825 */ /* 0x000fc600078e0256 */
[----:B------:R-:W-:Y:S01]  /*1b960*/  LDGSTS.E [R5+0x21880], desc[UR16][R222.64], P6 ;  /* 0x21880000de057fae */ /* 0x000fe2000b121850 */
[----:B------:R-:W-:-:S03]  /*1b970*/  IMAD.WIDE R12, R187, 0x4, R128 ;  /* 0x00000004bb0c7825 */ /* 0x000fc600078e0280 */
[----:B------:R-:W-:Y:S04]  /*1b980*/  LDGSTS.E [R5+0x21c80], desc[UR16][R220.64], P6 ;  /* 0x21c80000dc057fae */ /* 0x000fe8000b121850 */
[----:B------:R-:W-:Y:S04]  /*1b990*/  LDGSTS.E [R5+0x22080], desc[UR16][R218.64], P6 ;  /* 0x22080000da057fae */ /* 0x000fe8000b121850 */
[----:B------:R-:W-:Y:S04]  /*1b9a0*/  LDGSTS.E [R5+0x22480], desc[UR16][R212.64], P6 ;  /* 0x22480000d4057fae */ /* 0x000fe8000b121850 */
[----:B------:R-:W-:Y:S04]  /*1b9b0*/  LDGSTS.E [R5+0x22880], desc[UR16][R210.64], P6 ;  /* 0x22880000d2057fae */ /* 0x000fe8000b121850 */
[----:B------:R-:W-:Y:S01]  /*1b9c0*/  LDGSTS.E [R5+0x22c80], desc[UR16][R208.64], P6 ;  /* 0x22c80000d0057fae */ /* 0x000fe2000b121850 */
[----:B------:R-:W-:-:S04]  /*1b9d0*/  IMAD.WIDE R18, R187, 0x4, R18 ;  /* 0x00000004bb127825 */ /* 0x000fc800078e0212 */
[C---:B------:R-:W-:Y:S01]  /*1b9e0*/  IMAD.WIDE R20, R187.reuse, 0x4, R20 ;  /* 0x00000004bb147825 */ /* 0x040fe200078e0214 */
[----:B------:R1:W-:Y:S03]  /*1b9f0*/  STL.64 [R1+0x7f8], R18 ;  /* 0x0007f81201007387 */ /* 0x0003e60000100a00 */
[C---:B------:R-:W-:Y:S01]  /*1ba00*/  IMAD.WIDE R164, R187.reuse, 0x4, R164 ;  /* 0x00000004bba47825 */ /* 0x040fe200078e02a4 */
[----:B------:R1:W-:Y:S03]  /*1ba10*/  STL.64 [R1+0x840], R20 ;  /* 0x0008401401007387 */ /* 0x0003e60000100a00 */
[C---:B---3--:R-:W-:Y:S01]  /*1ba20*/  IMAD.WIDE R206, R187.reuse, 0x4, R178 ;  /* 0x00000004bbce7825 */ /* 0x048fe200078e02b2 */
[----:B------:R3:W-:Y:S03]  /*1ba30*/  STL.64 [R1+0x880], R164 ;  /* 0x000880a401007387 */ /* 0x0007e60000100a00 */
[C---:B------:R-:W-:Y:S01]  /*1ba40*/  IMAD.WIDE R198, R187.reuse, 0x4, R174 ;  /* 0x00000004bbc67825 */ /* 0x040fe200078e02ae */
[----:B------:R-:W-:Y:S03]  /*1ba50*/  STL.64 [R1+0x8c0], R206 ;  /* 0x0008c0ce01007387 */ /* 0x000fe60000100a00 */
[C---:B------:R-:W-:Y:S01]  /*1ba60*/  IMAD.WIDE R196, R187.reuse, 0x4, R172 ;  /* 0x00000004bbc47825 */ /* 0x040fe200078e02ac */
[----:B------:R-:W-:Y:S04]  /*1ba70*/  STL.64 [R1+0x900], R198 ;  /* 0x000900c601007387 */ /* 0x000fe80000100a00 */
[----:B------:R-:W-:Y:S01]  /*1ba80*/  STL.64 [R1+0x940], R196 ;  /* 0x000940c401007387 */ /* 0x000fe20000100a00 */
[----:B----4-:R-:W-:-:S03]  /*1ba90*/  IMAD.WIDE R2, R187, 0x4, R2 ;  /* 0x00000004bb027825 */ /* 0x010fc600078e0202 */
[----:B------:R4:W-:Y:S01]  /*1baa0*/  LDGSTS.E [R5+0x23080], desc[UR16][R18.64], P6 ;  /* 0x2308000012057fae */ /* 0x0009e2000b121850 */
[----:B------:R-:W-:-:S03]  /*1bab0*/  IMAD.WIDE R190, R187, 0x4, R166 ;  /* 0x00000004bbbe7825 */ /* 0x000fc600078e02a6 */
[----:B------:R4:W-:Y:S01]  /*1bac0*/  STL.64 [R1+0x980], R2 ;  /* 0x0009800201007387 */ /* 0x0009e20000100a00 */
[----:B--2---:R-:W-:-:S03]  /*1bad0*/  IMAD.WIDE R178, R187, 0x4, R10 ;  /* 0x00000004bbb27825 */ /* 0x004fc600078e020a */
[----:B------:R-:W-:Y:S01]  /*1bae0*/  STL.64 [R1+0x9c0], R190 ;  /* 0x0009c0be01007387 */ /* 0x000fe20000100a00 */
[----:B------:R-:W-:-:S03]  /*1baf0*/  IMAD.WIDE R174, R187, 0x4, R44 ;  /* 0x00000004bbae7825 */ /* 0x000fc600078e022c */
[----:B------:R-:W-:Y:S01]  /*1bb00*/  STL.64 [R1+0x9f8], R178 ;  /* 0x0009f8b201007387 */ /* 0x000fe20000100a00 */
[----:B------:R-:W-:-:S03]  /*1bb10*/  IMAD.WIDE R172, R187, 0x4, R58 ;  /* 0x00000004bbac7825 */ /* 0x000fc600078e023a */
[----:B------:R-:W-:Y:S01]  /*1bb20*/  LDGSTS.E [R5+0x23480], desc[UR16][R20.64], P6 ;  /* 0x2348000014057fae */ /* 0x000fe2000b121850 */
[----:B------:R-:W-:-:S03]  /*1bb30*/  IMAD.WIDE R10, R187, 0x4, R8 ;  /* 0x00000004bb0a7825 */ /* 0x000fc600078e0208 */
[----:B------:R-:W-:Y:S01]  /*1bb40*/  LDGSTS.E [R5+0x23880], desc[UR16][R164.64], P6 ;  /* 0x23880000a4057fae */ /* 0x000fe2000b121850 */
[----:B------:R-:W-:-:S03]  /*1bb50*/  IMAD.WIDE R8, R187, 0x4, R30 ;  /* 0x00000004bb087825 */ /* 0x000fc600078e021e */
[----:B------:R2:W-:Y:S01]  /*1bb60*/  STL.64 [R1+0xa30], R10 ;  /* 0x000a300a01007387 */ /* 0x0005e20000100a00 */
[----:B------:R-:W-:-:S03]  /*1bb70*/  IMAD.WIDE R166, R187, 0x4, R100 ;  /* 0x00000004bba67825 */ /* 0x000fc600078e0264 */
[----:B------:R2:W-:Y:S04]  /*1bb80*/  LDGSTS.E [R5+0x23c80], desc[UR16][R206.64], P6 ;  /* 0x23c80000ce057fae */ /* 0x0005e8000b121850 */
[----:B------:R-:W-:Y:S01]  /*1bb90*/  LDGSTS.E [R5+0x24080], desc[UR16][R198.64], P6 ;  /* 0x24080000c6057fae */ /* 0x000fe2000b121850 */
[----:B------:R-:W-:-:S03]  /*1bba0*/  IMAD.WIDE R176, R187, 0x4, R22 ;  /* 0x00000004bbb07825 */ /* 0x000fc600078e0216 */
[----:B------:R-:W-:Y:S04]  /*1bbb0*/  LDGSTS.E [R5+0x24480], desc[UR16][R196.64], P6 ;  /* 0x24480000c4057fae */ /* 0x000fe8000b121850 */
[----:B------:R-:W-:Y:S04]  /*1bbc0*/  STL.64 [R1+0xa60], R176 ;  /* 0x000a60b001007387 */ /* 0x000fe80000100a00 */
[----:B------:R-:W-:Y:S01]  /*1bbd0*/  STL.64 [R1+0xa90], R14 ;  /* 0x000a900e01007387 */ /* 0x000fe20000100a00 */
[----:B------:R-:W-:-:S03]  /*1bbe0*/  IMAD.WIDE R22, R187, 0x4, R114 ;  /* 0x00000004bb167825 */ /* 0x000fc600078e0272 */
[----:B------:R2:W-:Y:S04]  /*1bbf0*/  STL.64 [R1+0xab8], R8 ;  /* 0x000ab80801007387 */ /* 0x0005e80000100a00 */
[----:B------:R-:W-:Y:S04]  /*1bc00*/  STL.64 [R1+0xae0], R174 ;  /* 0x000ae0ae01007387 */ /* 0x000fe80000100a00 */
[----:B------:R-:W-:Y:S04]  /*1bc10*/  STL.64 [R1+0xb00], R172 ;  /* 0x000b00ac01007387 */ /* 0x000fe80000100a00 */
[----:B------:R-:W-:Y:S04]  /*1bc20*/  STL.64 [R1+0xb20], R170 ;  /* 0x000b20aa01007387 */ /* 0x000fe80000100a00 */
[----:B------:R-:W-:Y:S04]  /*1bc30*/  STL.64 [R1+0xb38], R168 ;  /* 0x000b38a801007387 */ /* 0x000fe80000100a00 */
[----:B-1----:R-:W2:Y:S04]  /*1bc40*/  LDL.LU.64 R6, [R1+0xd30] ;  /* 0x000d300001067983 */ /* 0x002ea80000300a00 */
[----:B------:R-:W-:Y:S04]  /*1bc50*/  STL.64 [R1+0xb50], R166 ;  /* 0x000b50a601007387 */ /* 0x000fe80000100a00 */
[----:B------:R-:W2:Y:S04]  /*1bc60*/  LDL.LU.64 R16, [R1+0xd28] ;  /* 0x000d280001107983 */ /* 0x000ea80000300a00 */
[----:B------:R1:W-:Y:S04]  /*1bc70*/  STL.64 [R1+0xb60], R22 ;  /* 0x000b601601007387 */ /* 0x0003e80000100a00 */
[----:B------:R1:W-:Y:S04]  /*1bc80*/  STL.64 [R1+0xb70], R12 ;  /* 0x000b700c01007387 */ /* 0x0003e80000100a00 */
[----:B------:R-:W2:Y:S04]  /*1bc90*/  LDL.LU.64 R18, [R1+0x4f0] ;  /* 0x0004f00001127983 */ /* 0x000ea80000300a00 */
[----:B------:R-:W2:Y:S04]  /*1bca0*/  LDL.LU.64 R20, [R1+0x4b0] ;  /* 0x0004b00001147983 */ /* 0x000ea80000300a00 */
        /* <DEDUP_REMOVED lines=9> */
[----:B--2---:R-:W2:Y:S04]  /*1bd40*/  LDL.LU.64 R10, [R1+0x3d0] ;  /* 0x0003d000010a7983 */ /* 0x004ea80000300a00 */
[----:B------:R-:W-:Y:S04]  /*1bd50*/  LDGSTS.E [R5+0x26080], desc[UR16][R8.64], P6 ;  /* 0x2608000008057fae */ /* 0x000fe8000b121850 */
[----:B------:R-:W-:Y:S04]  /*1bd60*/  LDGSTS.E [R5+0x26480], desc[UR16][R174.64], P6 ;  /* 0x26480000ae057fae */ /* 0x000fe8000b121850 */
[----:B------:R-:W-:Y:S04]  /*1bd70*/  LDGSTS.E [R5+0x26880], desc[UR16][R172.64], P6 ;  /* 0x26880000ac057fae */ /* 0x000fe8000b121850 */
[----:B------:R-:W2:Y:S04]  /*1bd80*/  LDL.LU.64 R8, [R1+0x398] ;  /* 0x0003980001087983 */ /* 0x000ea80000300a00 */
[----:B------:R-:W2:Y:S04]  /*1bd90*/  LDL.LU.64 R208, [R1+0x360] ;  /* 0x0003600001d07983 */ /* 0x000ea80000300a00 */
[----:B------:R2:W-:Y:S04]  /*1bda0*/  LDGSTS.E [R5+0x26c80], desc[UR16][R170.64], P6 ;  /* 0x26c80000aa057fae */ /* 0x0005e8000b121850 */
[----:B------:R-:W2:Y:S04]  /*1bdb0*/  LDL.LU.64 R206, [R1+0x328] ;  /* 0x0003280001ce7983 */ /* 0x000ea80000300a00 */
[----:B------:R2:W-:Y:S04]  /*1bdc0*/  LDGSTS.E [R5+0x27080], desc[UR16][R168.64], P6 ;  /* 0x27080000a8057fae */ /* 0x0005e8000b121850 */
[----:B------:R-:W2:Y:S04]  /*1bdd0*/  LDL.LU.64 R198, [R1+0x2f0] ;  /* 0x0002f00001c67983 */ /* 0x000ea80000300a00 */
[----:B------:R-:W-:Y:S04]  /*1bde0*/  LDGSTS.E [R5+0x27480], desc[UR16][R166.64], P6 ;  /* 0x27480000a6057fae */ /* 0x000fe8000b121850 */
[----:B------:R-:W2:Y:S04]  /*1bdf0*/  LDL.LU.64 R196, [R1+0x2b8] ;  /* 0x0002b80001c47983 */ /* 0x000ea80000300a00 */
[----:B------:R-:W-:Y:S04]  /*1be00*/  LDGSTS.E [R5+0x27880], desc[UR16][R22.64], P6 ;  /* 0x2788000016057fae */ /* 0x000fe8000b121850 */
[----:B------:R-:W2:Y:S01]  /*1be10*/  LDL.LU.64 R190, [R1+0x280] ;  /* 0x0002800001be7983 */ /* 0x000ea20000300a00 */
[----:B------:R-:W-:-:S03]  /*1be20*/  IMAD.WIDE R18, R187, 0x4, R18 ;  /* 0x00000004bb127825 */ /* 0x000fc600078e0212 */
[----:B-1----:R-:W2:Y:S01]  /*1be30*/  LDL.LU.64 R22, [R1+0x248] ;  /* 0x0002480001167983 */ /* 0x002ea20000300a00 */
[----:B------:R-:W-:-:S03]  /*1be40*/  IMAD.WIDE R250, R187, 0x4, R20 ;  /* 0x00000004bbfa7825 */ /* 0x000fc600078e0214 */
[----:B------:R1:W-:Y:S04]  /*1be50*/  LDGSTS.E [R5+0x27c80], desc[UR16][R12.64], P6 ;  /* 0x27c800000c057fae */ /* 0x0003e8000b121850 */
[----:B------:R-:W2:Y:S04]  /*1be60*/  LDL.LU.64 R20, [R1+0x210] ;  /* 0x0002100001147983 */ /* 0x000ea80000300a00 */
[----:B------:R-:W2:Y:S01]  /*1be70*/  LDL.LU.64 R172, [R1+0x1d8] ;  /* 0x0001d80001ac7983 */ /* 0x000ea20000300a00 */
[----:B---3--:R-:W-:-:S03]  /*1be80*/  IMAD.WIDE R242, R187, 0x4, R164 ;  /* 0x00000004bbf27825 */ /* 0x008fc600078e02a4 */
[----:B------:R-:W3:Y:S04]  /*1be90*/  LDL.LU.64 R166, [R1+0x1a0] ;  /* 0x0001a00001a67983 */ /* 0x000ee80000300a00 */
[----:B------:R-:W3:Y:S04]  /*1bea0*/  LDL.LU.64 R176, [R1+0x168] ;  /* 0x0001680001b07983 */ /* 0x000ee80000300a00 */
[----:B------:R3:W-:Y:S04]  /*1beb0*/  STL.64 [R1+0x90], R18 ;  /* 0x0000901201007387 */ /* 0x0007e80000100a00 */
[----:B------:R-:W3:Y:S04]  /*1bec0*/  LDL.LU.64 R178, [R1+0x130] ;  /* 0x0001300001b27983 */ /* 0x000ee80000300a00 */
[----:B------:R-:W3:Y:S01]  /*1bed0*/  LDL.LU.64 R174, [R1+0xf8] ;  /* 0x0000f80001ae7983 */ /* 0x000ee20000300a00 */
[----:B----4-:R-:W-:-:S03]  /*1bee0*/  IMAD.WIDE R226, R187, 0x4, R2 ;  /* 0x00000004bbe27825 */ /* 0x010fc600078e0202 */
[----:B------:R-:W-:Y:S04]  /*1bef0*/  STL.64 [R1+0xd0], R250 ;  /* 0x0000d0fa01007387 */ /* 0x000fe80000100a00 */
[----:B------:R-:W4:Y:S01]  /*1bf00*/  LDL.LU.64 R164, [R1+0xc0] ;  /* 0x0000c00001a47983 */ /* 0x000f220000300a00 */
[----:B--2---:R-:W-:-:S03]  /*1bf10*/  IMAD.WIDE R222, R187, 0x4, R10 ;  /* 0x00000004bbde7825 */ /* 0x004fc600078e020a */
[----:B------:R-:W2:Y:S04]  /*1bf20*/  LDL.LU.64 R2, [R1+0x88] ;  /* 0x0000880001027983 */ /* 0x000ea80000300a00 */
[----:B------:R-:W-:Y:S04]  /*1bf30*/  STL.64 [R1+0x218], R242 ;  /* 0x000218f201007387 */ /* 0x000fe80000100a00 */
[----:B------:R-:W2:Y:S01]  /*1bf40*/  LDL.LU.64 R10, [R1+0x50] ;  /* 0x00005000010a7983 */ /* 0x000ea20000300a00 */
[----:B------:R-:W-:-:S03]  /*1bf50*/  IMAD.WIDE R220, R187, 0x4, R8 ;  /* 0x00000004bbdc7825 */ /* 0x000fc600078e0208 */
[----:B------:R-:W-:Y:S04]  /*1bf60*/  LDGSTS.E [R6+0x20100], desc[UR16][R18.64], P6 ;  /* 0x2010000012067fae */ /* 0x000fe8000b121850 */
[----:B------:R-:W2:Y:S01]  /*1bf70*/  LDL.LU.64 R8, [R1+0x18] ;  /* 0x0000180001087983 */ /* 0x000ea20000300a00 */
[----:B------:R-:W-:-:S03]  /*1bf80*/  IMAD.WIDE R232, R187, 0x4, R232 ;  /* 0x00000004bbe87825 */ /* 0x000fc600078e02e8 */
[----:B------:R-:W-:Y:S01]  /*1bf90*/  LDGSTS.E [R6+0x20500], desc[UR16][R250.64], P6 ;  /* 0x20500000fa067fae */ /* 0x000fe2000b121850 */
[----:B------:R-:W-:-:S03]  /*1bfa0*/  IMAD.WIDE R218, R187, 0x4, R208 ;  /* 0x00000004bbda7825 */ /* 0x000fc600078e02d0 */
[----:B------:R-:W-:Y:S01]  /*1bfb0*/  STL.64 [R1+0x258], R232 ;  /* 0x000258e801007387 */ /* 0x000fe20000100a00 */
[----:B------:R-:W-:-:S03]  /*1bfc0*/  IMAD.WIDE R212, R187, 0x4, R206 ;  /* 0x00000004bbd47825 */ /* 0x000fc600078e02ce */
        /* <DEDUP_REMOVED lines=18> */
[----:B------:R-:W-:Y:S01]  /*1c0f0*/  LDGSTS.E [R6+0x21500], desc[UR16][R222.64], P6 ;  /* 0x21500000de067fae */ /* 0x000fe2000b121850 */
[----:B-1----:R-:W-:-:S03]  /*1c100*/  IMAD.WIDE R12, R187, 0x4, R88 ;  /* 0x00000004bb0c7825 */ /* 0x002fc600078e0258 */
        /* <DEDUP_REMOVED lines=15> */
[----:B------:R3:W-:Y:S03]  /*1c200*/  STL.64 [R1+0x830], R166 ;  /* 0x000830a601007387 */ /* 0x0007e60000100a00 */
[C---:B------:R-:W-:Y:S01]  /*1c210*/  IMAD.WIDE R196, R187.reuse, 0x4, R178 ;  /* 0x00000004bbc47825 */ /* 0x040fe200078e02b2 */
[----:B------:R-:W-:Y:S03]  /*1c220*/  STL.64 [R1+0x878], R198 ;  /* 0x000878c601007387 */ /* 0x000fe60000100a00 */
[C---:B------:R-:W-:Y:S01]  /*1c230*/  IMAD.WIDE R190, R187.reuse, 0x4, R174 ;  /* 0x00000004bbbe7825 */ /* 0x040fe200078e02ae */
[----:B------:R-:W-:Y:S04]  /*1c240*/  STL.64 [R1+0x8b8], R196 ;  /* 0x0008b8c401007387 */ /* 0x000fe80000100a00 */
[----:B------:R-:W-:Y:S01]  /*1c250*/  LDGSTS.E [R6+0x23100], desc[UR16][R22.64], P6 ;  /* 0x2310000016067fae */ /* 0x000fe2000b121850 */
[----:B----4-:R-:W-:-:S03]  /*1c260*/  IMAD.WIDE R178, R187, 0x4, R164 ;  /* 0x00000004bbb27825 */ /* 0x010fc600078e02a4 */
[----:B------:R-:W-:Y:S01]  /*1c270*/  STL.64 [R1+0x8f8], R190 ;  /* 0x0008f8be01007387 */ /* 0x000fe20000100a00 */
[----:B--2---:R-:W-:-:S03]  /*1c280*/  IMAD.WIDE R176, R187, 0x4, R2 ;  /* 0x00000004bbb07825 */ /* 0x004fc600078e0202 */
[----:B------:R-:W-:Y:S01]  /*1c290*/  STL.64 [R1+0x938], R178 ;  /* 0x000938b201007387 */ /* 0x000fe20000100a00 */
[----:B------:R-:W-:-:S03]  /*1c2a0*/  IMAD.WIDE R2, R187, 0x4, R32 ;  /* 0x00000004bb027825 */ /* 0x000fc600078e0220 */
[----:B------:R2:W-:Y:S01]  /*1c2b0*/  LDGSTS.E [R6+0x23500], desc[UR16][R20.64], P6 ;  /* 0x2350000014067fae */ /* 0x0005e2000b121850 */
[----:B------:R-:W-:-:S03]  /*1c2c0*/  IMAD.WIDE R164, R187, 0x4, R10 ;  /* 0x00000004bba47825 */ /* 0x000fc600078e020a */
[----:B------:R-:W-:Y:S04]  /*1c2d0*/  STL.64 [R1+0x978], R176 ;  /* 0x000978b001007387 */ /* 0x000fe80000100a00 */
[----:B------:R4:W-:Y:S01]  /*1c2e0*/  STL.64 [R1+0x9b8], R164 ;  /* 0x0009b8a401007387 */ /* 0x0009e20000100a00 */
[----:B------:R-:W-:-:S03]  /*1c2f0*/  IMAD.WIDE R174, R187, 0x4, R8 ;  /* 0x00000004bbae7825 */ /* 0x000fc600078e0208 */
[----:B------:R-:W-:Y:S04]  /*1c300*/  LDGSTS.E [R6+0x23900], desc[UR16][R172.64], P6 ;  /* 0x23900000ac067fae */ /* 0x000fe8000b121850 */
[----:B------:R-:W-:Y:S01]  /*1c310*/  STL.64 [R1+0x9f0], R174 ;  /* 0x0009f0ae01007387 */ /* 0x000fe20000100a00 */
[----:B------:R-:W-:-:S03]  /*1c320*/  IMAD.WIDE R10, R187, 0x4, R102 ;  /* 0x00000004bb0a7825 */ /* 0x000fc600078e0266 */
[----:B------:R-:W-:Y:S01]  /*1c330*/  STL.64 [R1+0xa28], R16 ;  /* 0x000a281001007387 */ /* 0x000fe20000100a00 */
[----:B------:R-:W-:-:S03]  /*1c340*/  IMAD.WIDE R8, R187, 0x4, R116 ;  /* 0x00000004bb087825 */ /* 0x000fc600078e0274 */
[----:B------:R2:W-:Y:S04]  /*1c350*/  STL.64 [R1+0xa58], R2 ;  /* 0x000a580201007387 */ /* 0x0005e80000100a00 */
[----:B------:R-:W-:Y:S04]  /*1c360*/  STL.64 [R1+0xa88], R170 ;  /* 0x000a88aa01007387 */ /* 0x000fe80000100a00 */
[----:B------:R-:W-:Y:S04]  /*1c370*/  STL.64 [R1+0xab0], R168 ;  /* 0x000ab0a801007387 */ /* 0x000fe80000100a00 */
[----:B------:R-:W-:Y:S04]  /*1c380*/  STL.64 [R1+0xad8], R14 ;  /* 0x000ad80e01007387 */ /* 0x000fe80000100a00 */
[----:B------:R-:W-:Y:S04]  /*1c390*/  STL.64 [R1+0xaf8], R12 ;  /* 0x000af80c01007387 */ /* 0x000fe80000100a00 */
[----:B------:R-:W2:Y:S04]  /*1c3a0*/  LDL.LU.64 R18, [R1+0xd20] ;  /* 0x000d200001127983 */ /* 0x000ea80000300a00 */
[----:B------:R-:W-:Y:S04]  /*1c3b0*/  STL.64 [R1+0xb18], R10 ;  /* 0x000b180a01007387 */ /* 0x000fe80000100a00 */
[----:B------:R2:W-:Y:S04]  /*1c3c0*/  STL.64 [R1+0xb30], R8 ;  /* 0x000b300801007387 */ /* 0x0005e80000100a00 */
[----:B------:R2:W-:Y:S04]  /*1c3d0*/  STL.64 [R1+0xb48], R4 ;  /* 0x000b480401007387 */ /* 0x0005e80000100a00 */
[----:B-1----:R-:W2:Y:S04]  /*1c3e0*/  LDL.LU.64 R22, [R1+0x4e8] ;  /* 0x0004e80001167983 */ /* 0x002ea80000300a00 */
[----:B------:R-:W-:Y:S04]  /*1c3f0*/  LDGSTS.E [R6+0x23d00], desc[UR16][R166.64], P6 ;  /* 0x23d00000a6067fae */ /* 0x000fe8000b121850 */
[----:B------:R-:W2:Y:S04]  /*1c400*/  LDL.LU.64 R20, [R1+0x4a8] ;  /* 0x0004a80001147983 */ /* 0x000ea80000300a00 */
[----:B------:R-:W-:Y:S04]  /*1c410*/  LDGSTS.E [R6+0x24100], desc[UR16][R198.64], P6 ;  /* 0x24100000c6067fae */ /* 0x000fe8000b121850 */
[----:B------:R-:W-:Y:S04]  /*1c420*/  LDGSTS.E [R6+0x24500], desc[UR16][R196.64], P6 ;  /* 0x24500000c4067fae */ /* 0x000fe8000b121850 */
[----:B------:R-:W-:Y:S04]  /*1c430*/  LDGSTS.E [R6+0x24900], desc[UR16][R190.64], P6 ;  /* 0x24900000be067fae */ /* 0x000fe8000b121850 */
[----:B---3--:R-:W3:Y:S04]  /*1c440*/  LDL.LU.64 R172, [R1+0x470] ;  /* 0x0004700001ac7983 */ /* 0x008ee80000300a00 */
[----:B------:R-:W-:Y:S04]  /*1c450*/  LDGSTS.E [R6+0x24d00], desc[UR16][R178.64], P6 ;  /* 0x24d00000b2067fae */ /* 0x000fe8000b121850 */
[----:B------:R-:W-:Y:S04]  /*1c460*/  LDGSTS.E [R6+0x25100], desc[UR16][R176.64], P6 ;  /* 0x25100000b0067fae */ /* 0x000fe8000b121850 */
[----:B------:R-:W-:Y:S04]  /*1c470*/  LDGSTS.E [R6+0x25500], desc[UR16][R164.64], P6 ;  /* 0x25500000a4067fae */ /* 0x000fe8000b121850 */
[----:B------:R-:W3:Y:S04]  /*1c480*/  LDL.LU.64 R166, [R1+0x438] ;  /* 0x0004380001a67983 */ /* 0x000ee80000300a00 */
        /* <DEDUP_REMOVED lines=16> */
[----:B------:R-:W2:Y:S01]  /*1c590*/  LDL.LU.64 R198, [R1+0x278] ;  /* 0x0002780001c67983 */ /* 0x000ea20000300a00 */
[----:B------:R-:W-:-:S03]  /*1c5a0*/  IMAD.WIDE R20, R187, 0x4, R20 ;  /* 0x00000004bb147825 */ /* 0x000fc600078e0214 */
[----:B------:R2:W-:Y:S01]  /*1c5b0*/  LDGSTS.E [R6+0x27d00], desc[UR16][R4.64], P6 ;  /* 0x27d0000004067fae */ /* 0x0005e2000b121850 */
[----:B-1----:R-:W-:-:S03]  /*1c5c0*/  IMAD.WIDE R8, R187, 0x4, R22 ;  /* 0x00000004bb087825 */ /* 0x002fc600078e0216 */
[----:B------:R-:W2:Y:S04]  /*1c5d0*/  LDL.LU.64 R22, [R1+0x240] ;  /* 0x0002400001167983 */ /* 0x000ea80000300a00 */
[----:B------:R-:W2:Y:S04]  /*1c5e0*/  LDL.LU.64 R10, [R1+0x208] ;  /* 0x00020800010a7983 */ /* 0x000ea80000300a00 */
[----:B------:R-:W2:Y:S04]  /*1c5f0*/  LDL.LU.64 R196, [R1+0x1d0] ;  /* 0x0001d00001c47983 */ /* 0x000ea80000300a00 */
[----:B------:R-:W2:Y:S01]  /*1c600*/  LDL.LU.64 R190, [R1+0x198] ;  /* 0x0001980001be7983 */ /* 0x000ea20000300a00 */
[----:B---3--:R-:W-:-:S03]  /*1c610*/  IMAD.WIDE R250, R187, 0x4, R172 ;  /* 0x00000004bbfa7825 */ /* 0x008fc600078e02ac */
[----:B------:R-:W3:Y:S04]  /*1c620*/  LDL.LU.64 R176, [R1+0x160] ;  /* 0x0001600001b07983 */ /* 0x000ee80000300a00 */
[----:B------:R1:W-:Y:S04]  /*1c630*/  STL.64 [R1+0x58], R8 ;  /* 0x0000580801007387 */ /* 0x0003e80000100a00 */
[----:B------:R-:W3:Y:S01]  /*1c640*/  LDL.LU.64 R178, [R1+0x128] ;  /* 0x0001280001b27983 */ /* 0x000ee20000300a00 */
[----:B------:R-:W-:-:S03]  /*1c650*/  IMAD.WIDE R242, R187, 0x4, R166 ;  /* 0x00000004bbf27825 */ /* 0x000fc600078e02a6 */
        /* <DEDUP_REMOVED lines=8> */
[----:B------:R-:W-:Y:S04]  /*1c6e0*/  LDGSTS.E [R7+0x20180], desc[UR16][R8.64], P6 ;  /* 0x2018000008077fae */ /* 0x000fe8000b121850 */
[----:B------:R-:W2:Y:S01]  /*1c6f0*/  LDL.LU.64 R2, [R1+0x10] ;  /* 0x0000100001027983 */ /* 0x000ea20000300a00 */
        /* <DEDUP_REMOVED lines=38> */
[C---:B------:R-:W-:Y:S01]  /*1c960*/  IMAD.WIDE R198, R187.reuse, 0x4, R190 ;  /* 0x00000004bbc67825 */ /* 0x040fe200078e02be */
[----:B------:R-:W-:Y:S03]  /*1c970*/  STL.64 [R1+0x768], R206 ;  /* 0x000768ce01007387 */ /* 0x000fe60000100a00 */
[C---:B---3--:R-:W-:Y:S01]  /*1c980*/  IMAD.WIDE R196, R187.reuse, 0x4, R176 ;  /* 0x00000004bbc47825 */ /* 0x048fe200078e02b0 */
[----:B------:R-:W-:Y:S04]  /*1c990*/  STL.64 [R1+0x7a8], R198 ;  /* 0x0007a8c601007387 */ /* 0x000fe80000100a00 */
[----:B------:R3:W-:Y:S01]  /*1c9a0*/  LDGSTS.E [R7+0x23180], desc[UR16][R22.64], P6 ;  /* 0x2318000016077fae */ /* 0x0007e2000b121850 */
[----:B------:R-:W-:-:S03]  /*1c9b0*/  IMAD.WIDE R190, R187, 0x4, R178 ;  /* 0x00000004bbbe7825 */ /* 0x000fc600078e02b2 */
[----:B------:R-:W-:Y:S01]  /*1c9c0*/  STL.64 [R1+0x7e8], R196 ;  /* 0x0007e8c401007387 */ /* 0x000fe20000100a00 */
[----:B------:R-:W-:-:S03]  /*1c9d0*/  IMAD.WIDE R172, R187, 0x4, R172 ;  /* 0x00000004bbac7825 */ /* 0x000fc600078e02ac */
[----:B------:R-:W-:Y:S04]  /*1c9e0*/  STL.64 [R1+0x828], R190 ;  /* 0x000828be01007387 */ /* 0x000fe80000100a00 */
[----:B------:R-:W-:Y:S01]  /*1c9f0*/  LDGSTS.E [R7+0x23580], desc[UR16][R10.64], P6 ;  /* 0x235800000a077fae */ /* 0x000fe2000b121850 */
[----:B------:R-:W-:-:S03]  /*1ca00*/  IMAD.WIDE R178, R187, 0x4, R174 ;  /* 0x00000004bbb27825 */ /* 0x000fc600078e02ae */
[----:B------:R3:W-:Y:S01]  /*1ca10*/  STL.64 [R1+0x870], R172 ;  /* 0x000870ac01007387 */ /* 0x0007e20000100a00 */
[----:B------:R-:W-:-:S03]  /*1ca20*/  IMAD.WIDE R176, R187, 0x4, R166 ;  /* 0x00000004bbb07825 */ /* 0x000fc600078e02a6 */
[----:B------:R-:W-:Y:S04]  /*1ca30*/  STL.64 [R1+0x8b0], R178 ;  /* 0x0008b0b201007387 */ /* 0x000fe80000100a00 */
[----:B------:R3:W-:Y:S01]  /*1ca40*/  LDGSTS.E [R7+0x23980], desc[UR16][R206.64], P6 ;  /* 0x23980000ce077fae */ /* 0x0007e2000b121850 */
[----:B----4-:R-:W-:-:S03]  /*1ca50*/  IMAD.WIDE R166, R187, 0x4, R164 ;  /* 0x00000004bba67825 */ /* 0x010fc600078e02a4 */
[----:B------:R-:W-:Y:S01]  /*1ca60*/  STL.64 [R1+0x8f0], R176 ;  /* 0x0008f0b001007387 */ /* 0x000fe20000100a00 */
[----:B------:R-:W-:-:S03]  /*1ca70*/  IMAD.WIDE R164, R187, 0x4, R34 ;  /* 0x00000004bba47825 */ /* 0x000fc600078e0222 */
[----:B------:R4:W-:Y:S04]  /*1ca80*/  STL.64 [R1+0x930], R166 ;  /* 0x000930a601007387 */ /* 0x0009e80000100a00 */
[----:B------:R-:W-:Y:S04]  /*1ca90*/  LDGSTS.E [R7+0x23d80], desc[UR16][R198.64], P6 ;  /* 0x23d80000c6077fae */ /* 0x000fe8000b121850 */
[----:B------:R-:W-:Y:S01]  /*1caa0*/  LDGSTS.E [R7+0x24180], desc[UR16][R196.64], P6 ;  /* 0x24180000c4077fae */ /* 0x000fe2000b121850 */
[----:B--2---:R-:W-:-:S03]  /*1cab0*/  IMAD.WIDE R174, R187, 0x4, R2 ;  /* 0x00000004bbae7825 */ /* 0x004fc600078e0202 */
[----:B------:R-:W-:Y:S04]  /*1cac0*/  LDGSTS.E [R7+0x24580], desc[UR16][R190.64], P6 ;  /* 0x24580000be077fae */ /* 0x000fe8000b121850 */
[----:B------:R-:W-:Y:S04]  /*1cad0*/  STL.64 [R1+0x970], R174 ;  /* 0x000970ae01007387 */ /* 0x000fe80000100a00 */
[----:B------:R-:W-:Y:S04]  /*1cae0*/  STL.64 [R1+0x9b0], R18 ;  /* 0x0009b01201007387 */ /* 0x000fe80000100a00 */
[----:B------:R2:W-:Y:S01]  /*1caf0*/  STL.64 [R1+0x9e8], R164 ;  /* 0x0009e8a401007387 */ /* 0x0005e20000100a00 */
[----:B------:R-:W-:-:S03]  /*1cb00*/  IMAD.WIDE R2, R187, 0x4, R132 ;  /* 0x00000004bb027825 */ /* 0x000fc600078e0284 */
[----:B------:R-:W-:Y:S04]  /*1cb10*/  STL.64 [R1+0xa20], R170 ;  /* 0x000a20aa01007387 */ /* 0x000fe80000100a00 */
[----:B------:R-:W-:Y:S04]  /*1cb20*/  STL.64 [R1+0xa50], R168 ;  /* 0x000a50a801007387 */ /* 0x000fe80000100a00 */
[----:B------:R-:W-:Y:S04]  /*1cb30*/  STL.64 [R1+0xa80], R16 ;  /* 0x000a801001007387 */ /* 0x000fe80000100a00 */
[----:B------:R-:W-:Y:S04]  /*1cb40*/  STL.64 [R1+0xaa8], R14 ;  /* 0x000aa80e01007387 */ /* 0x000fe80000100a00 */
[----:B-1----:R-:W2:Y:S04]  /*1cb50*/  LDL.LU.64 R8, [R1+0xd18] ;  /* 0x000d180001087983 */ /* 0x002ea80000300a00 */
[----:B------:R-:W-:Y:S04]  /*1cb60*/  STL.64 [R1+0xad0], R12 ;  /* 0x000ad00c01007387 */ /* 0x000fe80000100a00 */
[----:B------:R-:W2:Y:S04]  /*1cb70*/  LDL.LU.64 R20, [R1+0xd10] ;  /* 0x000d100001147983 */ /* 0x000ea80000300a00 */
[----:B------:R-:W-:Y:S04]  /*1cb80*/  STL.64 [R1+0xaf0], R4 ;  /* 0x000af00401007387 */ /* 0x000fe80000100a00 */
[----:B------:R1:W-:Y:S04]  /*1cb90*/  STL.64 [R1+0xb10], R2 ;  /* 0x000b100201007387 */ /* 0x0003e80000100a00 */
[----:B------:R-:W2:Y:S04]  /*1cba0*/  LDL.LU.64 R22, [R1+0x4e0] ;  /* 0x0004e00001167983 */ /* 0x000ea80000300a00 */
[----:B------:R-:W2:Y:S04]  /*1cbb0*/  LDL.LU.64 R10, [R1+0x4a0] ;  /* 0x0004a000010a7983 */ /* 0x000ea80000300a00 */
[----:B------:R-:W2:Y:S04]  /*1cbc0*/  LDL.LU.64 R242, [R1+0x468] ;  /* 0x0004680001f27983 */ /* 0x000ea80000300a00 */
        /* <DEDUP_REMOVED lines=23> */
[----:B-1----:R-:W2:Y:S01]  /*1cd40*/  LDL.LU.64 R2, [R1+0x238] ;  /* 0x0002380001027983 */ /* 0x002ea20000300a00 */
[----:B------:R-:W-:-:S04]  /*1cd50*/  IMAD.WIDE R22, R187, 0x4, R22 ;  /* 0x00000004bb167825 */ /* 0x000fc800078e0216 */
[C---:B------:R-:W-:Y:S01]  /*1cd60*/  IMAD.WIDE R250, R187.reuse, 0x4, R10 ;  /* 0x00000004bbfa7825 */ /* 0x040fe200078e020a */
[----:B------:R-:W-:Y:S04]  /*1cd70*/  LDGSTS.E [R8+0x20200], desc[UR16][R22.64], P6 ;  /* 0x2020000016087fae */ /* 0x000fe8000b121850 */
[----:B------:R-:W2:Y:S04]  /*1cd80*/  LDL.LU.64 R10, [R1+0x200] ;  /* 0x00020000010a7983 */ /* 0x000ea80000300a00 */
[----:B------:R-:W2:Y:S01]  /*1cd90*/  LDL.LU.64 R174, [R1+0x1c8] ;  /* 0x0001c80001ae7983 */ /* 0x000ea20000300a00 */
[----:B------:R-:W-:-:S03]  /*1cda0*/  IMAD.WIDE R242, R187, 0x4, R242 ;  /* 0x00000004bbf27825 */ /* 0x000fc600078e02f2 */
[----:B------:R-:W2:Y:S04]  /*1cdb0*/  LDL.LU.64 R198, [R1+0x190] ;  /* 0x0001900001c67983 */ /* 0x000ea80000300a00 */
[----:B------:R-:W2:Y:S04]  /*1cdc0*/  LDL.LU.64 R196, [R1+0x158] ;  /* 0x0001580001c47983 */ /* 0x000ea80000300a00 */
[----:B------:R1:W-:Y:S01]  /*1cdd0*/  STL.64 [R1+0x60], R22 ;  /* 0x0000601601007387 */ /* 0x0003e20000100a00 */
[----:B---3--:R-:W-:-:S03]  /*1cde0*/  IMAD.WIDE R226, R187, 0x4, R172 ;  /* 0x00000004bbe27825 */ /* 0x008fc600078e02ac */
[----:B------:R-:W3:Y:S04]  /*1cdf0*/  LDL.LU.64 R190, [R1+0x120] ;  /* 0x0001200001be7983 */ /* 0x000ee80000300a00 */
[----:B------:R-:W3:Y:S04]  /*1ce00*/  LDL.LU.64 R172, [R1+0xe8] ;  /* 0x0000e80001ac7983 */ /* 0x000ee80000300a00 */
[----:B------:R-:W-:Y:S04]  /*1ce10*/  STL.64 [R1+0xc8], R250 ;  /* 0x0000c8fa01007387 */ /* 0x000fe80000100a00 */
[----:B------:R-:W3:Y:S01]  /*1ce20*/  LDL.LU.64 R178, [R1+0xb0] ;  /* 0x0000b00001b27983 */ /* 0x000ee20000300a00 */
[----:B----4-:R-:W-:-:S03]  /*1ce30*/  IMAD.WIDE R222, R187, 0x4, R166 ;  /* 0x00000004bbde7825 */ /* 0x010fc600078e02a6 */
[----:B------:R-:W4:Y:S04]  /*1ce40*/  LDL.LU.64 R176, [R1+0x78] ;  /* 0x0000780001b07983 */ /* 0x000f280000300a00 */
[----:B------:R-:W-:Y:S04]  /*1ce50*/  STL.64 [R1+0x100], R242 ;  /* 0x000100f201007387 */ /* 0x000fe80000100a00 */
[----:B------:R-:W4:Y:S01]  /*1ce60*/  LDL.LU.64 R166, [R1+0x40] ;  /* 0x0000400001a67983 */ /* 0x000f220000300a00 */
[----:B--2---:R-:W-:-:S03]  /*1ce70*/  IMAD.WIDE R220, R187, 0x4, R164 ;  /* 0x00000004bbdc7825 */ /* 0x004fc600078e02a4 */
[----:B------:R-:W-:Y:S04]  /*1ce80*/  LDGSTS.E [R8+0x20600], desc[UR16][R250.64], P6 ;  /* 0x20600000fa087fae */ /* 0x000fe8000b121850 */
[----:B------:R-:W2:Y:S01]  /*1ce90*/  LDL.LU.64 R164, [R1+0x8] ;  /* 0x0000080001a47983 */ /* 0x000ea20000300a00 */
[----:B------:R-:W-:-:S03]  /*1cea0*/  IMAD.WIDE R232, R187, 0x4, R232 ;  /* 0x00000004bbe87825 */ /* 0x000fc600078e02e8 */
[----:B------:R1:W-:Y:S01]  /*1ceb0*/  LDGSTS.E [R8+0x20a00], desc[UR16][R242.64], P6 ;  /* 0x20a00000f2087fae */ /* 0x0003e2000b121850 */
        /* <DEDUP_REMOVED lines=15> */
[----:B------:R1:W-:Y:S01]  /*1cfb0*/  STL.64 [R1+0x388], R2 ;  /* 0x0003880201007387 */ /* 0x0003e20000100a00 */
        /* <DEDUP_REMOVED lines=26> */
[----:B------:R-:W-:Y:S03]  /*1d160*/  STL.64 [R1+0x4e0], R196 ;  /* 0x0004e0c401007387 */ /* 0x000fe60000100a00 */
[C---:B------:R-:W-:Y:S01]  /*1d170*/  IMAD.WIDE R172, R187.reuse, 0x4, R172 ;  /* 0x00000004bbac7825 */ /* 0x040fe200078e02ac */
[----:B------:R-:W-:Y:S03]  /*1d180*/  STL.64 [R1+0x7a0], R190 ;  /* 0x0007a0be01007387 */ /* 0x000fe60000100a00 */
[C---:B------:R-:W-:Y:S01]  /*1d190*/  IMAD.WIDE R178, R187.reuse, 0x4, R178 ;  /* 0x00000004bbb27825 */ /* 0x040fe200078e02b2 */
[----:B------:R3:W-:Y:S03]  /*1d1a0*/  STL.64 [R1+0x7e0], R172 ;  /* 0x0007e0ac01007387 */ /* 0x0007e60000100a00 */
[C---:B----4-:R-:W-:Y:S01]  /*1d1b0*/  IMAD.WIDE R176, R187.reuse, 0x4, R176 ;  /* 0x00000004bbb07825 */ /* 0x050fe200078e02b0 */
[----:B------:R-:W-:Y:S03]  /*1d1c0*/  STL.64 [R1+0x820], R178 ;  /* 0x000820b201007387 */ /* 0x000fe60000100a00 */
[C---:B------:R-:W-:Y:S01]  /*1d1d0*/  IMAD.WIDE R166, R187.reuse, 0x4, R166 ;  /* 0x00000004bba67825 */ /* 0x040fe200078e02a6 */
[----:B------:R-:W-:Y:S04]  /*1d1e0*/  STL.64 [R1+0x868], R176 ;  /* 0x000868b001007387 */ /* 0x000fe80000100a00 */
[----:B------:R4:W-:Y:S04]  /*1d1f0*/  STL.64 [R1+0x8a8], R166 ;  /* 0x0008a8a601007387 */ /* 0x0009e80000100a00 */
[----:B------:R4:W-:Y:S01]  /*1d200*/  LDGSTS.E [R8+0x23600], desc[UR16][R10.64], P6 ;  /* 0x236000000a087fae */ /* 0x0009e2000b121850 */
[----:B--2---:R-:W-:-:S03]  /*1d210*/  IMAD.WIDE R170, R187, 0x4, R164 ;  /* 0x00000004bbaa7825 */ /* 0x004fc600078e02a4 */
[----:B------:R-:W-:Y:S01]  /*1d220*/  LDGSTS.E [R8+0x23a00], desc[UR16][R174.64], P6 ;  /* 0x23a00000ae087fae */ /* 0x000fe2000b121850 */
[----:B------:R-:W-:-:S03]  /*1d230*/  IMAD.WIDE R164, R187, 0x4, R36 ;  /* 0x00000004bba47825 */ /* 0x000fc600078e0224 */
[----:B------:R-:W-:Y:S04]  /*1d240*/  STL.64 [R1+0x8e8], R170 ;  /* 0x0008e8aa01007387 */ /* 0x000fe80000100a00 */
[----:B------:R-:W-:Y:S04]  /*1d250*/  STL.64 [R1+0x928], R20 ;  /* 0x0009281401007387 */ /* 0x000fe80000100a00 */
[----:B------:R2:W-:Y:S04]  /*1d260*/  STL.64 [R1+0x968], R164 ;  /* 0x000968a401007387 */ /* 0x0005e80000100a00 */
[----:B------:R-:W-:Y:S04]  /*1d270*/  STL.64 [R1+0x9a8], R168 ;  /* 0x0009a8a801007387 */ /* 0x000fe80000100a00 */
[----:B------:R2:W-:Y:S04]  /*1d280*/  STL.64 [R1+0x9e0], R18 ;  /* 0x0009e01201007387 */ /* 0x0005e80000100a00 */
[----:B------:R2:W-:Y:S04]  /*1d290*/  STL.64 [R1+0xa18], R16 ;  /* 0x000a181001007387 */ /* 0x0005e80000100a00 */
[----:B------:R2:W-:Y:S04]  /*1d2a0*/  STL.64 [R1+0xa48], R14 ;  /* 0x000a480e01007387 */ /* 0x0005e80000100a00 */
[----:B-1----:R-:W2:Y:S04]  /*1d2b0*/  LDL.LU.64 R22, [R1+0xd08] ;  /* 0x000d080001167983 */ /* 0x002ea80000300a00 */
[----:B------:R1:W-:Y:S04]  /*1d2c0*/  STL.64 [R1+0xa78], R12 ;  /* 0x000a780c01007387 */ /* 0x0003e80000100a00 */
[----:B------:R1:W-:Y:S04]  /*1d2d0*/  STL.64 [R1+0xaa0], R6 ;  /* 0x000aa00601007387 */ /* 0x0003e80000100a00 */
[----:B------:R1:W-:Y:S04]  /*1d2e0*/  STL.64 [R1+0xac8], R4 ;  /* 0x000ac80401007387 */ /* 0x0003e80000100a00 */
[----:B------:R-:W2:Y:S04]  /*1d2f0*/  LDL.LU.64 R2, [R1+0x4d8] ;  /* 0x0004d80001027983 */ /* 0x000ea80000300a00 */
[----:B------:R-:W2:Y:S04]  /*1d300*/  LDL.LU.64 R10, [R1+0x498] ;  /* 0x00049800010a7983 */ /* 0x000ea80000300a00 */
[----:B------:R1:W-:Y:S04]  /*1d310*/  LDGSTS.E [R8+0x23e00], desc[UR16][R198.64], P6 ;  /* 0x23e00000c6087fae */ /* 0x0003e8000b121850 */
[----:B------:R-:W2:Y:S04]  /*1d320*/  LDL.LU.64 R174, [R1+0x460] ;  /* 0x0004600001ae7983 */ /* 0x000ea80000300a00 */
[----:B------:R-:W-:Y:S04]  /*1d330*/  LDGSTS.E [R8+0x24200], desc[UR16][R196.64], P6 ;  /* 0x24200000c4087fae */ /* 0x000fe8000b121850 */
[----:B------:R-:W-:Y:S04]  /*1d340*/  LDGSTS.E [R8+0x24600], desc[UR16][R190.64], P6 ;  /* 0x24600000be087fae */ /* 0x000fe8000b121850 */
[----:B------:R-:W-:Y:S04]  /*1d350*/  LDGSTS.E [R8+0x24a00], desc[UR16][R172.64], P6 ;  /* 0x24a00000ac087fae */ /* 0x000fe8000b121850 */
[----:B------:R-:W-:Y:S04]  /*1d360*/  LDGSTS.E [R8+0x24e00], desc[UR16][R178.64], P6 ;  /* 0x24e00000b2087fae */ /* 0x000fe8000b121850 */
[----:B------:R-:W2:Y:S04]  /*1d370*/  LDL.LU.64 R232, [R1+0x428] ;  /* 0x0004280001e87983 */ /* 0x000ea80000300a00 */
[----:B------:R-:W-:Y:S04]  /*1d380*/  LDGSTS.E [R8+0x25200], desc[UR16][R176.64], P6 ;  /* 0x25200000b0087fae */ /* 0x000fe8000b121850 */
[----:B---3--:R-:W3:Y:S04]  /*1d390*/  LDL.LU.64 R172, [R1+0x3f0] ;  /* 0x0003f00001ac7983 */ /* 0x008ee80000300a00 */
[----:B------:R-:W-:Y:S04]  /*1d3a0*/  LDGSTS.E [R8+0x25600], desc[UR16][R166.64], P6 ;  /* 0x25600000a6087fae */ /* 0x000fe8000b121850 */
[----:B------:R-:W-:Y:S04]  /*1d3b0*/  LDGSTS.E [R8+0x25a00], desc[UR16][R170.64], P6 ;  /* 0x25a00000aa087fae */ /* 0x000fe8000b121850 */
[----:B------:R1:W-:Y:S04]  /*1d3c0*/  LDGSTS.E [R8+0x25e00], desc[UR16][R20.64], P6 ;  /* 0x25e0000014087fae */ /* 0x0003e8000b121850 */
[----:B----4-:R-:W4:Y:S04]  /*1d3d0*/  LDL.LU.64 R166, [R1+0x3b8] ;  /* 0x0003b80001a67983 */ /* 0x010f280000300a00 */
[----:B------:R-:W-:Y:S04]  /*1d3e0*/  LDGSTS.E [R8+0x26200], desc[UR16][R164.64], P6 ;  /* 0x26200000a4087fae */ /* 0x000fe8000b121850 */
[----:B------:R-:W-:Y:S04]  /*1d3f0*/  LDGSTS.E [R8+0x26600], desc[UR16][R168.64], P6 ;  /* 0x26600000a8087fae */ /* 0x000fe8000b121850 */
[----:B------:R1:W-:Y:S04]  /*1d400*/  LDGSTS.E [R8+0x26a00], desc[UR16][R18.64], P6 ;  /* 0x26a0000012087fae */ /* 0x0003e8000b121850 */
[----:B--2---:R-:W2:Y:S04]  /*1d410*/  LDL.LU.64 R164, [R1+0x380] ;  /* 0x0003800001a47983 */ /* 0x004ea80000300a00 */
[----:B------:R-:W2:Y:S04]  /*1d420*/  LDL.LU.64 R218, [R1+0x348] ;  /* 0x0003480001da7983 */ /* 0x000ea80000300a00 */
[----:B------:R-:W2:Y:S04]  /*1d430*/  LDL.LU.64 R212, [R1+0x310] ;  /* 0x0003100001d47983 */ /* 0x000ea80000300a00 */
[----:B------:R-:W2:Y:S04]  /*1d440*/  LDL.LU.64 R210, [R1+0x2d8] ;  /* 0x0002d80001d27983 */ /* 0x000ea80000300a00 */
[----:B------:R-:W2:Y:S04]  /*1d450*/  LDL.LU.64 R208, [R1+0x2a0] ;  /* 0x0002a00001d07983 */ /* 0x000ea80000300a00 */
[----:B------:R-:W2:Y:S04]  /*1d460*/  LDL.LU.64 R206, [R1+0x268] ;  /* 0x0002680001ce7983 */ /* 0x000ea80000300a00 */
[----:B------:R-:W1:Y:S04]  /*1d470*/  LDL.LU.64 R198, [R1+0x230] ;  /* 0x0002300001c67983 */ /* 0x000e680000300a00 */
[----:B------:R1:W-:Y:S04]  /*1d480*/  LDGSTS.E [R8+0x26e00], desc[UR16][R16.64], P6 ;  /* 0x26e0000010087fae */ /* 0x0003e8000b121850 */
[----:B------:R1:W-:Y:S01]  /*1d490*/  LDGSTS.E [R8+0x27200], desc[UR16][R14.64], P6 ;  /* 0x272000000e087fae */ /* 0x0003e2000b121850 */
[----:B------:R-:W-:-:S03]  /*1d4a0*/  IMAD.WIDE R242, R187, 0x4, R2 ;  /* 0x00000004bbf27825 */ /* 0x000fc600078e0202 */
[----:B------:R1:W-:Y:S04]  /*1d4b0*/  LDGSTS.E [R8+0x27600], desc[UR16][R12.64], P6 ;  /* 0x276000000c087fae */ /* 0x0003e8000b121850 */
[----:B------:R-:W2:Y:S01]  /*1d4c0*/  LDL.LU.64 R2, [R1+0x1f8] ;  /* 0x0001f80001027983 */ /* 0x000ea20000300a00 */
[----:B------:R-:W-:-:S03]  /*1d4d0*/  IMAD.WIDE R10, R187, 0x4, R10 ;  /* 0x00000004bb0a7825 */ /* 0x000fc600078e020a */
[----:B------:R-:W2:Y:S01]  /*1d4e0*/  LDL.LU.64 R178, [R1+0x1c0] ;  /* 0x0001c00001b27983 */ /* 0x000ea20000300a00 */
[----:B------:R-:W-:-:S03]  /*1d4f0*/  IMAD.WIDE R250, R187, 0x4, R174 ;  /* 0x00000004bbfa7825 */ /* 0x000fc600078e02ae */
[----:B------:R-:W2:Y:S04]  /*1d500*/  LDL.LU.64 R196, [R1+0x188] ;  /* 0x0001880001c47983 */ /* 0x000ea80000300a00 */
[----:B------:R-:W2:Y:S04]  /*1d510*/  LDL.LU.64 R174, [R1+0x150] ;  /* 0x0001500001ae7983 */ /* 0x000ea80000300a00 */
[----:B------:R1:W-:Y:S04]  /*1d520*/  STL.64 [R1+0x78], R242 ;  /* 0x000078f201007387 */ /* 0x0003e80000100a00 */
[----:B------:R-:W2:Y:S04]  /*1d530*/  LDL.LU.64 R190, [R1+0x118] ;  /* 0x0001180001be7983 */ /* 0x000ea80000300a00 */
[----:B------:R-:W2:Y:S04]  /*1d540*/  LDL.LU.64 R176, [R1+0xe0] ;  /* 0x0000e00001b07983 */ /* 0x000ea80000300a00 */
[----:B------:R1:W-:Y:S01]  /*1d550*/  STL.64 [R1+0xc0], R10 ;  /* 0x0000c00a01007387 */ /* 0x0003e20000100a00 */
[----:B---3--:R-:W-:-:S03]  /*1d560*/  IMAD.WIDE R226, R187, 0x4, R172 ;  /* 0x00000004bbe27825 */ /* 0x008fc600078e02ac */
[----:B------:R3:W-:Y:S04]  /*1d570*/  LDGSTS.E [R8+0x27a00], desc[UR16][R6.64], P6 ;  /* 0x27a0000006087fae */ /* 0x0007e8000b121850 */
[----:B------:R-:W3:Y:S04]  /*1d580*/  LDL.LU.64 R172, [R1+0xa8] ;  /* 0x0000a80001ac7983 */ /* 0x000ee80000300a00 */
[----:B------:R-:W3:Y:S04]  /*1d590*/  LDL.LU.64 R170, [R1+0x70] ;  /* 0x0000700001aa7983 */ /* 0x000ee80000300a00 */
[----:B------:R-:W-:Y:S01]  /*1d5a0*/  STL.64 [R1+0xe8], R250 ;  /* 0x0000e8fa01007387 */ /* 0x000fe20000100a00 */
[----:B----4-:R-:W-:-:S03]  /*1d5b0*/  IMAD.WIDE R222, R187, 0x4, R166 ;  /* 0x00000004bbde7825 */ /* 0x010fc600078e02a6 */
[----:B------:R4:W-:Y:S04]  /*1d5c0*/  LDGSTS.E [R8+0x27e00], desc[UR16][R4.64], P6 ;  /* 0x27e0000004087fae */ /* 0x0009e8000b121850 */
[----:B------:R-:W4:Y:S01]  /*1d5d0*/  LDL.LU.64 R166, [R1+0x38] ;  /* 0x0000380001a67983 */ /* 0x000f220000300a00 */
[----:B--2---:R-:W-:-:S03]  /*1d5e0*/  IMAD.WIDE R220, R187, 0x4, R164 ;  /* 0x00000004bbdc7825 */ /* 0x004fc600078e02a4 */
[----:B------:R-:W-:Y:S04]  /*1d5f0*/  LDGSTS.E [R9+0x20280], desc[UR16][R242.64], P6 ;  /* 0x20280000f2097fae */ /* 0x000fe8000b121850 */
[----:B------:R-:W2:Y:S01]  /*1d600*/  LDL.LU.64 R164, [R1] ;  /* 0x0000000001a47983 */ /* 0x000ea20000300a00 */
[----:B------:R-:W-:-:S03]  /*1d610*/  IMAD.WIDE R232, R187, 0x4, R232 ;  /* 0x00000004bbe87825 */ /* 0x000fc600078e02e8 */
[----:B------:R-:W-:Y:S01]  /*1d620*/  LDGSTS.E [R9+0x20680], desc[UR16][R10.64], P6 ;  /* 0x206800000a097fae */ /* 0x000fe2000b121850 */
        /* <DEDUP_REMOVED lines=10> */
[----:B-1----:R-:W-:-:S03]  /*1d6d0*/  IMAD.WIDE R198, R187, 0x4, R198 ;  /* 0x00000004bbc67825 */ /* 0x002fc600078e02c6 */
[----:B------:R-:W-:Y:S04]  /*1d6e0*/  STL.64 [R1+0x280], R212 ;  /* 0x000280d401007387 */ /* 0x000fe80000100a00 */
[----:B------:R-:W-:Y:S04]  /*1d6f0*/  STL.64 [R1+0x2a8], R210 ;  /* 0x0002a8d201007387 */ /* 0x000fe80000100a00 */
        /* <DEDUP_REMOVED lines=15> */
[----:B---3--:R-:W-:-:S03]  /*1d7f0*/  IMAD.WIDE R6, R187, 0x4, R122 ;  /* 0x00000004bb067825 */ /* 0x008fc600078e027a */
[----:B------:R-:W-:Y:S01]  /*1d800*/  LDGSTS.E [R9+0x22280], desc[UR16][R212.64], P6 ;  /* 0x22280000d4097fae */ /* 0x000fe2000b121850 */
[----:B----4-:R-:W-:-:S03]  /*1d810*/  IMAD.WIDE R4, R187, 0x4, R136 ;  /* 0x00000004bb047825 */ /* 0x010fc600078e0288 */
        /* <DEDUP_REMOVED lines=11> */
[C---:B------:R-:W-:Y:S01]  /*1d8d0*/  IMAD.WIDE R190, R187.reuse, 0x4, R190 ;  /* 0x00000004bbbe7825 */ /* 0x040fe200078e02be */
[----:B------:R4:W-:Y:S03]  /*1d8e0*/  STL.64 [R1+0x468], R174 ;  /* 0x000468ae01007387 */ /* 0x0009e60000100a00 */
[C---:B------:R-:W-:Y:S01]  /*1d8f0*/  IMAD.WIDE R176, R187.reuse, 0x4, R176 ;  /* 0x00000004bbb07825 */ /* 0x040fe200078e02b0 */
[----:B------:R-:W-:Y:S04]  /*1d900*/  STL.64 [R1+0x4d8], R190 ;  /* 0x0004d8be01007387 */ /* 0x000fe80000100a00 */
[----:B------:R-:W-:Y:S04]  /*1d910*/  STL.64 [R1+0x760], R176 ;  /* 0x000760b001007387 */ /* 0x000fe80000100a00 */
[----:B------:R4:W-:Y:S04]  /*1d920*/  LDGSTS.E [R9+0x23680], desc[UR16][R2.64], P6 ;  /* 0x2368000002097fae */ /* 0x0009e8000b121850 */
[----:B------:R-:W-:Y:S01]  /*1d930*/  LDGSTS.E [R9+0x23a80], desc[UR16][R178.64], P6 ;  /* 0x23a80000b2097fae */ /* 0x000fe2000b121850 */
[----:B------:R-:W-:-:S03]  /*1d940*/  IMAD.WIDE R172, R187, 0x4, R172 ;  /* 0x00000004bbac7825 */ /* 0x000fc600078e02ac */
[----:B------:R-:W-:Y:S01]  /*1d950*/  LDGSTS.E [R9+0x23e80], desc[UR16][R196.64], P6 ;  /* 0x23e80000c4097fae */ /* 0x000fe2000b121850 */
[----:B------:R-:W-:-:S03]  /*1d960*/  IMAD.WIDE R170, R187, 0x4, R170 ;  /* 0x00000004bbaa7825 */ /* 0x000fc600078e02aa */
[----:B------:R4:W-:Y:S04]  /*1d970*/  STL.64 [R1+0x798], R172 ;  /* 0x000798ac01007387 */ /* 0x0009e80000100a00 */
[----:B------:R-:W-:Y:S04]  /*1d980*/  STL.64 [R1+0x7d8], R170 ;  /* 0x0007d8aa01007387 */ /* 0x000fe80000100a00 */
[----:B------:R-:W-:Y:S01]  /*1d990*/  LDGSTS.E [R9+0x24280], desc[UR16][R174.64], P6 ;  /* 0x24280000ae097fae */ /* 0x000fe2000b121850 */
[----:B------:R-:W-:-:S03]  /*1d9a0*/  IMAD.WIDE R168, R187, 0x4, R166 ;  /* 0x00000004bba87825 */ /* 0x000fc600078e02a6 */
[----:B------:R4:W-:Y:S04]  /*1d9b0*/  LDGSTS.E [R9+0x24680], desc[UR16][R190.64], P6 ;  /* 0x24680000be097fae */ /* 0x0009e8000b121850 */
[----:B------:R-:W-:Y:S04]  /*1d9c0*/  STL.64 [R1+0x818], R168 ;  /* 0x000818a801007387 */ /* 0x000fe80000100a00 */
[----:B------:R-:W-:Y:S04]  /*1d9d0*/  LDGSTS.E [R9+0x24a80], desc[UR16][R176.64], P6 ;  /* 0x24a80000b0097fae */ /* 0x000fe8000b121850 */
[----:B------:R-:W-:Y:S01]  /*1d9e0*/  LDGSTS.E [R9+0x24e80], desc[UR16][R172.64], P6 ;  /* 0x24e80000ac097fae */ /* 0x000fe2000b121850 */
[----:B--2---:R-:W-:-:S03]  /*1d9f0*/  IMAD.WIDE R166, R187, 0x4, R164 ;  /* 0x00000004bba67825 */ /* 0x004fc600078e02a4 */
[----:B------:R-:W-:Y:S01]  /*1da00*/  LDGSTS.E [R9+0x25280], desc[UR16][R170.64], P6 ;  /* 0x25280000aa097fae */ /* 0x000fe2000b121850 */
[----:B------:R-:W-:-:S03]  /*1da10*/  IMAD.WIDE R164, R187, 0x4, R38 ;  /* 0x00000004bba47825 */ /* 0x000fc600078e0226 */
[----:B------:R2:W-:Y:S04]  /*1da20*/  STL.64 [R1+0x860], R166 ;  /* 0x000860a601007387 */ /* 0x0005e80000100a00 */
[----:B------:R-:W-:Y:S04]  /*1da30*/  STL.64 [R1+0x8a0], R22 ;  /* 0x0008a01601007387 */ /* 0x000fe80000100a00 */
[----:B------:R2:W-:Y:S04]  /*1da40*/  STL.64 [R1+0x8e0], R164 ;  /* 0x0008e0a401007387 */ /* 0x0005e80000100a00 */
[----:B------:R2:W-:Y:S04]  /*1da50*/  STL.64 [R1+0x920], R20 ;  /* 0x0009201401007387 */ /* 0x0005e80000100a00 */
[----:B------:R2:W-:Y:S04]  /*1da60*/  STL.64 [R1+0x960], R18 ;  /* 0x0009601201007387 */ /* 0x0005e80000100a00 */
[----:B------:R2:W-:Y:S04]  /*1da70*/  STL.64 [R1+0x9a0], R16 ;  /* 0x0009a01001007387 */ /* 0x0005e80000100a00 */
[----:B------:R2:W-:Y:S04]  /*1da80*/  STL.64 [R1+0x9d8], R14 ;  /* 0x0009d80e01007387 */ /* 0x0005e80000100a00 */
[----:B------:R-:W5:Y:S04]  /*1da90*/  LDL.LU.64 R242, [R1+0xd00] ;  /* 0x000d000001f27983 */ /* 0x000f680000300a00 */
[----:B------:R2:W-:Y:S04]  /*1daa0*/  STL.64 [R1+0xa10], R12 ;  /* 0x000a100c01007387 */ /* 0x0005e80000100a00 */
[----:B------:R-:W2:Y:S04]  /*1dab0*/  LDL.LU.64 R10, [R1+0xcf8] ;  /* 0x000cf800010a7983 */ /* 0x000ea80000300a00 */
[----:B------:R2:W-:Y:S04]  /*1dac0*/  STL.64 [R1+0xa40], R6 ;  /* 0x000a400601007387 */ /* 0x0005e80000100a00 */
[----:B------:R2:W-:Y:S04]  /*1dad0*/  STL.64 [R1+0xa70], R4 ;  /* 0x000a700401007387 */ /* 0x0005e80000100a00 */
[----:B-1----:R-:W2:Y:S04]  /*1dae0*/  LDL.LU.64 R2, [R1+0x4d0] ;  /* 0x0004d00001027983 */ /* 0x002ea80000300a00 */
[----:B---3--:R-:W3:Y:S04]  /*1daf0*/  LDL.LU.64 R178, [R1+0x490] ;  /* 0x0004900001b27983 */ /* 0x008ee80000300a00 */
[----:B------:R-:W3:Y:S04]  /*1db00*/  LDL.LU.64 R232, [R1+0x458] ;  /* 0x0004580001e87983 */ /* 0x000ee80000300a00 */
[----:B----4-:R-:W4:Y:S04]  /*1db10*/  LDL.LU.64 R174, [R1+0x420] ;  /* 0x0004200001ae7983 */ /* 0x010f280000300a00 */
[----:B------:R-:W4:Y:S04]  /*1db20*/  LDL.LU.64 R172, [R1+0x3e8] ;  /* 0x0003e80001ac7983 */ /* 0x000f280000300a00 */
[----:B------:R-:W4:Y:S04]  /*1db30*/  LDL.LU.64 R220, [R1+0x3b0] ;  /* 0x0003b00001dc7983 */ /* 0x000f280000300a00 */
[----:B------:R-:W4:Y:S04]  /*1db40*/  LDL.LU.64 R218, [R1+0x378] ;  /* 0x0003780001da7983 */ /* 0x000f280000300a00 */
[----:B------:R-:W4:Y:S04]  /*1db50*/  LDL.LU.64 R212, [R1+0x340] ;  /* 0x0003400001d47983 */ /* 0x000f280000300a00 */
[----:B------:R-:W-:Y:S04]  /*1db60*/  LDGSTS.E [R9+0x25680], desc[UR16][R168.64], P6 ;  /* 0x25680000a8097fae */ /* 0x000fe8000b121850 */
[----:B------:R-:W4:Y:S04]  /*1db70*/  LDL.LU.64 R210, [R1+0x308] ;  /* 0x0003080001d27983 */ /* 0x000f280000300a00 */
[----:B------:R1:W-:Y:S04]  /*1db80*/  LDGSTS.E [R9+0x25a80], desc[UR16][R166.64], P6 ;  /* 0x25a80000a6097fae */ /* 0x0003e8000b121850 */
[----:B------:R-:W4:Y:S04]  /*1db90*/  LDL.LU.64 R208, [R1+0x2d0] ;  /* 0x0002d00001d07983 */ /* 0x000f280000300a00 */
[----:B------:R1:W-:Y:S04]  /*1dba0*/  LDGSTS.E [R9+0x25e80], desc[UR16][R22.64], P6 ;  /* 0x25e8000016097fae */ /* 0x0003e8000b121850 */
[----:B------:R-:W4:Y:S04]  /*1dbb0*/  LDL.LU.64 R190, [R1+0x298] ;  /* 0x0002980001be7983 */ /* 0x000f280000300a00 */
[----:B------:R-:W-:Y:S04]  /*1dbc0*/  LDGSTS.E [R9+0x26280], desc[UR16][R164.64], P6 ;  /* 0x26280000a4097fae */ /* 0x000fe8000b121850 */
[----:B--2---:R-:W1:Y:S01]  /*1dbd0*/  LDL.LU.64 R166, [R1+0x260] ;  /* 0x0002600001a67983 */ /* 0x004e620000300a00 */
[----:B------:R-:W-:-:S03]  /*1dbe0*/  IMAD.WIDE R2, R187, 0x4, R2 ;  /* 0x00000004bb027825 */ /* 0x000fc600078e0202 */
[----:B------:R-:W2:Y:S04]  /*1dbf0*/  LDL.LU.64 R164, [R1+0x228] ;  /* 0x0002280001a47983 */ /* 0x000ea80000300a00 */
[----:B------:R-:W2:Y:S01]  /*1dc00*/  LDL.LU.64 R206, [R1+0x1f0] ;  /* 0x0001f00001ce7983 */ /* 0x000ea20000300a00 */
[----:B---3--:R-:W-:-:S03]  /*1dc10*/  IMAD.WIDE R250, R187, 0x4, R178 ;  /* 0x00000004bbfa7825 */ /* 0x008fc600078e02b2 */
[----:B------:R-:W3:Y:S04]  /*1dc20*/  LDL.LU.64 R198, [R1+0x1b8] ;  /* 0x0001b80001c67983 */ /* 0x000ee80000300a00 */
[----:B------:R-:W3:Y:S01]  /*1dc30*/  LDL.LU.64 R196, [R1+0x180] ;  /* 0x0001800001c47983 */ /* 0x000ee20000300a00 */
[----:B----4-:R-:W-:-:S03]  /*1dc40*/  IMAD.WIDE R226, R187, 0x4, R174 ;  /* 0x00000004bbe27825 */ /* 0x010fc600078e02ae */
[----:B------:R-:W4:Y:S01]  /*1dc50*/  LDL.LU.64 R178, [R1+0x148] ;  /* 0x0001480001b27983 */ /* 0x000f220000300a00 */
[----:B------:R-:W-:-:S03]  /*1dc60*/  IMAD.WIDE R222, R187, 0x4, R172 ;  /* 0x00000004bbde7825 */ /* 0x000fc600078e02ac */
[----:B------:R-:W4:Y:S04]  /*1dc70*/  LDL.LU.64 R176, [R1+0x110] ;  /* 0x0001100001b07983 */ /* 0x000f280000300a00 */
[----:B------:R4:W-:Y:S04]  /*1dc80*/  STL.64 [R1+0x70], R2 ;  /* 0x0000700201007387 */ /* 0x0009e80000100a00 */
[----:B------:R-:W4:Y:S04]  /*1dc90*/  LDL.LU.64 R174, [R1+0xd8] ;  /* 0x0000d80001ae7983 */ /* 0x000f280000300a00 */
[----:B------:R-:W4:Y:S04]  /*1dca0*/  LDL.LU.64 R172, [R1+0xa0] ;  /* 0x0000a00001ac7983 */ /* 0x000f280000300a00 */
[----:B------:R-:W-:Y:S04]  /*1dcb0*/  STL.64 [R1+0xb0], R250 ;  /* 0x0000b0fa01007387 */ /* 0x000fe80000100a00 */
[----:B------:R-:W4:Y:S04]  /*1dcc0*/  LDL.LU.64 R170, [R1+0x68] ;  /* 0x0000680001aa7983 */ /* 0x000f280000300a00 */
[----:B------:R-:W4:Y:S01]  /*1dcd0*/  LDL.LU.64 R168, [R1+0x30] ;  /* 0x0000300001a87983 */ /* 0x000f220000300a00 */
[----:B------:R-:W-:-:S03]  /*1dce0*/  IMAD.WIDE R232, R187, 0x4, R232 ;  /* 0x00000004bbe87825 */ /* 0x000fc600078e02e8 */
[----:B------:R1:W-:Y:S01]  /*1dcf0*/  LDGSTS.E [R9+0x26680], desc[UR16][R20.64], P6 ;  /* 0x2668000014097fae */ /* 0x0003e2000b121850 */
        /* <DEDUP_REMOVED lines=15> */
[----:B------:R1:W-:Y:S04]  /*1ddf0*/  STL.64 [R1+0x2f0], R190 ;  /* 0x0002f0be01007387 */ /* 0x0003e80000100a00 */
[----:B------:R1:W-:Y:S01]  /*1de00*/  STL.64 [R1+0x330], R166 ;  /* 0x000330a601007387 */ /* 0x0003e20000100a00 */
[----:B------:R-:W-:-:S03]  /*1de10*/  IMAD.WIDE R10, R187, 0x4, R10 ;  /* 0x00000004bb0a7825 */ /* 0x000fc600078e020a */
[----:B------:R1:W-:Y:S01]  /*1de20*/  LDGSTS.E [R9+0x26a80], desc[UR16][R18.64], P6 ;  /* 0x26a8000012097fae */ /* 0x0003e2000b121850 */
[----:B------:R-:W-:-:S03]  /*1de30*/  IMAD.WIDE R22, R187, 0x4, R26 ;  /* 0x00000004bb167825 */ /* 0x000fc600078e021a */
[----:B------:R1:W-:Y:S01]  /*1de40*/  LDGSTS.E [R9+0x26e80], desc[UR16][R16.64], P6 ;  /* 0x26e8000010097fae */ /* 0x0003e2000b121850 */
[----:B------:R-:W-:-:S03]  /*1de50*/  IMAD.WIDE R20, R187, 0x4, R40 ;  /* 0x00000004bb147825 */ /* 0x000fc600078e0228 */
[----:B------:R1:W-:Y:S04]  /*1de60*/  LDGSTS.E [R9+0x27280], desc[UR16][R14.64], P6 ;  /* 0x272800000e097fae */ /* 0x0003e8000b121850 */
[----:B------:R1:W-:Y:S02]  /*1de70*/  LDGSTS.E [R9+0x27680], desc[UR16][R12.64], P6 ;  /* 0x276800000c097fae */ /* 0x0003e4000b121850 */
[C---:B-1----:R-:W-:Y:S02]  /*1de80*/  IMAD.WIDE R18, R187.reuse, 0x4, R54 ;  /* 0x00000004bb127825 */ /* 0x042fe400078e0236 */
[----:B------:R1:W-:Y:S02]  /*1de90*/  LDGSTS.E [R9+0x27a80], desc[UR16][R6.64], P6 ;  /* 0x27a8000006097fae */ /* 0x0003e4000b121850 */
[----:B------:R-:W-:-:S02]  /*1dea0*/  IMAD.WIDE R16, R187, 0x4, R68 ;  /* 0x00000004bb107825 */ /* 0x000fc400078e0244 */
[----:B------:R1:W-:Y:S02]  /*1deb0*/  LDGSTS.E [R9+0x27e80], desc[UR16][R4.64], P6 ;  /* 0x27e8000004097fae */ /* 0x0003e4000b121850 */
[C---:B------:R-:W-:Y:S02]  /*1dec0*/  IMAD.WIDE R14, R187.reuse, 0x4, R82 ;  /* 0x00000004bb0e7825 */ /* 0x040fe400078e0252 */
[----:B------:R4:W-:Y:S02]  /*1ded0*/  LDGSTS.E [R184+0x20300], desc[UR16][R2.64], P6 ;  /* 0x2030000002b87fae */ /* 0x0009e4000b121850 */
[C---:B------:R-:W-:Y:S02]  /*1dee0*/  IMAD.WIDE R12, R187.reuse, 0x4, R96 ;  /* 0x00000004bb0c7825 */ /* 0x040fe400078e0260 */
[----:B------:R-:W-:Y:S02]  /*1def0*/  LDGSTS.E [R184+0x20700], desc[UR16][R250.64], P6 ;  /* 0x20700000fab87fae */ /* 0x000fe4000b121850 */
[----:B-1----:R-:W-:-:S02]  /*1df00*/  IMAD.WIDE R6, R187, 0x4, R124 ;  /* 0x00000004bb067825 */ /* 0x002fc400078e027c */
[----:B------:R-:W-:Y:S02]  /*1df10*/  LDGSTS.E [R184+0x20b00], desc[UR16][R232.64], P6 ;  /* 0x20b00000e8b87fae */ /* 0x000fe4000b121850 */
[C---:B------:R-:W-:Y:S02]  /*1df20*/  IMAD.WIDE R8, R187.reuse, 0x4, R110 ;  /* 0x00000004bb087825 */ /* 0x040fe400078e026e */
[----:B------:R-:W-:Y:S02]  /*1df30*/  LDGSTS.E [R184+0x20f00], desc[UR16][R226.64], P6 ;  /* 0x20f00000e2b87fae */ /* 0x000fe4000b121850 */
[C---:B------:R-:W-:Y:S02]  /*1df40*/  IMAD.WIDE R4, R187.reuse, 0x4, R138 ;  /* 0x00000004bb047825 */ /* 0x040fe400078e028a */
[----:B------:R-:W-:Y:S04]  /*1df50*/  LDGSTS.E [R184+0x21300], desc[UR16][R222.64], P6 ;  /* 0x21300000deb87fae */ /* 0x000fe8000b121850 */
[----:B------:R-:W-:Y:S04]  /*1df60*/  LDGSTS.E [R184+0x21700], desc[UR16][R220.64], P6 ;  /* 0x21700000dcb87fae */ /* 0x000fe8000b121850 */
[----:B------:R-:W-:Y:S04]  /*1df70*/  LDGSTS.E [R184+0x21b00], desc[UR16][R218.64], P6 ;  /* 0x21b00000dab87fae */ /* 0x000fe8000b121850 */
[----:B------:R-:W-:Y:S04]  /*1df80*/  LDGSTS.E [R184+0x21f00], desc[UR16][R212.64], P6 ;  /* 0x21f00000d4b87fae */ /* 0x000fe8000b121850 */
[----:B------:R-:W-:Y:S04]  /*1df90*/  LDGSTS.E [R184+0x22300], desc[UR16][R210.64], P6 ;  /* 0x22300000d2b87fae */ /* 0x000fe8000b121850 */
[----:B------:R-:W-:Y:S04]  /*1dfa0*/  LDGSTS.E [R184+0x22700], desc[UR16][R208.64], P6 ;  /* 0x22700000d0b87fae */ /* 0x000fe8000b121850 */
[----:B------:R-:W-:Y:S04]  /*1dfb0*/  LDGSTS.E [R184+0x22b00], desc[UR16][R190.64], P6 ;  /* 0x22b00000beb87fae */ /* 0x000fe8000b121850 */
[----:B------:R1:W-:Y:S01]  /*1dfc0*/  LDGSTS.E [R184+0x22f00], desc[UR16][R166.64], P6 ;  /* 0x22f00000a6b87fae */ /* 0x0003e2000b121850 */
[----:B--2---:R-:W-:-:S04]  /*1dfd0*/  IMAD.WIDE R164, R187, 0x4, R164 ;  /* 0x00000004bba47825 */ /* 0x004fc800078e02a4 */
[C---:B------:R-:W-:Y:S01]  /*1dfe0*/  IMAD.WIDE R206, R187.reuse, 0x4, R206 ;  /* 0x00000004bbce7825 */ /* 0x040fe200078e02ce */
[----:B------:R2:W-:Y:S03]  /*1dff0*/  STL.64 [R1+0x370], R164 ;  /* 0x000370a401007387 */ /* 0x0005e60000100a00 */
[C---:B---3--:R-:W-:Y:S01]  /*1e000*/  IMAD.WIDE R198, R187.reuse, 0x4, R198 ;  /* 0x00000004bbc67825 */ /* 0x048fe200078e02c6 */
[----:B------:R-:W-:Y:S03]  /*1e010*/  STL.64 [R1+0x3b0], R206 ;  /* 0x0003b0ce01007387 */ /* 0x000fe60000100a00 */
[C---:B------:R-:W-:Y:S01]  /*1e020*/  IMAD.WIDE R196, R187.reuse, 0x4, R196 ;  /* 0x00000004bbc47825 */ /* 0x040fe200078e02c4 */
[----:B------:R-:W-:Y:S03]  /*1e030*/  STL.64 [R1+0x3f0], R198 ;  /* 0x0003f0c601007387 */ /* 0x000fe60000100a00 */
[C---:B----4-:R-:W-:Y:S01]  /*1e040*/  IMAD.WIDE R178, R187.reuse, 0x4, R178 ;  /* 0x00000004bbb27825 */ /* 0x050fe200078e02b2 */
[----:B------:R3:W-:Y:S03]  /*1e050*/  STL.64 [R1+0x430], R196 ;  /* 0x000430c401007387 */ /* 0x0007e60000100a00 */
[C---:B------:R-:W-:Y:S01]  /*1e060*/  IMAD.WIDE R176, R187.reuse, 0x4, R176 ;  /* 0x00000004bbb07825 */ /* 0x040fe200078e02b0 */
[----:B------:R-:W-:Y:S03]  /*1e070*/  STL.64 [R1+0x470], R178 ;  /* 0x000470b201007387 */ /* 0x000fe60000100a00 */
[C---:B------:R-:W-:Y:S01]  /*1e080*/  IMAD.WIDE R174, R187.reuse, 0x4, R174 ;  /* 0x00000004bbae7825 */ /* 0x040fe200078e02ae */
[----:B------:R4:W-:Y:S03]  /*1e090*/  STL.64 [R1+0x4b0], R176 ;  /* 0x0004b0b001007387 */ /* 0x0009e60000100a00 */
[C---:B------:R-:W-:Y:S01]  /*1e0a0*/  IMAD.WIDE R172, R187.reuse, 0x4, R172 ;  /* 0x00000004bbac7825 */ /* 0x040fe200078e02ac */
[----:B------:R1:W-:Y:S03]  /*1e0b0*/  STL.64 [R1+0x4f0], R174 ;  /* 0x0004f0ae01007387 */ /* 0x0003e60000100a00 */
[C---:B------:R-:W-:Y:S01]  /*1e0c0*/  IMAD.WIDE R170, R187.reuse, 0x4, R170 ;  /* 0x00000004bbaa7825 */ /* 0x040fe200078e02aa */
[----:B------:R1:W-:Y:S03]  /*1e0d0*/  STL.64 [R1+0x738], R172 ;  /* 0x000738ac01007387 */ /* 0x0003e60000100a00 */
[C---:B------:R-:W-:Y:S01]  /*1e0e0*/  IMAD.WIDE R168, R187.reuse, 0x4, R168 ;  /* 0x00000004bba87825 */ /* 0x040fe200078e02a8 */
[----:B------:R1:W-:Y:S04]  /*1e0f0*/  STL.64 [R1+0x758], R170 ;  /* 0x000758aa01007387 */ /* 0x0003e80000100a00 */
[----:B------:R1:W-:Y:S04]  /*1e100*/  STL.64 [R1+0x790], R168 ;  /* 0x000790a801007387 */ /* 0x0003e80000100a00 */
[----:B------:R-:W-:Y:S04]  /*1e110*/  STL.64 [R1+0x7d0], R10 ;  /* 0x0007d00a01007387 */ /* 0x000fe80000100a00 */
[----:B------:R1:W-:Y:S04]  /*1e120*/  STL.64 [R1+0x810], R22 ;  /* 0x0008101601007387 */ /* 0x0003e80000100a00 */
[----:B------:R1:W-:Y:S04]  /*1e130*/  STL.64 [R1+0x858], R20 ;  /* 0x0008581401007387 */ /* 0x0003e80000100a00 */
[----:B------:R1:W-:Y:S04]  /*1e140*/  STL.64 [R1+0x898], R18 ;  /* 0x0008981201007387 */ /* 0x0003e80000100a00 */
[----:B------:R1:W-:Y:S04]  /*1e150*/  STL.64 [R1+0x8d8], R16 ;  /* 0x0008d81001007387 */ /* 0x0003e80000100a00 */
[----:B------:R1:W-:Y:S04]  /*1e160*/  STL.64 [R1+0x918], R14 ;  /* 0x0009180e01007387 */ /* 0x0003e80000100a00 */
[----:B------:R1:W-:Y:S04]  /*1e170*/  STL.64 [R1+0x958], R12 ;  /* 0x0009580c01007387 */ /* 0x0003e80000100a00 */
[----:B------:R-:W4:Y:S04]  /*1e180*/  LDL.LU.64 R2, [R1+0xcf0] ;  /* 0x000cf00001027983 */ /* 0x000f280000300a00 */
[----:B------:R1:W-:Y:S04]  /*1e190*/  STL.64 [R1+0x998], R8 ;  /* 0x0009980801007387 */ /* 0x0003e80000100a00 */
[----:B------:R1:W-:Y:S04]  /*1e1a0*/  STL.64 [R1+0x9d0], R6 ;  /* 0x0009d00601007387 */ /* 0x0003e80000100a00 */
[----:B------:R1:W-:Y:S04]  /*1e1b0*/  STL.64 [R1+0xa08], R4 ;  /* 0x000a080401007387 */ /* 0x0003e80000100a00 */
[----:B------:R-:W4:Y:S04]  /*1e1c0*/  LDL.LU.64 R190, [R1+0x4c8] ;  /* 0x0004c80001be7983 */ /* 0x000f280000300a00 */
[----:B------:R-:W4:Y:S04]  /*1e1d0*/  LDL.LU.64 R166, [R1+0x600] ;  /* 0x0006000001a67983 */ /* 0x000f280000300a00 */
[----:B------:R1:W-:Y:S04]  /*1e1e0*/  LDGSTS.E [R184+0x23300], desc[UR16][R164.64], P6 ;  /* 0x23300000a4b87fae */ /* 0x0003e8000b121850 */
[----:B------:R1:W-:Y:S04]  /*1e1f0*/  LDGSTS.E [R184+0x23700], desc[UR16][R206.64], P6 ;  /* 0x23700000ceb87fae */ /* 0x0003e8000b121850 */
[----:B------:R1:W-:Y:S04]  /*1e200*/  LDGSTS.E [R184+0x23b00], desc[UR16][R198.64], P6 ;  /* 0x23b00000c6b87fae */ /* 0x0003e8000b121850 */
[----:B--2---:R-:W2:Y:S04]  /*1e210*/  LDL.LU.64 R164, [R1+0x5f8] ;  /* 0x0005f80001a47983 */ /* 0x004ea80000300a00 */
[----:B------:R-:W2:Y:S04]  /*1e220*/  LDL.LU.64 R232, [R1+0x5f0] ;  /* 0x0005f00001e87983 */ /* 0x000ea80000300a00 */
[----:B------:R2:W-:Y:S04]  /*1e230*/  LDGSTS.E [R184+0x23f00], desc[UR16][R196.64], P6 ;  /* 0x23f00000c4b87fae */ /* 0x0005e8000b121850 */
[----:B------:R2:W-:Y:S04]  /*1e240*/  LDGSTS.E [R184+0x24300], desc[UR16][R178.64], P6 ;  /* 0x24300000b2b87fae */ /* 0x0005e8000b121850 */
[----:B------:R2:W-:Y:S04]  /*1e250*/  LDGSTS.E [R184+0x24700], desc[UR16][R176.64], P6 ;  /* 0x24700000b0b87fae */ /* 0x0005e8000b121850 */
[----:B---3--:R-:W3:Y:S04]  /*1e260*/  LDL.LU.64 R196, [R1+0x5e0] ;  /* 0x0005e00001c47983 */ /* 0x008ee80000300a00 */
[----:B------:R3:W-:Y:S04]  /*1e270*/  LDGSTS.E [R184+0x24b00], desc[UR16][R174.64], P6 ;  /* 0x24b00000aeb87fae */ /* 0x0007e8000b121850 */
[----:B----4-:R-:W4:Y:S04]  /*1e280*/  LDL.LU.64 R176, [R1+0x5d8] ;  /* 0x0005d80001b07983 */ /* 0x010f280000300a00 */
[----:B------:R-:W4:Y:S04]  /*1e290*/  LDL.LU.64 R178, [R1+0x5d0] ;  /* 0x0005d00001b27983 */ /* 0x000f280000300a00 */
[----:B------:R4:W-:Y:S04]  /*1e2a0*/  LDGSTS.E [R184+0x24f00], desc[UR16][R172.64], P6 ;  /* 0x24f00000acb87fae */ /* 0x0009e8000b121850 */
[----:B-1----:R-:W4:Y:S04]  /*1e2b0*/  LDL.LU.64 R174, [R1+0x5c8] ;  /* 0x0005c80001ae7983 */ /* 0x002f280000300a00 */
[----:B------:R1:W-:Y:S04]  /*1e2c0*/  LDGSTS.E [R184+0x25300], desc[UR16][R170.64], P6 ;  /* 0x25300000aab87fae */ /* 0x0003e8000b121850 */
[----:B------:R-:W4:Y:S04]  /*1e2d0*/  LDL.LU.64 R172, [R1+0x5c0] ;  /* 0x0005c00001ac7983 */ /* 0x000f280000300a00 */
[----:B------:R-:W4:Y:S04]  /*1e2e0*/  LDL.LU.64 R212, [R1+0x5b8] ;  /* 0x0005b80001d47983 */ /* 0x000f280000300a00 */
[----:B------:R-:W4:Y:S04]  /*1e2f0*/  LDL.LU.64 R210, [R1+0x5b0] ;  /* 0x0005b00001d27983 */ /* 0x000f280000300a00 */
[----:B------:R-:W4:Y:S04]  /*1e300*/  LDL.LU.64 R208, [R1+0x5a8] ;  /* 0x0005a80001d07983 */ /* 0x000f280000300a00 */
[----:B------:R-:W4:Y:S04]  /*1e310*/  LDL.LU.64 R206, [R1+0x5a0] ;  /* 0x0005a00001ce7983 */ /* 0x000f280000300a00 */
[----:B------:R1:W-:Y:S04]  /*1e320*/  LDGSTS.E [R184+0x25700], desc[UR16][R168.64], P6 ;  /* 0x25700000a8b87fae */ /* 0x0003e8000b121850 */
[----:B------:R-:W-:Y:S04]  /*1e330*/  LDGSTS.E [R184+0x25b00], desc[UR16][R10.64], P6 ;  /* 0x25b000000ab87fae */ /* 0x000fe8000b121850 */
[----:B------:R1:W-:Y:S04]  /*1e340*/  LDGSTS.E [R184+0x25f00], desc[UR16][R22.64], P6 ;  /* 0x25f0000016b87fae */ /* 0x0003e8000b121850 */
[----:B------:R1:W-:Y:S04]  /*1e350*/  LDGSTS.E [R184+0x26300], desc[UR16][R20.64], P6 ;  /* 0x2630000014b87fae */ /* 0x0003e8000b121850 */
[----:B------:R1:W-:Y:S04]  /*1e360*/  LDGSTS.E [R184+0x26700], desc[UR16][R18.64], P6 ;  /* 0x2670000012b87fae */ /* 0x0003e8000b121850 */
[----:B------:R1:W-:Y:S04]  /*1e370*/  LDGSTS.E [R184+0x26b00], desc[UR16][R16.64], P6 ;  /* 0x26b0000010b87fae */ /* 0x0003e8000b121850 */
[----:B------:R1:W-:Y:S04]  /*1e380*/  LDGSTS.E [R184+0x26f00], desc[UR16][R14.64], P6 ;  /* 0x26f000000eb87fae */ /* 0x0003e8000b121850 */
[----:B------:R1:W-:Y:S04]  /*1e390*/  LDGSTS.E [R184+0x27300], desc[UR16][R12.64], P6 ;  /* 0x273000000cb87fae */ /* 0x0003e8000b121850 */
[----:B------:R1:W-:Y:S04]  /*1e3a0*/  LDGSTS.E [R184+0x27700], desc[UR16][R8.64], P6 ;  /* 0x2770000008b87fae */ /* 0x0003e8000b121850 */
[----:B------:R1:W-:Y:S04]  /*1e3b0*/  LDGSTS.E [R184+0x27b00], desc[UR16][R6.64], P6 ;  /* 0x27b0000006b87fae */ /* 0x0003e8000b121850 */
[----:B------:R1:W-:Y:S01]  /*1e3c0*/  LDGSTS.E [R184+0x27f00], desc[UR16][R4.64], P6 ;  /* 0x27f0000004b87fae */ /* 0x0003e2000b121850 */
[----:B------:R-:W-:-:S04]  /*1e3d0*/  IMAD.WIDE R2, R187, 0x4, R2 ;  /* 0x00000004bb027825 */ /* 0x000fc800078e0202 */
[----:B------:R-:W-:-:S05]  /*1e3e0*/  IMAD.WIDE R166, R187, 0x4, R166 ;  /* 0x00000004bba67825 */ /* 0x000fca00078e02a6 */
[----:B------:R1:W-:Y:S04]  /*1e3f0*/  STL.64 [R1+0xb8], R166 ;  /* 0x0000b8a601007387 */ /* 0x0003e80000100a00 */
[----:B------:R-:W4:Y:S01]  /*1e400*/  LDL.LU.64 R198, [R1+0x598] ;  /* 0x0005980001c67983 */ /* 0x000f220000300a00 */
[----:B--2---:R-:W-:-:S04]  /*1e410*/  IMAD.WIDE R164, R187, 0x4, R164 ;  /* 0x00000004bba47825 */ /* 0x004fc800078e02a4 */
[C---:B------:R-:W-:Y:S01]  /*1e420*/  IMAD.WIDE R232, R187.reuse, 0x4, R232 ;  /* 0x00000004bbe87825 */ /* 0x040fe200078e02e8 */
[----:B------:R2:W-:Y:S03]  /*1e430*/  STL.64 [R1+0xf8], R164 ;  /* 0x0000f8a401007387 */ /* 0x0005e60000100a00 */
[C---:B---3--:R-:W-:Y:S02]  /*1e440*/  IMAD.WIDE R250, R187.reuse, 0x4, R196 ;  /* 0x00000004bbfa7825 */ /* 0x048fe400078e02c4 */
[----:B------:R-:W3:Y:S04]  /*1e450*/  LDL.LU.64 R196, [R1+0x590] ;  /* 0x0005900001c47983 */ /* 0x000ee80000300a00 */
[----:B------:R2:W-:Y:S01]  /*1e460*/  STL.64 [R1+0x138], R232 ;  /* 0x000138e801007387 */ /* 0x0005e20000100a00 */
[----:B----4-:R-:W-:-:S03]  /*1e470*/  IMAD.WIDE R226, R187, 0x4, R176 ;  /* 0x00000004bbe27825 */ /* 0x010fc600078e02b0 */
[----:B------:R4:W-:Y:S01]  /*1e480*/  STL.64 [R1+0x178], R2 ;  /* 0x0001780201007387 */ /* 0x0009e20000100a00 */
[----:B------:R-:W-:-:S03]  /*1e490*/  IMAD.WIDE R222, R187, 0x4, R178 ;  /* 0x00000004bbde7825 */ /* 0x000fc600078e02b2 */
[----:B------:R-:W2:Y:S04]  /*1e4a0*/  LDL.LU.64 R178, [R1+0x588] ;  /* 0x0005880001b27983 */ /* 0x000ea80000300a00 */
[----:B------:R-:W4:Y:S01]  /*1e4b0*/  LDL.LU.64 R176, [R1+0x580] ;  /* 0x0005800001b07983 */ /* 0x000f220000300a00 */
[----:B------:R-:W-:-:S03]  /*1e4c0*/  IMAD.WIDE R220, R187, 0x4, R174 ;  /* 0x00000004bbdc7825 */ /* 0x000fc600078e02ae */
[----:B------:R-:W-:Y:S04]  /*1e4d0*/  STL.64 [R1+0x1b8], R250 ;  /* 0x0001b8fa01007387 */ /* 0x000fe80000100a00 */
[----:B------:R-:W4:Y:S01]  /*1e4e0*/  LDL.LU.64 R174, [R1+0x578] ;  /* 0x0005780001ae7983 */ /* 0x000f220000300a00 */
[----:B------:R-:W-:-:S03]  /*1e4f0*/  IMAD.WIDE R218, R187, 0x4, R172 ;  /* 0x00000004bbda7825 */ /* 0x000fc600078e02ac */
[----:B------:R-:W4:Y:S04]  /*1e500*/  LDL.LU.64 R172, [R1+0x570] ;  /* 0x0005700001ac7983 */ /* 0x000f280000300a00 */
[----:B------:R-:W-:Y:S04]  /*1e510*/  STL.64 [R1+0x1f8], R226 ;  /* 0x0001f8e201007387 */ /* 0x000fe80000100a00 */
[----:B------:R-:W1:Y:S04]  /*1e520*/  LDL.LU.64 R170, [R1+0x568] ;  /* 0x0005680001aa7983 */ /* 0x000e680000300a00 */
[----:B------:R-:W4:Y:S04]  /*1e530*/  LDL.LU.64 R168, [R1+0x560] ;  /* 0x0005600001a87983 */ /* 0x000f280000300a00 */
[----:B------:R-:W-:Y:S01]  /*1e540*/  STL.64 [R1+0x238], R222 ;  /* 0x000238de01007387 */ /* 0x000fe20000100a00 */
[----:B------:R-:W-:-:S03]  /*1e550*/  IMAD.WIDE R212, R187, 0x4, R212 ;  /* 0x00000004bbd47825 */ /* 0x000fc600078e02d4 */
[----:B------:R-:W4:Y:S04]  /*1e560*/  LDL.LU.64 R22, [R1+0x558] ;  /* 0x0005580001167983 */ /* 0x000f280000300a00 */
[----:B------:R-:W4:Y:S04]  /*1e570*/  LDL.LU.64 R20, [R1+0x550] ;  /* 0x0005500001147983 */ /* 0x000f280000300a00 */
[----:B------:R-:W-:Y:S01]  /*1e580*/  STL.64 [R1+0x278], R220 ;  /* 0x000278dc01007387 */ /* 0x000fe20000100a00 */
[----:B------:R-:W-:-:S03]  /*1e590*/  IMAD.WIDE R210, R187, 0x4, R210 ;  /* 0x00000004bbd27825 */ /* 0x000fc600078e02d2 */
[----:B------:R-:W4:Y:S04]  /*1e5a0*/  LDL.LU.64 R18, [R1+0x548] ;  /* 0x0005480001127983 */ /* 0x000f280000300a00 */
[----:B------:R-:W4:Y:S04]  /*1e5b0*/  LDL.LU.64 R16, [R1+0x540] ;  /* 0x0005400001107983 */ /* 0x000f280000300a00 */
[----:B------:R-:W-:Y:S04]  /*1e5c0*/  STL.64 [R1+0x2b8], R218 ;  /* 0x0002b8da01007387 */ /* 0x000fe80000100a00 */
[----:B------:R-:W4:Y:S04]  /*1e5d0*/  LDL.LU.64 R14, [R1+0x538] ;  /* 0x00053800010e7983 */ /* 0x000f280000300a00 */
[----:B------:R-:W4:Y:S04]  /*1e5e0*/  LDL.LU.64 R12, [R1+0x530] ;  /* 0x00053000010c7983 */ /* 0x000f280000300a00 */
[----:B------:R-:W-:Y:S04]  /*1e5f0*/  STL.64 [R1+0x2f8], R212 ;  /* 0x0002f8d401007387 */ /* 0x000fe80000100a00 */
[----:B------:R-:W4:Y:S04]  /*1e600*/  LDL.LU.64 R10, [R1+0x528] ;  /* 0x00052800010a7983 */ /* 0x000f280000300a00 */
[----:B------:R-:W4:Y:S04]  /*1e610*/  LDL.LU.64 R8, [R1+0x520] ;  /* 0x0005200001087983 */ /* 0x000f280000300a00 */
[----:B------:R-:W-:Y:S04]  /*1e620*/  STL.64 [R1+0x338], R210 ;  /* 0x000338d201007387 */ /* 0x000fe80000100a00 */
[----:B------:R-:W4:Y:S04]  /*1e630*/  LDL.LU.64 R6, [R1+0x518] ;  /* 0x0005180001067983 */ /* 0x000f280000300a00 */
[----:B------:R-:W4:Y:S01]  /*1e640*/  LDL.LU.64 R4, [R1+0x510] ;  /* 0x0005100001047983 */ /* 0x000f220000300a00 */
[----:B------:R-:W-:-:S04]  /*1e650*/  IMAD.WIDE R208, R187, 0x4, R208 ;  /* 0x00000004bbd07825 */ /* 0x000fc800078e02d0 */
[C---:B------:R-:W-:Y:S01]  /*1e660*/  IMAD.WIDE R206, R187.reuse, 0x4, R206 ;  /* 0x00000004bbce7825 */ /* 0x040fe200078e02ce */
[----:B------:R-:W-:Y:S04]  /*1e670*/  STL.64 [R1+0x378], R208 ;  /* 0x000378d001007387 */ /* 0x000fe80000100a00 */
[----:B------:R-:W-:Y:S01]  /*1e680*/  STL.64 [R1+0x3b8], R206 ;  /* 0x0003b8ce01007387 */ /* 0x000fe20000100a00 */
[----:B------:R-:W-:-:S05]  /*1e690*/  IMAD.WIDE R190, R187, 0x4, R190 ;  /* 0x00000004bbbe7825 */ /* 0x000fca00078e02be */
        /* <DEDUP_REMOVED lines=14> */
[----:B------:R-:W-:-:S05]  /*1e780*/  IMAD.WIDE R198, R187, 0x4, R198 ;  /* 0x00000004bbc67825 */ /* 0x000fca00078e02c6 */
[----:B------:R-:W-:Y:S04]  /*1e790*/  STL.64 [R1+0x3f8], R198 ;  /* 0x0003f8c601007387 */ /* 0x000fe80000100a00 */
[----:B------:R-:W-:Y:S01]  /*1e7a0*/  LDGSTS.E [R244+0x23b80], desc[UR16][R198.64], P6 ;  /* 0x23b80000c6f47fae */ /* 0x000fe2000b121850 */
[----:B---3--:R-:W-:-:S05]  /*1e7b0*/  IMAD.WIDE R196, R187, 0x4, R196 ;  /* 0x00000004bbc47825 */ /* 0x008fca00078e02c4 */
[----:B------:R-:W-:Y:S04]  /*1e7c0*/  STL.64 [R1+0x438], R196 ;  /* 0x000438c401007387 */ /* 0x000fe80000100a00 */
[----:B------:R-:W-:Y:S01]  /*1e7d0*/  LDGSTS.E [R244+0x23f80], desc[UR16][R196.64], P6 ;  /* 0x23f80000c4f47fae */ /* 0x000fe2000b121850 */
[----:B--2---:R-:W-:-:S04]  /*1e7e0*/  IMAD.WIDE R178, R187, 0x4, R178 ;  /* 0x00000004bbb27825 */ /* 0x004fc800078e02b2 */
[C---:B----4-:R-:W-:Y:S01]  /*1e7f0*/  IMAD.WIDE R176, R187.reuse, 0x4, R176 ;  /* 0x00000004bbb07825 */ /* 0x050fe200078e02b0 */
[----:B------:R-:W-:Y:S03]  /*1e800*/  STL.64 [R1+0x478], R178 ;  /* 0x000478b201007387 */ /* 0x000fe60000100a00 */
[C---:B------:R-:W-:Y:S01]  /*1e810*/  IMAD.WIDE R174, R187.reuse, 0x4, R174 ;  /* 0x00000004bbae7825 */ /* 0x040fe200078e02ae */
[----:B------:R-:W-:Y:S03]  /*1e820*/  STL.64 [R1+0x4b8], R176 ;  /* 0x0004b8b001007387 */ /* 0x000fe60000100a00 */
[C---:B------:R-:W-:Y:S01]  /*1e830*/  IMAD.WIDE R172, R187.reuse, 0x4, R172 ;  /* 0x00000004bbac7825 */ /* 0x040fe200078e02ac */
[----:B------:R-:W-:Y:S03]  /*1e840*/  STL.64 [R1+0x4f8], R174 ;  /* 0x0004f8ae01007387 */ /* 0x000fe60000100a00 */
[C---:B-1----:R-:W-:Y:S01]  /*1e850*/  IMAD.WIDE R170, R187.reuse, 0x4, R170 ;  /* 0x00000004bbaa7825 */ /* 0x042fe200078e02aa */
        /* <DEDUP_REMOVED lines=19> */
[----:B------:R2:W-:Y:S01]  /*1e990*/  STL.64 [R1+0x910], R8 ;  /* 0x0009100801007387 */ /* 0x0005e20000100a00 */
[----:B------:R-:W-:-:S03]  /*1e9a0*/  IMAD.WIDE R6, R187, 0x4, R6 ;  /* 0x00000004bb067825 */ /* 0x000fc600078e0206 */
[----:B------:R-:W5:Y:S01]  /*1e9b0*/  LDL.LU.64 R166, [R1+0xce8] ;  /* 0x000ce80001a67983 */ /* 0x000f620000300a00 */
[----:B------:R-:W-:-:S03]  /*1e9c0*/  IMAD.WIDE R4, R187, 0x4, R4 ;  /* 0x00000004bb047825 */ /* 0x000fc600078e0204 */
[----:B------:R2:W-:Y:S04]  /*1e9d0*/  STL.64 [R1+0x950], R6 ;  /* 0x0009500601007387 */ /* 0x0005e80000100a00 */
[----:B------:R-:W5:Y:S04]  /*1e9e0*/  LDL.LU.64 R164, [R1+0xce0] ;  /* 0x000ce00001a47983 */ /* 0x000f680000300a00 */
[----:B------:R2:W-:Y:S04]  /*1e9f0*/  STL.64 [R1+0x990], R4 ;  /* 0x0009900401007387 */ /* 0x0005e80000100a00 */
[----:B------:R-:W5:Y:S04]  /*1ea00*/  LDL.LU.64 R232, [R1+0xcd8] ;  /* 0x000cd80001e87983 */ /* 0x000f680000300a00 */
[----:B------:R-:W5:Y:S04]  /*1ea10*/  LDL.LU.64 R2, [R1+0xcd0] ;  /* 0x000cd00001027983 */ /* 0x000f680000300a00 */
[----:B------:R-:W-:Y:S04]  /*1ea20*/  LDGSTS.E [R244+0x24380], desc[UR16][R178.64], P6 ;  /* 0x24380000b2f47fae */ /* 0x000fe8000b121850 */
[----:B------:R-:W-:Y:S04]  /*1ea30*/  LDGSTS.E [R244+0x24780], desc[UR16][R176.64], P6 ;  /* 0x24780000b0f47fae */ /* 0x000fe8000b121850 */
[----:B------:R-:W-:Y:S04]  /*1ea40*/  LDGSTS.E [R244+0x24b80], desc[UR16][R174.64], P6 ;  /* 0x24b80000aef47fae */ /* 0x000fe8000b121850 */
[----:B------:R-:W-:Y:S04]  /*1ea50*/  LDGSTS.E [R244+0x24f80], desc[UR16][R172.64], P6 ;  /* 0x24f80000acf47fae */ /* 0x000fe8000b121850 */
[----:B------:R1:W-:Y:S04]  /*1ea60*/  LDGSTS.E [R244+0x25380], desc[UR16][R170.64], P6 ;  /* 0x25380000aaf47fae */ /* 0x0003e8000b121850 */
[----:B------:R2:W-:Y:S04]  /*1ea70*/  LDGSTS.E [R244+0x25780], desc[UR16][R168.64], P6 ;  /* 0x25780000a8f47fae */ /* 0x0005e8000b121850 */
[----:B------:R2:W-:Y:S01]  /*1ea80*/  LDGSTS.E [R244+0x25b80], desc[UR16][R22.64], P6 ;  /* 0x25b8000016f47fae */ /* 0x0005e2000b121850 */
[----:B-1----:R-:W1:Y:S03]  /*1ea90*/  LDC R171, c[0x0][0x230] ;  /* 0x00008c00ffab7b82 */ /* 0x002e660000000800 */
[----:B------:R2:W-:Y:S04]  /*1eaa0*/  LDGSTS.E [R244+0x25f80], desc[UR16][R20.64], P6 ;  /* 0x25f8000014f47fae */ /* 0x0005e8000b121850 */
[----:B------:R2:W-:Y:S04]  /*1eab0*/  LDGSTS.E [R244+0x26380], desc[UR16][R18.64], P6 ;  /* 0x2638000012f47fae */ /* 0x0005e8000b121850 */
[----:B------:R2:W-:Y:S04]  /*1eac0*/  LDGSTS.E [R244+0x26780], desc[UR16][R16.64], P6 ;  /* 0x2678000010f47fae */ /* 0x0005e8000b121850 */
[----:B------:R2:W-:Y:S04]  /*1ead0*/  LDGSTS.E [R244+0x26b80], desc[UR16][R14.64], P6 ;  /* 0x26b800000ef47fae */ /* 0x0005e8000b121850 */
[----:B------:R2:W-:Y:S04]  /*1eae0*/  LDGSTS.E [R244+0x26f80], desc[UR16][R12.64], P6 ;  /* 0x26f800000cf47fae */ /* 0x0005e8000b121850 */
[----:B------:R2:W-:Y:S01]  /*1eaf0*/  LDGSTS.E [R244+0x27380], desc[UR16][R10.64], P6 ;  /* 0x273800000af47fae */ /* 0x0005e2000b121850 */
[----:B-1----:R-:W-:-:S03]  /*1eb00*/  VIADD R186, R171, 0x7f ;  /* 0x0000007fabba7836 */ /* 0x002fc60000000000 */
[----:B------:R2:W-:Y:S02]  /*1eb10*/  LDGSTS.E [R244+0x27780], desc[UR16][R8.64], P6 ;  /* 0x2778000008f47fae */ /* 0x0005e4000b121850 */
[----:B------:R-:W-:Y:S02]  /*1eb20*/  ISETP.GE.AND P0, PT, R186, 0x80, PT ;  /* 0x00000080ba00780c */ /* 0x000fe40003f06270 */
[----:B------:R2:W-:Y:S04]  /*1eb30*/  LDGSTS.E [R244+0x27b80], desc[UR16][R6.64], P6 ;  /* 0x27b8000006f47fae */ /* 0x0005e8000b121850 */
[----:B------:R2:W-:Y:S01]  /*1eb40*/  LDGSTS.E [R244+0x27f80], desc[UR16][R4.64], P6 ;  /* 0x27f8000004f47fae */ /* 0x0005e2000b121850 */
[----:B------:R-:W-:-:S03]  /*1eb50*/  CS2R R24, SRZ ;  /* 0x0000000000187805 */ /* 0x000fc6000001ff00 */
[----:B------:R-:W0:Y:S01]  /*1eb60*/  LDGDEPBAR ;  /* 0x00000000000079af */ /* 0x000e220000000000 */
[----:B------:R-:W-:Y:S02]  /*1eb70*/  CS2R R26, SRZ ;  /* 0x00000000001a7805 */ /* 0x000fe4000001ff00 */
[----:B------:R-:W-:Y:S02]  /*1eb80*/  CS2R R28, SRZ ;  /* 0x00000000001c7805 */ /* 0x000fe4000001ff00 */
[----:B------:R-:W-:Y:S02]  /*1eb90*/  CS2R R30, SRZ ;  /* 0x00000000001e7805 */ /* 0x000fe4000001ff00 */
[----:B------:R-:W-:Y:S02]  /*1eba0*/  CS2R R32, SRZ ;  /* 0x0000000000207805 */ /* 0x000fe4000001ff00 */
[----:B------:R-:W-:Y:S02]  /*1ebb0*/  CS2R R34, SRZ ;  /* 0x0000000000227805 */ /* 0x000fe4000001ff00 */
[----:B------:R-:W-:-:S02]  /*1ebc0*/  CS2R R36, SRZ ;  /* 0x0000000000247805 */ /* 0x000fc4000001ff00 */
        /* <DEDUP_REMOVED lines=56> */
[----:B------:R-:W-:Y:S01]  /*1ef50*/  CS2R R150, SRZ ;  /* 0x0000000000967805 */ /* 0x000fe2000001ff00 */
[----:B--2---:R-:W-:Y:S06]  /*1ef60*/  @!P0 BRA `(.L_x_0) ;  /* 0x0000011c00508947 */ /* 0x004fec0003800000 */
[----:B------:R-:W2:Y:S04]  /*1ef70*/  LDL.LU.64 R178, [R1+0x658] ;  /* 0x0006580001b27983 */ /* 0x000ea80000300a00 */
[----:B------:R-:W3:Y:S04]  /*1ef80*/  LDL.LU.64 R174, [R1+0x650] ;  /* 0x0006500001ae7983 */ /* 0x000ee80000300a00 */
[----:B------:R-:W4:Y:S01]  /*1ef90*/  LDL.LU.64 R172, [R1+0x640] ;  /* 0x0006400001ac7983 */ /* 0x000f220000300a00 */
[----:B-----5:R-:W-:Y:S02]  /*1efa0*/  IMAD.MOV.U32 R8, RZ, RZ, R232 ;  /* 0x000000ffff087224 */ /* 0x020fe400078e00e8 */
[----:B------:R-:W-:Y:S01]  /*1efb0*/  IMAD.MOV.U32 R9, RZ, RZ, R233 ;  /* 0x000000ffff097224 */ /* 0x000fe200078e00e9 */
[----:B------:R-:W-:Y:S04]  /*1efc0*/  STL [R1+0xce0], R185 ;  /* 0x000ce0b901007387 */ /* 0x000fe80000100800 */
[----:B------:R1:W-:Y:S04]  /*1efd0*/  STL.64 [R1+0xcd8], R186 ;  /* 0x000cd8ba01007387 */ /* 0x0003e80000100a00 */
[----:B------:R-:W-:Y:S01]  /*1efe0*/  STL.64 [R1+0xcd0], R2 ;  /* 0x000cd00201007387 */ /* 0x000fe20000100a00 */
[----:B------:R-:W-:-:S02]  /*1eff0*/  IMAD.MOV.U32 R12, RZ, RZ, R164 ;  /* 0x000000ffff0c7224 */ /* 0x000fc400078e00a4 */
[----:B------:R-:W-:Y:S02]  /*1f000*/  IMAD.MOV.U32 R13, RZ, RZ, R165 ;  /* 0x000000ffff0d7224 */ /* 0x000fe400078e00a5 */
[----:B------:R-:W-:Y:S02]  /*1f010*/  IMAD.MOV.U32 R14, RZ, RZ, R166 ;  /* 0x000000ffff0e7224 */ /* 0x000fe400078e00a6 */
[----:B------:R-:W-:Y:S02]  /*1f020*/  IMAD.MOV.U32 R15, RZ, RZ, R167 ;  /* 0x000000ffff0f7224 */ /* 0x000fe400078e00a7 */
[----:B------:R-:W-:Y:S02]  /*1f030*/  IMAD.MOV.U32 R16, RZ, RZ, R160 ;  /* 0x000000ffff107224 */ /* 0x000fe400078e00a0 */
[----:B------:R-:W-:Y:S02]  /*1f040*/  IMAD.MOV.U32 R17, RZ, RZ, R161 ;  /* 0x000000ffff117224 */ /* 0x000fe400078e00a1 */
[----:B------:R-:W-:-:S02]  /*1f050*/  IMAD.MOV.U32 R18, RZ, RZ, R162 ;  /* 0x000000ffff127224 */ /* 0x000fc400078e00a2 */
[----:B------:R-:W-:Y:S02]  /*1f060*/  IMAD.MOV.U32 R19, RZ, RZ, R163 ;  /* 0x000000ffff137224 */ /* 0x000fe400078e00a3 */
[----:B------:R-:W-:Y:S02]  /*1f070*/  IMAD.MOV.U32 R20, RZ, RZ, R156 ;  /* 0x000000ffff147224 */ /* 0x000fe400078e009c */
[----:B------:R-:W-:Y:S02]  /*1f080*/  IMAD.MOV.U32 R21, RZ, RZ, R157 ;  /* 0x000000ffff157224 */ /* 0x000fe400078e009d */
[----:B------:R-:W-:Y:S02]  /*1f090*/  IMAD.MOV.U32 R22, RZ, RZ, R158 ;  /* 0x000000ffff167224 */ /* 0x000fe400078e009e */
[----:B------:R-:W-:Y:S02]  /*1f0a0*/  IMAD.MOV.U32 R23, RZ, RZ, R159 ;  /* 0x000000ffff177224 */ /* 0x000fe400078e009f */
[----:B--2---:R-:W-:-:S02]  /*1f0b0*/  IMAD.MOV.U32 R4, RZ, RZ, R178 ;  /* 0x000000ffff047224 */ /* 0x004fc400078e00b2 */
[----:B------:R-:W-:Y:S02]  /*1f0c0*/  IMAD.MOV.U32 R5, RZ, RZ, R179 ;  /* 0x000000ffff057224 */ /* 0x000fe400078e00b3 */
[----:B---3--:R-:W-:Y:S02]  /*1f0d0*/  IMAD.MOV.U32 R6, RZ, RZ, R174 ;  /* 0x000000ffff067224 */ /* 0x008fe400078e00ae */
[----:B------:R-:W-:Y:S01]  /*1f0e0*/  IMAD.MOV.U32 R7, RZ, RZ, R175 ;  /* 0x000000ffff077224 */ /* 0x000fe200078e00af */
[----:B------:R-:W-:Y:S01]  /*1f0f0*/  STL.64 [R1+0xce8], R4 ;  /* 0x000ce80401007387 */ /* 0x000fe20000100a00 */
[----:B----4-:R-:W-:Y:S02]  /*1f100*/  IMAD.MOV.U32 R10, RZ, RZ, R172 ;  /* 0x000000ffff0a7224 */ /* 0x010fe400078e00ac */
[----:B------:R-:W-:Y:S01]  /*1f110*/  IMAD.MOV.U32 R11, RZ, RZ, R173 ;  /* 0x000000ffff0b7224 */ /* 0x000fe200078e00ad */
[----:B------:R-:W-:Y:S04]  /*1f120*/  STL.64 [R1+0xcf0], R6 ;  /* 0x000cf00601007387 */ /* 0x000fe80000100a00 */
[----:B------:R-:W-:Y:S04]  /*1f130*/  STL.64 [R1+0xcf8], R8 ;  /* 0x000cf80801007387 */ /* 0x000fe80000100a00 */
[----:B------:R-:W2:Y:S04]  /*1f140*/  LDL.LU.64 R176, [R1+0x670] ;  /* 0x0006700001b07983 */ /* 0x000ea80000300a00 */
[----:B------:R-:W3:Y:S04]  /*1f150*/  LDL.LU.64 R178, [R1+0x678] ;  /* 0x0006780001b27983 */ /* 0x000ee80000300a00 */
[----:B------:R-:W4:Y:S04]  /*1f160*/  LDL.LU.64 R174, [R1+0x648] ;  /* 0x0006480001ae7983 */ /* 0x000f280000300a00 */
[----:B------:R-:W4:Y:S01]  /*1f170*/  LDL.LU.64 R172, [R1+0x668] ;  /* 0x0006680001ac7983 */ /* 0x000f220000300a00 */
[----:B------:R-:W-:-:S02]  /*1f180*/  IMAD.MOV.U32 R156, RZ, RZ, R214 ;  /* 0x000000ffff9c7224 */ /* 0x000fc400078e00d6 */
[----:B------:R-:W-:Y:S01]  /*1f190*/  IMAD.MOV.U32 R198, RZ, RZ, R224 ;  /* 0x000000ffffc67224 */ /* 0x000fe200078e00e0 */
[----:B------:R-:W-:Y:S01]  /*1f1a0*/  STL.64 [R1+0xd00], R10 ;  /* 0x000d000a01007387 */ /* 0x000fe20000100a00 */
[----:B------:R-:W-:Y:S02]  /*1f1b0*/  IMAD.MOV.U32 R197, RZ, RZ, R225 ;  /* 0x000000ffffc57224 */ /* 0x000fe400078e00e1 */
[----:B------:R-:W-:Y:S01]  /*1f1c0*/  IMAD.MOV.U32 R199, RZ, RZ, R201 ;  /* 0x000000ffffc77224 */ /* 0x000fe200078e00c9 */
[----:B------:R-:W-:Y:S01]  /*1f1d0*/  STL.64 [R1+0xd08], R12 ;  /* 0x000d080c01007387 */ /* 0x000fe20000100a00 */
[----:B------:R-:W-:Y:S02]  /*1f1e0*/  IMAD.MOV.U32 R196, RZ, RZ, R216 ;  /* 0x000000ffffc47224 */ /* 0x000fe400078e00d8 */
[----:B------:R-:W-:Y:S01]  /*1f1f0*/  IMAD.MOV.U32 R159, RZ, RZ, R235 ;  /* 0x000000ffff9f7224 */ /* 0x000fe200078e00eb */
[----:B------:R1:W-:Y:S01]  /*1f200*/  STL.64 [R1+0xd10], R14 ;  /* 0x000d100e01007387 */ /* 0x0003e20000100a00 */
        /* <DEDUP_REMOVED lines=9> */
[----:B------:R-:W-:-:S03]  /*1f2a0*/  IMAD.MOV.U32 R163, RZ, RZ, R229 ;  /* 0x000000ffffa37224 */ /* 0x000fc600078e00e5 */
[----:B------:R4:W-:Y:S04]  /*1f2b0*/  STL.64 [R1+0xd30], R22 ;  /* 0x000d301601007387 */ /* 0x0009e80000100a00 */
[----:B------:R-:W-:Y:S04]  /*1f2c0*/  STL.64 [R1+0xd38], R152 ;  /* 0x000d389801007387 */ /* 0x000fe80000100a00 */
[----:B------:R-:W-:Y:S04]  /*1f2d0*/  STL.64 [R1+0xd40], R154 ;  /* 0x000d409a01007387 */ /* 0x000fe80000100a00 */
[----:B------:R-:W4:Y:S04]  /*1f2e0*/  LDL.LU.64 R206, [R1+0x6a0] ;  /* 0x0006a00001ce7983 */ /* 0x000f280000300a00 */
[----:B------:R-:W4:Y:S04]  /*1f2f0*/  LDL.LU.64 R208, [R1+0x6b0] ;  /* 0x0006b00001d07983 */ /* 0x000f280000300a00 */
[----:B------:R-:W4:Y:S04]  /*1f300*/  LDL.LU.64 R210, [R1+0x688] ;  /* 0x0006880001d27983 */ /* 0x000f280000300a00 */
[----:B------:R-:W4:Y:S04]  /*1f310*/  LDL.LU.64 R212, [R1+0x690] ;  /* 0x0006900001d47983 */ /* 0x000f280000300a00 */
[----:B-1----:R-:W4:Y:S04]  /*1f320*/  LDL.LU.64 R186, [R1+0x630] ;  /* 0x0006300001ba7983 */ /* 0x002f280000300a00 */
[----:B------:R-:W4:Y:S04]  /*1f330*/  LDL.LU.64 R244, [R1+0x638] ;  /* 0x0006380001f47983 */ /* 0x000f280000300a00 */
        /* <DEDUP_REMOVED lines=8> */
[----:B------:R-:W4:Y:S01]  /*1f3c0*/  LDL.LU.64 R10, [R1+0x6f8] ;  /* 0x0006f800010a7983 */ /* 0x000f220000300a00 */
[----:B------:R-:W-:-:S02]  /*1f3d0*/  IMAD.MOV.U32 R201, RZ, RZ, R203 ;  /* 0x000000ffffc97224 */ /* 0x000fc400078e00cb */
[----:B--2---:R-:W-:Y:S02]  /*1f3e0*/  IMAD.MOV.U32 R165, RZ, RZ, R177 ;  /* 0x000000ffffa57224 */ /* 0x004fe400078e00b1 */
[----:B------:R-:W-:Y:S02]  /*1f3f0*/  IMAD.MOV.U32 R177, RZ, RZ, R181 ;  /* 0x000000ffffb17224 */ /* 0x000fe400078e00b5 */
[----:B------:R-:W-:Y:S02]  /*1f400*/  IMAD.MOV.U32 R181, RZ, RZ, R193 ;  /* 0x000000ffffb57224 */ /* 0x000fe400078e00c1 */
[----:B------:R-:W-:Y:S02]  /*1f410*/  IMAD.MOV.U32 R193, RZ, RZ, R205 ;  /* 0x000000ffffc17224 */ /* 0x000fe400078e00cd */
[----:B---3--:R-:W-:Y:S02]  /*1f420*/  IMAD.MOV.U32 R166, RZ, RZ, R178 ;  /* 0x000000ffffa67224 */ /* 0x008fe400078e00b2 */
[----:B------:R-:W-:-:S02]  /*1f430*/  IMAD.MOV.U32 R178, RZ, RZ, R182 ;  /* 0x000000ffffb27224 */ /* 0x000fc400078e00b6 */
[----:B------:R-:W-:Y:S02]  /*1f440*/  IMAD.MOV.U32 R182, RZ, RZ, R194 ;  /* 0x000000ffffb67224 */ /* 0x000fe400078e00c2 */
[----:B------:R-:W-:Y:S02]  /*1f450*/  IMAD.MOV.U32 R194, RZ, RZ, R204 ;  /* 0x000000ffffc27224 */ /* 0x000fe400078e00cc */
[----:B------:R-:W-:Y:S02]  /*1f460*/  IMAD.MOV.U32 R167, RZ, RZ, R179 ;  /* 0x000000ffffa77224 */ /* 0x000fe400078e00b3 */
[----:B----4-:R-:W-:Y:S02]  /*1f470*/  IMAD.MOV.U32 R170, RZ, RZ, R172 ;  /* 0x000000ffffaa7224 */ /* 0x010fe400078e00ac */
[----:B------:R-:W-:Y:S02]  /*1f480*/  IMAD.MOV.U32 R171, RZ, RZ, R173 ;  /* 0x000000ffffab7224 */ /* 0x000fe400078e00ad */
[----:B------:R-:W-:-:S02]  /*1f490*/  IMAD.MOV.U32 R168, RZ, RZ, R174 ;  /* 0x000000ffffa87224 */ /* 0x000fc400078e00ae */
[----:B------:R-:W-:Y:S02]  /*1f4a0*/  IMAD.MOV.U32 R169, RZ, RZ, R175 ;  /* 0x000000ffffa97224 */ /* 0x000fe400078e00af */
[----:B------:R-:W-:Y:S02]  /*1f4b0*/  IMAD.MOV.U32 R164, RZ, RZ, R176 ;  /* 0x000000ffffa47224 */ /* 0x000fe400078e00b0 */
[----:B------:R-:W-:Y:S02]  /*1f4c0*/  IMAD.MOV.U32 R205, RZ, RZ, R209 ;  /* 0x000000ffffcd7224 */ /* 0x000fe400078e00d1 */
[----:B------:R-:W-:Y:S02]  /*1f4d0*/  IMAD.MOV.U32 R209, RZ, RZ, R213 ;  /* 0x000000ffffd17224 */ /* 0x000fe400078e00d5 */
[----:B------:R-:W-:Y:S02]  /*1f4e0*/  IMAD.MOV.U32 R214, RZ, RZ, R244 ;  /* 0x000000ffffd67224 */ /* 0x000fe400078e00f4 */
[----:B------:R-:W-:-:S02]  /*1f4f0*/  IMAD.MOV.U32 R213, RZ, RZ, R245 ;  /* 0x000000ffffd57224 */ /* 0x000fc400078e00f5 */
[----:B------:R-:W2:Y:S04]  /*1f500*/  LDL.LU.64 R244, [R1+0x700] ;  /* 0x0007000001f47983 */ /* 0x000ea80000300a00 */
[----:B------:R-:W3:Y:S04]  /*1f510*/  LDL.LU.64 R8, [R1+0x6e8] ;  /* 0x0006e80001087983 */ /* 0x000ee80000300a00 */
[----:B------:R-:W4:Y:S01]  /*1f520*/  LDL.LU.64 R6, [R1+0x6f0] ;  /* 0x0006f00001067983 */ /* 0x000f220000300a00 */
[----:B------:R-:W-:Y:S02]  /*1f530*/  IMAD.MOV.U32 R224, RZ, RZ, R226 ;  /* 0x000000ffffe07224 */ /* 0x000fe400078e00e2 */
[----:B------:R-:W-:-:S02]  /*1f540*/  IMAD.MOV.U32 R226, RZ, RZ, R250 ;  /* 0x000000ffffe27224 */ /* 0x000fc400078e00fa */
[----:B------:R-:W-:Y:S02]  /*1f550*/  IMAD.MOV.U32 R225, RZ, RZ, R251 ;  /* 0x000000ffffe17224 */ /* 0x000fe400078e00fb */
[----:B------:R-:W4:Y:S04]  /*1f560*/  LDL.LU.64 R250, [R1+0x6d8] ;  /* 0x0006d80001fa7983 */ /* 0x000f280000300a00 */
[----:B------:R-:W4:Y:S04]  /*1f570*/  LDL.LU.64 R4, [R1+0x6e0] ;  /* 0x0006e00001047983 */ /* 0x000f280000300a00 */
[----:B------:R-:W4:Y:S01]  /*1f580*/  LDL.LU.64 R2, [R1+0x6c8] ;  /* 0x0006c80001027983 */ /* 0x000f220000300a00 */
        /* <DEDUP_REMOVED lines=8> */
[----:B------:R-:W4:Y:S01]  /*1f610*/  LDL.LU.64 R186, [R1+0x6d0] ;  /* 0x0006d00001ba7983 */ /* 0x000f220000300a00 */
        /* <DEDUP_REMOVED lines=9> */
[----:B------:R-:W4:Y:S04]  /*1f6b0*/  LDL.LU.64 R184, [R1+0x6b8] ;  /* 0x0006b80001b87983 */ /* 0x000f280000300a00 */
[----:B------:R-:W4:Y:S04]  /*1f6c0*/  LDL.LU.64 R20, [R1+0x6c0] ;  /* 0x0006c00001147983 */ /* 0x000f280000300a00 */
[----:B------:R-:W4:Y:S01]  /*1f6d0*/  LDL.LU.64 R18, [R1+0x698] ;  /* 0x0006980001127983 */ /* 0x000f220000300a00 */
[----:B------:R-:W-:-:S02]  /*1f6e0*/  IMAD.MOV.U32 R236, RZ, RZ, R14 ;  /* 0x000000ffffec7224 */ /* 0x000fc400078e000e */
[----:B------:R-:W-:Y:S02]  /*1f6f0*/  IMAD.MOV.U32 R235, RZ, RZ, R15 ;  /* 0x000000ffffeb7224 */ /* 0x000fe400078e000f */
[----:B------:R-:W4:Y:S01]  /*1f700*/  LDL.LU.64 R14, [R1+0x6a8] ;  /* 0x0006a800010e7983 */ /* 0x000f220000300a00 */
[----:B------:R-:W-:Y:S02]  /*1f710*/  IMAD.MOV.U32 R231, RZ, RZ, R237 ;  /* 0x000000ffffe77224 */ /* 0x000fe400078e00ed */
[----:B------:R-:W-:Y:S02]  /*1f720*/  IMAD.MOV.U32 R234, RZ, RZ, R238 ;  /* 0x000000ffffea7224 */ /* 0x000fe400078e00ee */
[----:B------:R-:W-:Y:S02]  /*1f730*/  IMAD.MOV.U32 R238, RZ, RZ, R12 ;  /* 0x000000ffffee7224 */ /* 0x000fe400078e000c */
[----:B------:R-:W-:Y:S02]  /*1f740*/  IMAD.MOV.U32 R237, RZ, RZ, R13 ;  /* 0x000000ffffed7224 */ /* 0x000fe400078e000d */
        /* <DEDUP_REMOVED lines=8> */
[----:B------:R-:W4:Y:S01]  /*1f7d0*/  LDL.LU.64 R10, [R1+0x680] ;  /* 0x00068000010a7983 */ /* 0x000f220000300a00 */
[----:B------:R-:W-:Y:S02]  /*1f7e0*/  IMAD.MOV.U32 R172, RZ, RZ, R242 ;  /* 0x000000ffffac7224 */ /* 0x000fe400078e00f2 */
[----:B------:R-:W-:Y:S02]  /*1f7f0*/  IMAD.MOV.U32 R173, RZ, RZ, R243 ;  /* 0x000000ffffad7224 */ /* 0x000fe400078e00f3 */
[----:B------:R-:W-:Y:S02]  /*1f800*/  IMAD.MOV.U32 R174, RZ, RZ, R246 ;  /* 0x000000ffffae7224 */ /* 0x000fe400078e00f6 */
[----:B------:R-:W-:Y:S02]  /*1f810*/  IMAD.MOV.U32 R175, RZ, RZ, R247 ;  /* 0x000000ffffaf7224 */ /* 0x000fe400078e00f7 */
[----:B------:R-:W-:Y:S02]  /*1f820*/  IMAD.MOV.U32 R230, RZ, RZ, R248 ;  /* 0x000000ffffe67224 */ /* 0x000fe400078e00f8 */
[----:B------:R-:W-:-:S02]  /*1f830*/  IMAD.MOV.U32 R229, RZ, RZ, R249 ;  /* 0x000000ffffe57224 */ /* 0x000fc400078e00f9 */
[----:B--2---:R-:W-:Y:S02]  /*1f840*/  IMAD.MOV.U32 R243, RZ, RZ, R244 ;  /* 0x000000fffff37224 */ /* 0x004fe400078e00f4 */
[----:B------:R-:W-:Y:S02]  /*1f850*/  IMAD.MOV.U32 R242, RZ, RZ, R245 ;  /* 0x000000fffff27224 */ /* 0x000fe400078e00f5 */
[----:B---3--:R-:W-:Y:S02]  /*1f860*/  IMAD.MOV.U32 R245, RZ, RZ, R8 ;  /* 0x000000fffff57224 */ /* 0x008fe400078e0008 */
[----:B------:R-:W-:Y:S02]  /*1f870*/  IMAD.MOV.U32 R244, RZ, RZ, R9 ;  /* 0x000000fffff47224 */ /* 0x000fe400078e0009 */
[----:B------:R-:W2:Y:S01]  /*1f880*/  LDL.LU.64 R8, [R1+0x500] ;  /* 0x0005000001087983 */ /* 0x000ea20000300a00 */
[----:B----4-:R-:W-:Y:S02]  /*1f890*/  IMAD.MOV.U32 R247, RZ, RZ, R6 ;  /* 0x000000fffff77224 */ /* 0x010fe400078e0006 */
[----:B------:R-:W-:-:S02]  /*1f8a0*/  IMAD.MOV.U32 R246, RZ, RZ, R7 ;  /* 0x000000fffff67224 */ /* 0x000fc400078e0007 */
[----:B------:R-:W3:Y:S04]  /*1f8b0*/  LDL.LU.64 R6, [R1+0x220] ;  /* 0x0002200001067983 */ /* 0x000ee80000300a00 */
[----:B------:R-:W4:Y:S01]  /*1f8c0*/  LDL.LU.64 R16, [R1+0x90] ;  /* 0x0000900001107983 */ /* 0x000f220000300a00 */
[----:B------:R-:W-:Y:S02]  /*1f8d0*/  IMAD.MOV.U32 R249, RZ, RZ, R250 ;  /* 0x000000fffff97224 */ /* 0x000fe400078e00fa */
[----:B------:R-:W-:Y:S02]  /*1f8e0*/  IMAD.MOV.U32 R248, RZ, RZ, R251 ;  /* 0x000000fffff87224 */ /* 0x000fe400078e00fb */
[----:B------:R-:W-:Y:S02]  /*1f8f0*/  IMAD.MOV.U32 R251, RZ, RZ, R4 ;  /* 0x000000fffffb7224 */ /* 0x000fe400078e0004 */
[----:B------:R-:W-:Y:S01]  /*1f900*/  IMAD.MOV.U32 R250, RZ, RZ, R5 ;  /* 0x000000fffffa7224 */ /* 0x000fe200078e0005 */
[----:B------:R1:W-:Y:S04]  /*1f910*/  STL [R1], R2 ;  /* 0x0000000201007387 */ /* 0x0003e80000100800 */
[----:B------:R-:W4:Y:S01]  /*1f920*/  LDL.LU.64 R4, [R1+0x58] ;  /* 0x0000580001047983 */ /* 0x000f220000300a00 */
[----:B------:R-:W-:-:S03]  /*1f930*/  IMAD.MOV.U32 R252, RZ, RZ, R3 ;  /* 0x000000fffffc7224 */ /* 0x000fc600078e0003 */
[----:B------:R1:W-:Y:S01]  /*1f940*/  STL [R1+0x8], R186 ;  /* 0x000008ba01007387 */ /* 0x0003e20000100800 */
[----:B------:R-:W-:-:S03]  /*1f950*/  IMAD.MOV.U32 R22, RZ, RZ, R187 ;  /* 0x000000ffff167224 */ /* 0x000fc600078e00bb */
[----:B-1----:R-:W4:Y:S04]  /*1f960*/  LDL.LU.64 R2, [R1+0x60] ;  /* 0x0000600001027983 */ /* 0x002f280000300a00 */
[----:B------:R-:W-:Y:S04]  /*1f970*/  STL [R1+0x10], R184 ;  /* 0x000010b801007387 */ /* 0x000fe80000100800 */
[----:B------:R1:W-:Y:S04]  /*1f980*/  STL [R1+0x4], R22 ;  /* 0x0000041601007387 */ /* 0x0003e80000100800 */
[----:B------:R-:W4:Y:S01]  /*1f990*/  LDL.LU.64 R186, [R1+0x78] ;  /* 0x0000780001ba7983 */ /* 0x000f220000300a00 */
[----:B-1----:R-:W-:-:S03]  /*1f9a0*/  IMAD.MOV.U32 R22, RZ, RZ, R185 ;  /* 0x000000ffff167224 */ /* 0x002fc600078e00b9 */
[----:B------:R1:W-:Y:S04]  /*1f9b0*/  STL [R1+0x18], R20 ;  /* 0x0000181401007387 */ /* 0x0003e80000100800 */
[----:B------:R-:W-:Y:S04]  /*1f9c0*/  STL [R1+0xc], R22 ;  /* 0x00000c1601007387 */ /* 0x000fe80000100800 */
[----:B------:R-:W4:Y:S01]  /*1f9d0*/  LDL.LU.64 R184, [R1+0x70] ;  /* 0x0000700001b87983 */ /* 0x000f220000300a00 */
[----:B-1----:R-:W-:-:S03]  /*1f9e0*/  IMAD.MOV.U32 R20, RZ, RZ, R21 ;  /* 0x000000ffff147224 */ /* 0x002fc600078e0015 */
[----:B------:R1:W-:Y:S04]  /*1f9f0*/  STL [R1+0x20], R18 ;  /* 0x0000201201007387 */ /* 0x0003e80000100800 */
[----:B------:R-:W-:Y:S04]  /*1fa00*/  STL [R1+0x14], R20 ;  /* 0x0000141401007387 */ /* 0x000fe80000100800 */
[----:B------:R-:W-:Y:S01]  /*1fa10*/  STL [R1+0x28], R14 ;  /* 0x0000280e01007387 */ /* 0x000fe20000100800 */
[----:B-1----:R-:W-:-:S05]  /*1fa20*/  IMAD.MOV.U32 R18, RZ, RZ, R19 ;  /* 0x000000ffff127224 */ /* 0x002fca00078e0013 */
[----:B------:R1:W-:Y:S02]  /*1fa30*/  STL [R1+0x1c], R18 ;  /* 0x00001c1201007387 */ /* 0x0003e40000100800 */
[----:B-1----:R-:W-:Y:S02]  /*1fa40*/  IMAD.MOV.U32 R18, RZ, RZ, R15 ;  /* 0x000000ffff127224 */ /* 0x002fe400078e000f */
[----:B------:R-:W4:Y:S04]  /*1fa50*/  LDL.LU.64 R14, [R1+0x4c0] ;  /* 0x0004c000010e7983 */ /* 0x000f280000300a00 */
[----:B------:R1:W-:Y:S04]  /*1fa60*/  STL [R1+0x24], R18 ;  /* 0x0000241201007387 */ /* 0x0003e80000100800 */
[----:B------:R1:W-:Y:S02]  /*1fa70*/  STL [R1+0x30], R12 ;  /* 0x0000300c01007387 */ /* 0x0003e40000100800 */
[----:B-1----:R-:W-:-:S02]  /*1fa80*/  IMAD.MOV.U32 R18, RZ, RZ, R13 ;  /* 0x000000ffff127224 */ /* 0x002fc400078e000d */
[----:B------:R-:W4:Y:S04]  /*1fa90*/  LDL.LU.64 R12, [R1+0x290] ;  /* 0x00029000010c7983 */ /* 0x000f280000300a00 */
[----:B------:R1:W-:Y:S04]  /*1faa0*/  STL [R1+0x2c], R18 ;  /* 0x00002c1201007387 */ /* 0x0003e80000100800 */
[----:B------:R1:W-:Y:S02]  /*1fab0*/  STL [R1+0x38], R10 ;  /* 0x0000380a01007387 */ /* 0x0003e40000100800 */
[----:B-1----:R-:W-:-:S02]  /*1fac0*/  IMAD.MOV.U32 R18, RZ, RZ, R11 ;  /* 0x000000ffff127224 */ /* 0x002fc400078e000b */
[----:B------:R-:W4:Y:S04]  /*1fad0*/  LDL.LU.64 R10, [R1+0xd0] ;  /* 0x0000d000010a7983 */ /* 0x000f280000300a00 */
[----:B------:R1:W-:Y:S04]  /*1fae0*/  STL [R1+0x34], R18 ;  /* 0x0000341201007387 */ /* 0x0003e80000100800 */
[----:B--2---:R2:W-:Y:S01]  /*1faf0*/  STL [R1+0x40], R8 ;  /* 0x0000400801007387 */ /* 0x0045e20000100800 */
[----:B-1----:R-:W-:-:S03]  /*1fb00*/  IMAD.MOV.U32 R18, RZ, RZ, R9 ;  /* 0x000000ffff127224 */ /* 0x002fc600078e0009 */
[----:B--2---:R-:W2:Y:S04]  /*1fb10*/  LDL.LU.64 R8, [R1+0x98] ;  /* 0x0000980001087983 */ /* 0x004ea80000300a00 */
[----:B------:R1:W-:Y:S04]  /*1fb20*/  STL [R1+0x3c], R18 ;  /* 0x00003c1201007387 */ /* 0x0003e80000100800 */
[----:B---3--:R3:W-:Y:S01]  /*1fb30*/  STL [R1+0x48], R6 ;  /* 0x0000480601007387 */ /* 0x0087e20000100800 */
[----:B-1----:R-:W-:-:S03]  /*1fb40*/  IMAD.MOV.U32 R18, RZ, RZ, R7 ;  /* 0x000000ffff127224 */ /* 0x002fc600078e0007 */
[----:B---3--:R-:W3:Y:S04]  /*1fb50*/  LDL.LU.64 R6, [R1+0xc8] ;  /* 0x0000c80001067983 */ /* 0x008ee80000300a00 */
[----:B------:R1:W-:Y:S04]  /*1fb60*/  STL [R1+0x44], R18 ;  /* 0x0000441201007387 */ /* 0x0003e80000100800 */
[----:B----4-:R4:W-:Y:S04]  /*1fb70*/  STL [R1+0x50], R16 ;  /* 0x0000501001007387 */ /* 0x0109e80000100800 */
[----:B-1----:R-:W3:Y:S01]  /*1fb80*/  LDL.LU.64 R18, [R1+0xc0] ;  /* 0x0000c00001127983 */ /* 0x002ee20000300a00 */
[----:B----4-:R-:W-:-:S05]  /*1fb90*/  IMAD.MOV.U32 R16, RZ, RZ, R17 ;  /* 0x000000ffff107224 */ /* 0x010fca00078e0011 */
[----:B------:R1:W-:Y:S04]  /*1fba0*/  STL [R1+0x4c], R16 ;  /* 0x00004c1001007387 */ /* 0x0003e80000100800 */
[----:B------:R4:W-:Y:S04]  /*1fbb0*/  STL [R1+0x58], R4 ;  /* 0x0000580401007387 */ /* 0x0009e80000100800 */
[----:B-1----:R-:W3:Y:S01]  /*1fbc0*/  LDL.LU.64 R16, [R1+0xb0] ;  /* 0x0000b00001107983 */ /* 0x002ee20000300a00 */
[----:B----4-:R-:W-:-:S05]  /*1fbd0*/  IMAD.MOV.U32 R4, RZ, RZ, R5 ;  /* 0x000000ffff047224 */ /* 0x010fca00078e0005 */
[----:B------:R1:W-:Y:S04]  /*1fbe0*/  STL [R1+0x54], R4 ;  /* 0x0000540401007387 */ /* 0x0003e80000100800 */
[----:B------:R4:W-:Y:S04]  /*1fbf0*/  STL [R1+0x60], R2 ;  /* 0x0000600201007387 */ /* 0x0009e80000100800 */
[----:B-1----:R-:W3:Y:S01]  /*1fc00*/  LDL.LU.64 R4, [R1+0xb8] ;  /* 0x0000b80001047983 */ /* 0x002ee20000300a00 */
[----:B----4-:R-:W-:Y:S02]  /*1fc10*/  IMAD.MOV.U32 R2, RZ, RZ, R3 ;  /* 0x000000ffff027224 */ /* 0x010fe400078e0003 */
[----:B------:R-:W-:-:S03]  /*1fc20*/  IMAD.MOV.U32 R20, RZ, RZ, R187 ;  /* 0x000000ffff147224 */ /* 0x000fc600078e00bb */
[----:B------:R1:W-:Y:S04]  /*1fc30*/  STL [R1+0x5c], R2 ;  /* 0x00005c0201007387 */ /* 0x0003e80000100800 */
[----:B------:R-:W-:Y:S04]  /*1fc40*/  STL [R1+0x68], R186 ;  /* 0x000068ba01007387 */ /* 0x000fe80000100800 */
[----:B-1----:R-:W4:Y:S04]  /*1fc50*/  LDL.LU.64 R2, [R1+0x488] ;  /* 0x0004880001027983 */ /* 0x002f280000300a00 */
[----:B------:R1:W-:Y:S04]  /*1fc60*/  STL [R1+0x64], R20 ;  /* 0x0000641401007387 */ /* 0x0003e80000100800 */
[----:B------:R1:W-:Y:S02]  /*1fc70*/  STL [R1+0x70], R184 ;  /* 0x000070b801007387 */ /* 0x0003e40000100800 */
[----:B-1----:R-:W-:-:S02]  /*1fc80*/  IMAD.MOV.U32 R20, RZ, RZ, R185 ;  /* 0x000000ffff147224 */ /* 0x002fc400078e00b9 */
[----:B------:R-:W4:Y:S04]  /*1fc90*/  LDL.LU.64 R184, [R1+0x300] ;  /* 0x0003000001b87983 */ /* 0x000f280000300a00 */
[----:B------:R1:W-:Y:S04]  /*1fca0*/  STL [R1+0x6c], R20 ;  /* 0x00006c1401007387 */ /* 0x0003e80000100800 */
[----:B------:R-:W-:Y:S04]  /*1fcb0*/  STL [R1+0x78], R190 ;  /* 0x000078be01007387 */ /* 0x000fe80000100800 */
[----:B------:R-:W-:Y:S04]  /*1fcc0*/  STL [R1+0x74], R191 ;  /* 0x000074bf01007387 */ /* 0x000fe80000100800 */
[----:B------:R-:W4:Y:S01]  /*1fcd0*/  LDL.LU.64 R186, [R1+0x218] ;  /* 0x0002180001ba7983 */ /* 0x000f220000300a00 */
[----:B-1----:R-:W-:-:S03]  /*1fce0*/  IMAD.MOV.U32 R20, RZ, RZ, R15 ;  /* 0x000000ffff147224 */ /* 0x002fc600078e000f */
[----:B------:R1:W-:Y:S04]  /*1fcf0*/  STL [R1+0x80], R14 ;  /* 0x0000800e01007387 */ /* 0x0003e80000100800 */
[----:B-1----:R-:W4:Y:S04]  /*1fd00*/  LDL.LU.64 R14, [R1+0x108] ;  /* 0x00010800010e7983 */ /* 0x002f280000300a00 */
        /* <DEDUP_REMOVED lines=17> */
[----:B------:R1:W-:Y:S02]  /*1fe20*/  STL [R1+0xa8], R18 ;  /* 0x0000a81201007387 */ /* 0x0003e40000100800 */
[----:B-1----:R-:W-:-:S02]  /*1fe30*/  IMAD.MOV.U32 R20, RZ, RZ, R19 ;  /* 0x000000ffff147224 */ /* 0x002fc400078e0013 */
[----:B------:R-:W3:Y:S04]  /*1fe40*/  LDL.LU.64 R18, [R1+0x450] ;  /* 0x0004500001127983 */ /* 0x000ee80000300a00 */
        /* <DEDUP_REMOVED lines=9> */
[----:B----4-:R4:W-:Y:S01]  /*1fee0*/  STL [R1+0xc0], R2 ;  /* 0x0000c00201007387 */ /* 0x0109e20000100800 */
[----:B-1----:R-:W-:-:S03]  /*1fef0*/  IMAD.MOV.U32 R20, RZ, RZ, R3 ;  /* 0x000000ffff147224 */ /* 0x002fc600078e0003 */
[----:B----4-:R-:W4:Y:S04]  /*1ff00*/  LDL.LU.64 R2, [R1+0x1d8] ;  /* 0x0001d80001027983 */ /* 0x010f280000300a00 */
        /* <DEDUP_REMOVED lines=311> */
[----:B------:R-:W4:Y:S04]  /*21280*/  LDL.64 R184, [R1+0x840] ;  /* 0x0008400001b87983 */ /* 0x000f280000100a00 */
        /* <DEDUP_REMOVED lines=381> */
[----:B------:R1:W-:Y:S04]  /*22a60*/  STL [R1+0x630], R16 ;  /* 0x0006301001007387 */ /* 0x0003e80000100800 */
[----:B-1----:R-:W3:Y:S01]  /*22a70*/  LDL.LU.64 R20, [R1+0xae0] ;  /* 0x000ae00001147983 */ /* 0x002ee20000300a00 */
[----:B------:R-:W-:-:S05]  /*22a80*/  IMAD.MOV.U32 R16, RZ, RZ, R17 ;  /* 0x000000ffff107224 */ /* 0x000fca00078e0011 */
[----:B------:R1:W-:Y:S04]  /*22a90*/  STL [R1+0x62c], R16 ;  /* 0x00062c1001007387 */ /* 0x0003e80000100800 */
[----:B------:R1:W-:Y:S02]  /*22aa0*/  STL [R1+0x638], R4 ;  /* 0x0006380401007387 */ /* 0x0003e40000100800 */
[----:B-1----:R-:W-:Y:S02]  /*22ab0*/  IMAD.MOV.U32 R16, RZ, RZ, R5 ;  /* 0x000000ffff107224 */ /* 0x002fe400078e0005 */
        /* <DEDUP_REMOVED lines=14> */
[----:B------:R1:W-:Y:S04]  /*22ba0*/  STL [R1+0x658], R14 ;  /* 0x0006580e01007387 */ /* 0x0003e80000100800 */
[----:B-1----:R-:W4:Y:S01]  /*22bb0*/  LDL.LU.64 R16, [R1+0x898] ;  /* 0x0008980001107983 */ /* 0x002f220000300a00 */
[----:B------:R-:W-:-:S05]  /*22bc0*/  IMAD.MOV.U32 R14, RZ, RZ, R15 ;  /* 0x000000ffff0e7224 */ /* 0x000fca00078e000f */
[----:B------:R1:W-:Y:S04]  /*22bd0*/  STL [R1+0x654], R14 ;  /* 0x0006540e01007387 */ /* 0x0003e80000100800 */
[----:B------:R1:W-:Y:S04]  /*22be0*/  STL [R1+0x660], R12 ;  /* 0x0006600c01007387 */ /* 0x0003e80000100800 */
[----:B-1----:R-:W4:Y:S01]  /*22bf0*/  LDL.LU.64 R14, [R1+0x808] ;  /* 0x00080800010e7983 */ /* 0x002f220000300a00 */
[----:B------:R-:W-:-:S05]  /*22c00*/  IMAD.MOV.U32 R12, RZ, RZ, R13 ;  /* 0x000000ffff0c7224 */ /* 0x000fca00078e000d */
[----:B------:R1:W-:Y:S04]  /*22c10*/  STL [R1+0x65c], R12 ;  /* 0x00065c0c01007387 */ /* 0x0003e80000100800 */
[----:B------:R1:W-:Y:S04]  /*22c20*/  STL [R1+0x668], R10 ;  /* 0x0006680a01007387 */ /* 0x0003e80000100800 */
[----:B-1----:R-:W4:Y:S01]  /*22c30*/  LDL.LU.64 R12, [R1+0xb40] ;  /* 0x000b4000010c7983 */ /* 0x002f220000300a00 */
[----:B------:R-:W-:-:S03]  /*22c40*/  IMAD.MOV.U32 R10, RZ, RZ, R11 ;  /* 0x000000ffff0a7224 */ /* 0x000fc600078e000b */
[----:B--2---:R1:W-:Y:S04]  /*22c50*/  STL [R1+0x670], R8 ;  /* 0x0006700801007387 */ /* 0x0043e80000100800 */
[----:B------:R2:W-:Y:S01]  /*22c60*/  STL [R1+0x664], R10 ;  /* 0x0006640a01007387 */ /* 0x0005e20000100800 */
[----:B-1----:R-:W-:-:S03]  /*22c70*/  IMAD.MOV.U32 R8, RZ, RZ, R9 ;  /* 0x000000ffff087224 */ /* 0x002fc600078e0009 */
[----:B--2---:R-:W2:Y:S04]  /*22c80*/  LDL.LU.64 R10, [R1+0xb00] ;  /* 0x000b0000010a7983 */ /* 0x004ea80000300a00 */
[----:B---3--:R1:W-:Y:S04]  /*22c90*/  STL [R1+0x678], R6 ;  /* 0x0006780601007387 */ /* 0x0083e80000100800 */
[----:B------:R3:W-:Y:S01]  /*22ca0*/  STL [R1+0x66c], R8 ;  /* 0x00066c0801007387 */ /* 0x0007e20000100800 */
[----:B-1----:R-:W-:-:S03]  /*22cb0*/  IMAD.MOV.U32 R6, RZ, RZ, R7 ;  /* 0x000000ffff067224 */ /* 0x002fc600078e0007 */
[----:B---3--:R-:W3:Y:S04]  /*22cc0*/  LDL.LU.64 R8, [R1+0xab0] ;  /* 0x000ab00001087983 */ /* 0x008ee80000300a00 */
[----:B------:R1:W-:Y:S04]  /*22cd0*/  STL [R1+0x680], R18 ;  /* 0x0006801201007387 */ /* 0x0003e80000100800 */
[----:B------:R1:W-:Y:S02]  /*22ce0*/  STL [R1+0x674], R6 ;  /* 0x0006740601007387 */ /* 0x0003e40000100800 */
[----:B-1----:R-:W-:-:S02]  /*22cf0*/  IMAD.MOV.U32 R18, RZ, RZ, R19 ;  /* 0x000000ffff127224 */ /* 0x002fc400078e0013 */
[----:B------:R-:W3:Y:S04]  /*22d00*/  LDL.LU.64 R6, [R1+0xa50] ;  /* 0x000a500001067983 */ /* 0x000ee80000300a00 */
[----:B------:R-:W-:Y:S04]  /*22d10*/  STL [R1+0x688], R20 ;  /* 0x0006881401007387 */ /* 0x000fe80000100800 */
[----:B------:R1:W-:Y:S04]  /*22d20*/  STL [R1+0x67c], R18 ;  /* 0x00067c1201007387 */ /* 0x0003e80000100800 */
[----:B-1----:R-:W3:Y:S01]  /*22d30*/  LDL.LU.64 R18, [R1+0x9e0] ;  /* 0x0009e00001127983 */ /* 0x002ee20000300a00 */
[----:B------:R-:W-:-:S03]  /*22d40*/  IMAD.MOV.U32 R20, RZ, RZ, R21 ;  /* 0x000000ffff147224 */ /* 0x000fc600078e0015 */
[----:B------:R-:W-:Y:S04]  /*22d50*/  STL [R1+0x690], R4 ;  /* 0x0006900401007387 */ /* 0x000fe80000100800 */
        /* <DEDUP_REMOVED lines=19> */
[----:B------:R-:W-:Y:S04]  /*22e90*/  STL [R1+0x6ac], R20 ;  /* 0x0006ac1401007387 */ /* 0x000fe80000100800 */
[----:B------:R1:W-:Y:S02]  /*22ea0*/  STL [R1+0x6b8], R14 ;  /* 0x0006b80e01007387 */ /* 0x0003e40000100800 */
[----:B-1----:R-:W-:-:S02]  /*22eb0*/  IMAD.MOV.U32 R14, RZ, RZ, R15 ;  /* 0x000000ffff0e7224 */ /* 0x002fc400078e000f */
[----:B------:R1:W-:Y:S04]  /*22ec0*/  STL [R1+0x6c0], R12 ;  /* 0x0006c00c01007387 */ /* 0x0003e80000100800 */
[----:B------:R1:W-:Y:S02]  /*22ed0*/  STL [R1+0x6b4], R14 ;  /* 0x0006b40e01007387 */ /* 0x0003e40000100800 */
[----:B-1----:R-:W-:Y:S02]  /*22ee0*/  IMAD.MOV.U32 R12, RZ, RZ, R13 ;  /* 0x000000ffff0c7224 */ /* 0x002fe400078e000d */
[----:B------:R-:W4:Y:S04]  /*22ef0*/  LDL.LU.64 R14, [R1+0xad8] ;  /* 0x000ad800010e7983 */ /* 0x000f280000300a00 */
        /* <DEDUP_REMOVED lines=14> */
[----:B-1----:R-:W3:Y:S04]  /*22fe0*/  LDL.LU.64 R6, [R1+0x918] ;  /* 0x0009180001067983 */ /* 0x002ee80000300a00 */
[----:B------:R-:W3:Y:S01]  /*22ff0*/  LDL.LU.64 R20, [R1+0x890] ;  /* 0x0008900001147983 */ /* 0x000ee20000300a00 */
        /* <DEDUP_REMOVED lines=10> */
[----:B------:R1:W-:Y:S01]  /*230a0*/  STL [R1+0x6f8], R184 ;  /* 0x0006f8b801007387 */ /* 0x0003e20000100800 */
[----:B------:R-:W-:-:S03]  /*230b0*/  IMAD.MOV.U32 R22, RZ, RZ, R185 ;  /* 0x000000ffff167224 */ /* 0x000fc600078e00b9 */
[----:B-1----:R-:W4:Y:S04]  /*230c0*/  LDL.LU.64 R18, [R1+0xaf8] ;  /* 0x000af80001127983 */ /* 0x002f280000300a00 */
[----:B------:R-:W-:Y:S04]  /*230d0*/  STL [R1+0x700], R186 ;  /* 0x000700ba01007387 */ /* 0x000fe80000100800 */
[----:B------:R1:W-:Y:S04]  /*230e0*/  STL [R1+0x6f4], R22 ;  /* 0x0006f41601007387 */ /* 0x0003e80000100800 */
[----:B------:R-:W4:Y:S01]  /*230f0*/  LDL.LU.64 R184, [R1+0xaa8] ;  /* 0x000aa80001b87983 */ /* 0x000f220000300a00 */
[----:B-1----:R-:W-:-:S03]  /*23100*/  IMAD.MOV.U32 R22, RZ, RZ, R187 ;  /* 0x000000ffff167224 */ /* 0x002fc600078e00bb */
[----:B------:R-:W-:Y:S04]  /*23110*/  STL [R1+0x708], R16 ;  /* 0x0007081001007387 */ /* 0x000fe80000100800 */
[----:B------:R1:W-:Y:S04]  /*23120*/  STL [R1+0x6fc], R22 ;  /* 0x0006fc1601007387 */ /* 0x0003e80000100800 */
[----:B------:R-:W4:Y:S01]  /*23130*/  LDL.LU.64 R186, [R1+0xa48] ;  /* 0x000a480001ba7983 */ /* 0x000f220000300a00 */
[----:B-1----:R-:W-:-:S03]  /*23140*/  IMAD.MOV.U32 R22, RZ, RZ, R17 ;  /* 0x000000ffff167224 */ /* 0x002fc600078e0011 */
        /* <DEDUP_REMOVED lines=19> */
[----:B------:R1:W-:Y:S02]  /*23280*/  STL [R1+0x738], R20 ;  /* 0x0007381401007387 */ /* 0x0003e40000100800 */
[----:B-1----:R-:W-:-:S05]  /*23290*/  IMAD.MOV.U32 R6, RZ, RZ, R7 ;  /* 0x000000ffff067224 */ /* 0x002fca00078e0007 */
[----:B------:R1:W-:Y:S01]  /*232a0*/  STL [R1+0x72c], R6 ;  /* 0x00072c0601007387 */ /* 0x0003e20000100800 */
[----:B------:R-:W-:-:S03]  /*232b0*/  IMAD.MOV.U32 R20, RZ, RZ, R21 ;  /* 0x000000ffff147224 */ /* 0x000fc600078e0015 */
[----:B-1----:R-:W3:Y:S04]  /*232c0*/  LDL.LU.64 R6, [R1+0xb18] ;  /* 0x000b180001067983 */ /* 0x002ee80000300a00 */
[----:B------:R-:W-:Y:S04]  /*232d0*/  STL [R1+0x740], R4 ;  /* 0x0007400401007387 */ /* 0x000fe80000100800 */
[----:B------:R1:W-:Y:S02]  /*232e0*/  STL [R1+0x734], R20 ;  /* 0x0007341401007387 */ /* 0x0003e40000100800 */
[----:B-1----:R-:W-:-:S02]  /*232f0*/  IMAD.MOV.U32 R20, RZ, RZ, R5 ;  /* 0x000000ffff147224 */ /* 0x002fc400078e0005 */
[----:B------:R-:W3:Y:S04]  /*23300*/  LDL.LU.64 R4, [R1+0xad0] ;  /* 0x000ad00001047983 */ /* 0x000ee80000300a00 */
[----:B------:R-:W-:Y:S04]  /*23310*/  STL [R1+0x73c], R20 ;  /* 0x00073c1401007387 */ /* 0x000fe80000100800 */
[----:B----4-:R1:W-:Y:S04]  /*23320*/  STL [R1+0x748], R2 ;  /* 0x0007480201007387 */ /* 0x0103e80000100800 */
[----:B------:R4:W-:Y:S01]  /*23330*/  STL [R1+0x750], R18 ;  /* 0x0007501201007387 */ /* 0x0009e20000100800 */
[----:B-1----:R-:W-:-:S05]  /*23340*/  IMAD.MOV.U32 R2, RZ, RZ, R3 ;  /* 0x000000ffff027224 */ /* 0x002fca00078e0003 */
[----:B------:R1:W-:Y:S01]  /*23350*/  STL [R1+0x744], R2 ;  /* 0x0007440201007387 */ /* 0x0003e20000100800 */
[----:B----4-:R-:W-:-:S03]  /*23360*/  IMAD.MOV.U32 R18, RZ, RZ, R19 ;  /* 0x000000ffff127224 */ /* 0x010fc600078e0013 */
[----:B-1----:R-:W4:Y:S04]  /*23370*/  LDL.LU.64 R2, [R1+0xa78] ;  /* 0x000a780001027983 */ /* 0x002f280000300a00 */
[----:B------:R-:W-:Y:S04]  /*23380*/  STL [R1+0x758], R184 ;  /* 0x000758b801007387 */ /* 0x000fe80000100800 */
[----:B------:R1:W-:Y:S02]  /*23390*/  STL [R1+0x74c], R18 ;  /* 0x00074c1201007387 */ /* 0x0003e40000100800 */
[----:B-1----:R-:W-:-:S02]  /*233a0*/  IMAD.MOV.U32 R18, RZ, RZ, R185 ;  /* 0x000000ffff127224 */ /* 0x002fc400078e00b9 */
[----:B------:R-:W4:Y:S04]  /*233b0*/  LDL.LU.64 R184, [R1+0xa10] ;  /* 0x000a100001b87983 */ /* 0x000f280000300a00 */
[----:B------:R1:W-:Y:S04]  /*233c0*/  STL [R1+0x754], R18 ;  /* 0x0007541201007387 */ /* 0x0003e80000100800 */
[----:B------:R1:W-:Y:S02]  /*233d0*/  STL [R1+0x760], R186 ;  /* 0x000760ba01007387 */ /* 0x0003e40000100800 */
[----:B-1----:R-:W-:-:S02]  /*233e0*/  IMAD.MOV.U32 R18, RZ, RZ, R187 ;  /* 0x000000ffff127224 */ /* 0x002fc400078e00bb */
[----:B------:R1:W-:Y:S04]  /*233f0*/  STL [R1+0x768], R16 ;  /* 0x0007681001007387 */ /* 0x0003e80000100800 */
[----:B------:R-:W-:Y:S04]  /*23400*/  STL [R1+0x75c], R18 ;  /* 0x00075c1201007387 */ /* 0x000fe80000100800 */
[----:B------:R-:W4:Y:S01]  /*23410*/  LDL.LU.64 R186, [R1+0x998] ;  /* 0x0009980001ba7983 */ /* 0x000f220000300a00 */
[----:B-1----:R-:W-:-:S03]  /*23420*/  IMAD.MOV.U32 R16, RZ, RZ, R17 ;  /* 0x000000ffff107224 */ /* 0x002fc600078e0011 */
[----:B------:R1:W-:Y:S04]  /*23430*/  STL [R1+0x770], R14 ;  /* 0x0007700e01007387 */ /* 0x0003e80000100800 */
[----:B------:R-:W-:Y:S04]  /*23440*/  STL [R1+0x764], R16 ;  /* 0x0007641001007387 */ /* 0x000fe80000100800 */
[----:B------:R-:W4:Y:S01]  /*23450*/  LDL.LU.64 R190, [R1+0x910] ;  /* 0x0009100001be7983 */ /* 0x000f220000300a00 */
[----:B-1----:R-:W-:-:S05]  /*23460*/  IMAD.MOV.U32 R14, RZ, RZ, R15 ;  /* 0x000000ffff0e7224 */ /* 0x002fca00078e000f */
[----:B------:R-:W-:Y:S04]  /*23470*/  STL [R1+0x76c], R14 ;  /* 0x00076c0e01007387 */ /* 0x000fe80000100800 */
[----:B--2---:R1:W-:Y:S04]  /*23480*/  STL [R1+0x778], R12 ;  /* 0x0007780c01007387 */ /* 0x0043e80000100800 */
[----:B------:R-:W2:Y:S01]  /*23490*/  LDL.LU.64 R154, [R1+0xb80] ;  /* 0x000b8000019a7983 */ /* 0x000ea20000300a00 */
[----:B-1----:R-:W-:-:S05]  /*234a0*/  IMAD.MOV.U32 R12, RZ, RZ, R13 ;  /* 0x000000ffff0c7224 */ /* 0x002fca00078e000d */
[----:B------:R-:W-:Y:S04]  /*234b0*/  STL [R1+0x774], R12 ;  /* 0x0007740c01007387 */ /* 0x000fe80000100800 */
[----:B---3--:R1:W-:Y:S04]  /*234c0*/  STL [R1+0x780], R10 ;  /* 0x0007800a01007387 */ /* 0x0083e80000100800 */
[----:B------:R-:W3:Y:S01]  /*234d0*/  LDL.LU.64 R152, [R1+0xb60] ;  /* 0x000b600001987983 */ /* 0x000ee20000300a00 */
[----:B-1----:R-:W-:-:S05]  /*234e0*/  IMAD.MOV.U32 R10, RZ, RZ, R11 ;  /* 0x000000ffff0a7224 */ /* 0x002fca00078e000b */
[----:B------:R-:W-:Y:S04]  /*234f0*/  STL [R1+0x77c], R10 ;  /* 0x00077c0a01007387 */ /* 0x000fe80000100800 */
[----:B------:R1:W-:Y:S04]  /*23500*/  STL [R1+0x788], R8 ;  /* 0x0007880801007387 */ /* 0x0003e80000100800 */
[----:B------:R-:W3:Y:S04]  /*23510*/  LDL.LU.64 R22, [R1+0xb30] ;  /* 0x000b300001167983 */ /* 0x000ee80000300a00 */
        /* <DEDUP_REMOVED lines=13> */
[----:B----4-:R1:W-:Y:S04]  /*235f0*/  STL [R1+0x7a0], R2 ;  /* 0x0007a00201007387 */ /* 0x0103e80000100800 */
[----:B------:R-:W4:Y:S04]  /*23600*/  LDL.LU.64 R10, [R1+0xb88] ;  /* 0x000b8800010a7983 */ /* 0x000f280000300a00 */
[----:B------:R-:W4:Y:S01]  /*23610*/  LDL.LU.64 R8, [R1+0xb70] ;  /* 0x000b700001087983 */ /* 0x000f220000300a00 */
[----:B-1----:R-:W-:-:S05]  /*23620*/  IMAD.MOV.U32 R2, RZ, RZ, R3 ;  /* 0x000000ffff027224 */ /* 0x002fca00078e0003 */
[----:B------:R1:W-:Y:S04]  /*23630*/  STL [R1+0x79c], R2 ;  /* 0x00079c0201007387 */ /* 0x0003e80000100800 */
[----:B------:R1:W-:Y:S04]  /*23640*/  STL [R1+0x7a8], R184 ;  /* 0x0007a8b801007387 */ /* 0x0003e80000100800 */
[----:B------:R-:W4:Y:S01]  /*23650*/  LDL.LU.64 R6, [R1+0xb48] ;  /* 0x000b480001067983 */ /* 0x000f220000300a00 */
[----:B-1----:R-:W-:-:S03]  /*23660*/  IMAD.MOV.U32 R2, RZ, RZ, R185 ;  /* 0x000000ffff027224 */ /* 0x002fc600078e00b9 */
[----:B------:R-:W4:Y:S04]  /*23670*/  LDL.LU.64 R4, [R1+0xb10] ;  /* 0x000b100001047983 */ /* 0x000f280000300a00 */
[----:B------:R1:W-:Y:S04]  /*23680*/  STL [R1+0x7a4], R2 ;  /* 0x0007a40201007387 */ /* 0x0003e80000100800 */
[----:B------:R1:W-:Y:S04]  /*23690*/  STL [R1+0x7b0], R186 ;  /* 0x0007b0ba01007387 */ /* 0x0003e80000100800 */
[----:B------:R-:W4:Y:S01]  /*236a0*/  LDL.LU.64 R184, [R1+0xac8] ;  /* 0x000ac80001b87983 */ /* 0x000f220000300a00 */
[----:B-1----:R-:W-:-:S03]  /*236b0*/  IMAD.MOV.U32 R2, RZ, RZ, R187 ;  /* 0x000000ffff027224 */ /* 0x002fc600078e00bb */
[----:B------:R-:W4:Y:S01]  /*236c0*/  LDL.LU.64 R186, [R1+0xa70] ;  /* 0x000a700001ba7983 */ /* 0x000f220000300a00 */
[----:B------:R-:W-:Y:S02]  /*236d0*/  IMAD.MOV.U32 R176, RZ, RZ, R180 ;  /* 0x000000ffffb07224 */ /* 0x000fe400078e00b4 */
[----:B------:R-:W-:Y:S02]  /*236e0*/  IMAD.MOV.U32 R180, RZ, RZ, R192 ;  /* 0x000000ffffb47224 */ /* 0x000fe400078e00c0 */
[----:B------:R-:W-:Y:S01]  /*236f0*/  IMAD.MOV.U32 R192, RZ, RZ, R188 ;  /* 0x000000ffffc07224 */ /* 0x000fe200078e00bc */
[----:B------:R1:W-:Y:S01]  /*23700*/  STL [R1+0x7ac], R2 ;  /* 0x0007ac0201007387 */ /* 0x0003e20000100800 */
[----:B------:R-:W-:-:S03]  /*23710*/  IMAD.MOV.U32 R188, RZ, RZ, R191 ;  /* 0x000000ffffbc7224 */ /* 0x000fc600078e00bf */
[----:B------:R2:W-:Y:S04]  /*23720*/  STL [R1+0x7b8], R190 ;  /* 0x0007b8be01007387 */ /* 0x0005e80000100800 */
[----:B-1----:R-:W4:Y:S04]  /*23730*/  LDL.LU.64 R2, [R1+0xa08] ;  /* 0x000a080001027983 */ /* 0x002f280000300a00 */
[----:B--2---:R-:W-:Y:S04]  /*23740*/  STL [R1+0x7c0], R154 ;  /* 0x0007c09a01007387 */ /* 0x004fe80000100800 */
[----:B------:R1:W-:Y:S04]  /*23750*/  STL [R1+0x7b4], R188 ;  /* 0x0007b4bc01007387 */ /* 0x0003e80000100800 */
[----:B------:R-:W2:Y:S01]  /*23760*/  LDL.LU.64 R190, [R1+0x990] ;  /* 0x0009900001be7983 */ /* 0x000ea20000300a00 */
[----:B-1----:R-:W-:-:S03]  /*23770*/  IMAD.MOV.U32 R188, RZ, RZ, R155 ;  /* 0x000000ffffbc7224 */ /* 0x002fc600078e009b */
[----:B------:R1:W5:Y:S04]  /*23780*/  LDL.LU.64 R154, [R1+0xd40] ;  /* 0x000d4000019a7983 */ /* 0x0003680000300a00 */
[----:B---3--:R-:W-:Y:S04]  /*23790*/  STL [R1+0x7c8], R152 ;  /* 0x0007c89801007387 */ /* 0x008fe80000100800 */
[----:B------:R3:W-:Y:S02]  /*237a0*/  STL [R1+0x7bc], R188 ;  /* 0x0007bcbc01007387 */ /* 0x0007e40000100800 */
[----:B---3--:R-:W-:-:S02]  /*237b0*/  IMAD.MOV.U32 R188, RZ, RZ, R153 ;  /* 0x000000ffffbc7224 */ /* 0x008fc400078e0099 */
[----:B------:R1:W5:Y:S04]  /*237c0*/  LDL.LU.64 R152, [R1+0xd38] ;  /* 0x000d380001987983 */ /* 0x0003680000300a00 */
[----:B------:R-:W-:Y:S04]  /*237d0*/  STL [R1+0x7d0], R22 ;  /* 0x0007d01601007387 */ /* 0x000fe80000100800 */
        /* <DEDUP_REMOVED lines=23> */
[----:B----4-:R-:W-:Y:S04]  /*23950*/  STL [R1+0x800], R10 ;  /* 0x0008000a01007387 */ /* 0x010fe80000100800 */
        /* <DEDUP_REMOVED lines=15> */
[----:B------:R3:W-:Y:S04]  /*23a50*/  STL [R1+0x820], R184 ;  /* 0x000820b801007387 */ /* 0x0007e80000100800 */
[----:B------:R-:W-:Y:S01]  /*23a60*/  STL [R1+0x814], R188 ;  /* 0x000814bc01007387 */ /* 0x000fe20000100800 */
[----:B---3--:R-:W-:-:S03]  /*23a70*/  IMAD.MOV.U32 R184, RZ, RZ, R185 ;  /* 0x000000ffffb87224 */ /* 0x008fc600078e00b9 */
[----:B------:R-:W3:Y:S04]  /*23a80*/  LDL.LU R185, [R1+0xce0] ;  /* 0x000ce00001b97983 */ /* 0x000ee80000300800 */
[----:B------:R-:W-:Y:S04]  /*23a90*/  STL [R1+0x828], R186 ;  /* 0x000828ba01007387 */ /* 0x000fe80000100800 */
[----:B------:R4:W-:Y:S02]  /*23aa0*/  STL [R1+0x81c], R184 ;  /* 0x00081cb801007387 */ /* 0x0009e40000100800 */
[----:B----4-:R-:W-:-:S02]  /*23ab0*/  IMAD.MOV.U32 R184, RZ, RZ, R187 ;  /* 0x000000ffffb87224 */ /* 0x010fc400078e00bb */
[----:B------:R-:W4:Y:S04]  /*23ac0*/  LDL.LU.64 R186, [R1+0xcd8] ;  /* 0x000cd80001ba7983 */ /* 0x000f280000300a00 */
[----:B------:R-:W-:Y:S04]  /*23ad0*/  STL [R1+0x830], R2 ;  /* 0x0008300201007387 */ /* 0x000fe80000100800 */
[----:B------:R1:W-:Y:S02]  /*23ae0*/  STL [R1+0x824], R184 ;  /* 0x000824b801007387 */ /* 0x0003e40000100800 */
[----:B-1----:R-:W-:-:S02]  /*23af0*/  IMAD.MOV.U32 R184, RZ, RZ, R3 ;  /* 0x000000ffffb87224 */ /* 0x002fc400078e0003 */
[----:B------:R1:W5:Y:S04]  /*23b00*/  LDL.LU.64 R2, [R1+0xcd0] ;  /* 0x000cd00001027983 */ /* 0x0003680000300a00 */
[----:B--2---:R-:W-:Y:S04]  /*23b10*/  STL [R1+0x838], R190 ;  /* 0x000838be01007387 */ /* 0x004fe80000100800 */
[----:B------:R2:W-:Y:S02]  /*23b20*/  STL [R1+0x82c], R184 ;  /* 0x00082cb801007387 */ /* 0x0005e40000100800 */
[----:B--2---:R-:W-:-:S05]  /*23b30*/  IMAD.MOV.U32 R184, RZ, RZ, R191 ;  /* 0x000000ffffb87224 */ /* 0x004fca00078e00bf */
[----:B------:R3:W-:Y:S01]  /*23b40*/  STL [R1+0x834], R184 ;  /* 0x000834b801007387 */ /* 0x0007e20000100800 */
[----:B------:R-:W-:Y:S01]  /*23b50*/  IMAD.MOV.U32 R233, RZ, RZ, R239 ;  /* 0x000000ffffe97224 */ /* 0x000fe200078e00ef */
        /* <DEDUP_REMOVED lines=62> */
[----:B------:R-:W-:Y:S01]  /*23f40*/  CS2R R150, SRZ ;  /* 0x0000000000967805 */ /* 0x000fe2000001ff00 */
[----:B------:R-:W-:Y:S01]  /*23f50*/  UIADD3 UR12, UR12, -0x100, URZ ;  /* 0xffffff000c0c7890 */ /* 0x000fe2000fffe03f */
[----:B------:R-:W-:Y:S01]  /*23f60*/  UMOV UR14, 0x1 ;  /* 0x00000001000e7882 */ /* 0x000fe20000000000 */
[----:B------:R-:W-:Y:S01]  /*23f70*/  UMOV UR13, 0xffffffff ;  /* 0xffffffff000d7882 */ /* 0x000fe20000000000 */
[----:B------:R-:W-:Y:S01]  /*23f80*/  UMOV UR4, URZ ;  /* 0x0000003f00047c82 */ /* 0x000fe20008000000 */
[----:B---3--:R-:W-:-:S04]  /*23f90*/  SHF.R.S32.HI R184, RZ, 0x1f, R185 ;  /* 0x0000001fffb87819 */ /* 0x008fc800000114b9 */
[C---:B------:R-:W-:Y:S01]  /*23fa0*/  SHF.L.U64.HI R184, R185.reuse, 0x2, R184 ;  /* 0x00000002b9b87819 */ /* 0x040fe200000102b8 */
[----:B------:R-:W-:Y:S01]  /*23fb0*/  IMAD.SHL.U32 R185, R185, 0x4, RZ ;  /* 0x00000004b9b97824 */ /* 0x000fe200078e00ff */
[----:B----4-:R-:W-:-:S04]  /*23fc0*/  SHF.R.S32.HI R104, RZ, 0x1f, R186 ;  /* 0x0000001fff687819 */ /* 0x010fc800000114ba */
[----:B------:R-:W-:Y:S02]  /*23fd0*/  LEA.HI R104, R104, R186, RZ, 0x7 ;  /* 0x000000ba68687211 */ /* 0x000fe400078f38ff */
[----:B------:R-:W-:Y:S02]  /*23fe0*/  SHF.R.S32.HI R186, RZ, 0x1f, R187 ;  /* 0x0000001fffba7819 */ /* 0x000fe400000114bb */
[----:B------:R-:W-:Y:S02]  /*23ff0*/  SHF.R.S32.HI R188, RZ, 0x7, R104 ;  /* 0x00000007ffbc7819 */ /* 0x000fe40000011468 */
[----:B------:R-:W-:Y:S02]  /*24000*/  CS2R R104, SRZ ;  /* 0x0000000000687805 */ /* 0x000fe4000001ff00 */
[C---:B------:R-:W-:Y:S01]  /*24010*/  SHF.L.U64.HI R186, R187.reuse, 0x2, R186 ;  /* 0x00000002bbba7819 */ /* 0x040fe200000102ba */
[----:B------:R-:W-:Y:S02]  /*24020*/  IMAD.SHL.U32 R187, R187, 0x4, RZ ;  /* 0x00000004bbbb7824 */ /* 0x000fe400078e00ff */
[----:B-1----:R-:W-:-:S07]  /*24030*/  VIADD R188, R188, 0xfffffffe ;  /* 0xfffffffebcbc7836 */ /* 0x002fce0000000000 */
.L_x_1:
[----:B------:R-:W-:Y:S01]  /*24040*/  UIADD3 UR13, UR13, 0x1, URZ ;  /* 0x000000010d0d7890 */ /* 0x000fe2000fffe03f */
[----:B------:R-:W-:-:S04]  /*24050*/  DEPBAR.LE SB0, 0x2 ;  /* 0x000080800000791a */ /* 0x000fc80000000000 */
[----:B------:R-:W-:Y:S01]  /*24060*/  BAR.SYNC.DEFER_BLOCKING 0x0 ;  /* 0x0000000000007b1d */ /* 0x000fe20000010000 */
[----:B------:R-:W-:Y:S01]  /*24070*/  UISETP.GT.AND UP0, UPT, UR13, 0x2, UPT ;  /* 0x000000020d00788c */ /* 0x000fe2000bf04270 */
[-C--:B-----5:R-:W-:Y:S01]  /*24080*/  IADD3 R4, P3, R4, R185.reuse, RZ ;  /* 0x000000b904047210 */ /* 0x0a0fe20007f7e0ff */
[----:B------:R-:W-:Y:S01]  /*24090*/  UIADD3 UR14, UR14, 0x1, URZ ;  /* 0x000000010e0e7890 */ /* 0x000fe2000fffe03f */
[----:B------:R-:W-:Y:S01]  /*240a0*/  IADD3 R6, P4, R6, R185, RZ ;  /* 0x000000b906067210 */ /* 0x000fe20007f9e0ff */
[----:B------:R-:W-:-:S03]  /*240b0*/  USEL UR13, UR13, URZ, !UP0 ;  /* 0x0000003f0d0d7287 */ /* 0x000fc6000c000000 */
[----:B------:R-:W1:Y:S01]  /*240c0*/  LDC R188, c[0x0][0x230] ;  /* 0x00008c00ffbc7b82 */ /* 0x000e620000000800 */
[----:B------:R-:W-:Y:S01]  /*240d0*/  UMOV UR11, 0x40000040 ;  /* 0x40000040000b7882 */ /* 0x000fe20000000000 */
[----:B------:R-:W-:Y:S01]  /*240e0*/  UMOV UR9, 0x40000040 ;  /* 0x4000004000097882 */ /* 0x000fe20000000000 */
[----:B------:R-:W-:Y:S01]  /*240f0*/  ULEA UR5, UR13, UR7, 0xf ;  /* 0x000000070d057291 */ /* 0x000fe2000f8e783f */
[----:B------:R-:W2:Y:S01]  /*24100*/  S2R R191, SR_TID.X ;  /* 0x0000000000bf7919 */ /* 0x000ea20000002100 */
[----:B------:R-:W-:Y:S01]  /*24110*/  ULEA UR6, UR13, UR7, 0x11 ;  /* 0x000000070d067291 */ /* 0x000fe2000f8e883f */
[--C-:B------:R-:W-:Y:S01]  /*24120*/  IMAD.X R5, R5, 0x1, R184.reuse, P3 ;  /* 0x0000000105057824 */ /* 0x100fe200018e06b8 */
[----:B------:R-:W-:Y:S01]  /*24130*/  UIADD3 UR5, UR5, 0x60000, URZ ;  /* 0x0006000005057890 */ /* 0x000fe2000fffe03f */
[--C-:B------:R-:W-:Y:S01]  /*24140*/  IMAD.X R7, R7, 0x1, R184.reuse, P4 ;  /* 0x0000000107077824 */ /* 0x100fe200020e06b8 */
[----:B------:R-:W-:Y:S01]  /*24150*/  USHF.R.U32.HI UR6, URZ, 0x4, UR6 ;  /* 0x000000043f067899 */ /* 0x000fe20008011606 */
[----:B------:R3:W-:Y:S01]  /*24160*/  STL [R1+0xcd0], R0 ;  /* 0x000cd00001007387 */ /* 0x0007e20000100800 */
[----:B------:R-:W-:Y:S01]  /*24170*/  USHF.R.U32.HI UR5, URZ, 0x4, UR5 ;  /* 0x000000043f057899 */ /* 0x000fe20008011605 */
[-C--:B------:R-:W-:Y:S01]  /*24180*/  IADD3 R164, P3, R164, R185.reuse, RZ ;  /* 0x000000b9a4a47210 */ /* 0x080fe20007f7e0ff */
[----:B------:R-:W-:Y:S01]  /*24190*/  USGXT.U32 UR10, UR6, 0xe ;  /* 0x0000000e060a789a */ /* 0x000fe20008000000 */
[----:B------:R-:W-:Y:S01]  /*241a0*/  IADD3 R166, P4, R166, R185, RZ ;  /* 0x000000b9a6a67210 */ /* 0x000fe20007f9e0ff */
[----:B------:R-:W-:Y:S01]  /*241b0*/  USGXT.U32 UR8, UR5, 0xe ;  /* 0x0000000e0508789a */ /* 0x000fe20008000000 */
[----:B------:R4:W-:Y:S01]  /*241c0*/  STL [R1+0xcd4], R2 ;  /* 0x000cd40201007387 */ /* 0x0009e20000100800 */
[----:B------:R-:W-:Y:S01]  /*241d0*/  UMOV UR6, URZ ;  /* 0x0000003f00067c82 */ /* 0x000fe20008000000 */
[----:B------:R-:W-:Y:S01]  /*241e0*/  WARPGROUP.ARRIVE ;  /* 0x00000000000079c5 */ /* 0x000fe20000000000 */
[----:B------:R-:W-:Y:S01]  /*241f0*/  UMOV UR5, URZ ;  /* 0x0000003f00057c82 */ /* 0x000fe20008000000 */
[--C-:B------:R-:W-:Y:S01]  /*24200*/  IMAD.X R165, R165, 0x1, R184.reuse, P3 ;  /* 0x00000001a5a57824 */ /* 0x100fe200018e06b8 */
[----:B------:R-:W-:Y:S01]  /*24210*/  STL [R1+0xcdc], R4 ;  /* 0x000cdc0401007387 */ /* 0x000fe20000100800 */
[----:B------:R-:W-:-:S02]  /*24220*/  IMAD.X R167, R167, 0x1, R184, P4 ;  /* 0x00000001a7a77824 */ /* 0x000fc400020e06b8 */
[----:B------:R-:W-:Y:S01]  /*24230*/  HGMMA.64x256x8.F32.TF32 R24, gdesc[UR8], R24 ;  /* 0x07e00000081879f0 */ /* 0x000fe20008702818 */
[----:B------:R-:W-:Y:S01]  /*24240*/  UIADD3 UR10, UP1, UR10, 0x2, URZ ;  /* 0x000000020a0a7890 */ /* 0x000fe2000ff3e03f */
[----:B-1----:R-:W-:Y:S01]  /*24250*/  VIADD R188, R188, 0x7f ;  /* 0x0000007fbcbc7836 */ /* 0x002fe20000000000 */
[----:B------:R-:W-:Y:S01]  /*24260*/  UIADD3 UR8, UP0, UR8, 0x2, URZ ;  /* 0x0000000208087890 */ /* 0x000fe2000ff1e03f */
[----:B------:R1:W-:Y:S01]  /*24270*/  STL [R1+0xcd8], R5 ;  /* 0x000cd80501007387 */ /* 0x0003e20000100800 */
[----:B------:R-:W-:Y:S02]  /*24280*/  UIADD3.X UR11, UR6, 0x40000040, URZ, UP1, !UPT ;  /* 0x40000040060b7890 */ /* 0x000fe40008ffe43f */
[----:B------:R-:W-:Y:S01]  /*24290*/  UIADD3.X UR9, UR5, 0x40000040, URZ, UP0, !UPT ;  /* 0x4000004005097890 */ /* 0x000fe200087fe43f */
[----:B------:R-:W-:Y:S01]  /*242a0*/  SHF.R.S32.HI R190, RZ, 0x1f, R188 ;  /* 0x0000001fffbe7819 */ /* 0x000fe200000114bc */
[----:B------:R-:W-:Y:S01]  /*242b0*/  UIADD3.64 UR22, UR10, 0x2, URZ ;  /* 0x000000020a167897 */ /* 0x000fe2000fffe03f */
[----:B------:R1:W-:Y:S01]  /*242c0*/  STL [R1+0xce4], R6 ;  /* 0x000ce40601007387 */ /* 0x0003e20000100800 */
[----:B------:R-:W-:Y:S01]  /*242d0*/  UIADD3.64 UR20, UR8, 0x2, URZ ;  /* 0x0000000208147897 */ /* 0x000fe2000fffe03f */
[----:B------:R-:W-:Y:S01]  /*242e0*/  LEA.HI R190, R190, R188, RZ, 0x7 ;  /* 0x000000bcbebe7211 */ /* 0x000fe200078f38ff */
[----:B------:R-:W-:Y:S01]  /*242f0*/  UIMAD UR5, UR4, -0x80, UR12 ;  /* 0xffffff80040578a4 */ /* 0x000fe2000f8e020c */
[----:B------:R-:W3:Y:S01]  /*24300*/  S2R R188, SR_TID.X ;  /* 0x0000000000bc7919 */ /* 0x000ee20000002100 */
[----:B------:R-:W-:Y:S01]  /*24310*/  UISETP.GT.AND UP0, UPT, UR14, 0x2, UPT ;  /* 0x000000020e00788c */ /* 0x000fe2000bf04270 */
[----:B------:R-:W-:Y:S01]  /*24320*/  SHF.R.S32.HI R190, RZ, 0x7, R190 ;  /* 0x00000007ffbe7819 */ /* 0x000fe200000114be */
[----:B------:R-:W-:Y:S02]  /*24330*/  STL [R1+0xce0], R7 ;  /* 0x000ce00701007387 */ /* 0x000fe40000100800 */
[----:B------:R-:W-:Y:S01]  /*24340*/  ISETP.GE.AND P1, PT, R3, UR5, PT ;  /* 0x0000000503007c0c */ /* 0x000fe2000bf26270 */
[----:B------:R-:W-:Y:S01]  /*24350*/  USEL UR14, UR14, URZ, !UP0 ;  /* 0x0000003f0e0e7287 */ /* 0x000fe2000c000000 */
[----:B------:R-:W-:-:S03]  /*24360*/  VIADD R190, R190, 0xfffffffe ;  /* 0xfffffffebebe7836 */ /* 0x000fc60000000000 */
[----:B------:R-:W-:Y:S02]  /*24370*/  ULEA UR6, UR14, UR7, 0xf ;  /* 0x000000070e067291 */ /* 0x000fe4000f8e783f */
[----:B------:R-:W-:Y:S02]  /*24380*/  ISETP.LE.AND P0, PT, R190, UR4, PT ;  /* 0x00000004be007c0c */ /* 0x000fe4000bf03270 */
[----:B---3--:R-:W-:Y:S02]  /*24390*/  SHF.R.U32.HI R190, RZ, 0x6, R188 ;  /* 0x00000006ffbe7819 */ /* 0x008fe400000116bc */
[----:B------:R-:W-:Y:S02]  /*243a0*/  SEL R188, RZ, 0x4, P1 ;  /* 0x00000004ffbc7807 */ /* 0x000fe40000800000 */
[----:B------:R-:W-:Y:S02]  /*243b0*/  SGXT.U32 R190, R190, 0x1 ;  /* 0x00000001bebe781a */ /* 0x000fe40000000000 */
[----:B------:R-:W-:-:S02]  /*243c0*/  SEL R188, R188, RZ, !P0 ;  /* 0x000000ffbcbc7207 */ /* 0x000fc40004000000 */
[----:B------:R-:W-:Y:S02]  /*243d0*/  LOP3.LUT R190, R190, 0x2, RZ, 0xfc, !PT ;  /* 0x00000002bebe7812 */ /* 0x000fe400078efcff */
[----:B------:R-:W-:Y:S02]  /*243e0*/  ISETP.NE.U32.AND P2, PT, R188, RZ, PT ;  /* 0x000000ffbc00720c */ /* 0x000fe40003f45070 */
[----:B------:R-:W-:Y:S02]  /*243f0*/  ISETP.GE.AND P1, PT, R190, UR5, PT ;  /* 0x00000005be007c0c */ /* 0x000fe4000bf26270 */
[----:B------:R-:W3:Y:S02]  /*24400*/  S2R R190, SR_TID.X ;  /* 0x0000000000be7919 */ /* 0x000ee40000002100 */
[----:B------:R-:W-:-:S04]  /*24410*/  SEL R188, RZ, 0x4, P1 ;  /* 0x00000004ffbc7807 */ /* 0x000fc80000800000 */
[----:B------:R-:W-:-:S04]  /*24420*/  SEL R188, R188, RZ, !P0 ;  /* 0x000000ffbcbc7207 */ /* 0x000fc80004000000 */
[----:B------:R-:W-:Y:S01]  /*24430*/  ISETP.NE.U32.AND P1, PT, R188, RZ, PT ;  /* 0x000000ffbc00720c */ /* 0x000fe20003f25070 */
[----:B------:R-:W-:Y:S01]  /*24440*/  VIADD R188, R2, UR6 ;  /* 0x0000000602bc7c36 */ /* 0x000fe20008000000 */
[--C-:B---3--:R-:W-:Y:S02]  /*24450*/  SHF.R.U32.HI R3, RZ, 0x6, R190.reuse ;  /* 0x00000006ff037819 */ /* 0x108fe400000116be */
[----:B------:R-:W-:Y:S02]  /*24460*/  SHF.R.U32.HI R0, RZ, 0x6, R190 ;  /* 0x00000006ff007819 */ /* 0x000fe400000116be */
[----:B------:R-:W-:Y:S02]  /*24470*/  SGXT.U32 R3, R3, 0x1 ;  /* 0x000000010303781a */ /* 0x000fe40000000000 */
[----:B------:R-:W-:Y:S02]  /*24480*/  SGXT.U32 R0, R0, 0x1 ;  /* 0x000000010000781a */ /* 0x000fe40000000000 */
[----:B------:R-:W-:-:S02]  /*24490*/  LOP3.LUT R3, R3, 0x20, RZ, 0xfc, !PT ;  /* 0x0000002003037812 */ /* 0x000fc400078efcff */
[----:B------:R-:W-:Y:S01]  /*244a0*/  LOP3.LUT R0, R0, 0x22, RZ, 0xfc, !PT ;  /* 0x0000002200007812 */ /* 0x000fe200078efcff */
[----:B------:R-:W-:-:S15]  /*244b0*/  HGMMA.64x256x8.F32.TF32 R24, gdesc[UR8], R24 ;  /* 0x07e00000081879f0 */ /* 0x000fde0008702818 */
[----:B------:R-:W-:-:S13]  /*244c0*/  NOP ;  /* 0x0000000000007918 */ /* 0x000fda0000000000 */
[----:B------:R-:W-:Y:S01]  /*244d0*/  HGMMA.64x256x8.F32.TF32 R24, gdesc[UR20], R24 ;  /* 0x07e00000141879f0 */ /* 0x000fe20008702818 */
[----:B------:R-:W-:Y:S02]  /*244e0*/  UIADD3.64 UR22, UR10, 0x4, URZ ;  /* 0x000000040a167897 */ /* 0x000fe4000fffe03f */
[----:B------:R-:W-:-:S15]  /*244f0*/  UIADD3.64 UR20, UR8, 0x4, URZ ;  /* 0x0000000408147897 */ /* 0x000fde000fffe03f */
[----:B------:R-:W-:-:S10]  /*24500*/  NOP ;  /* 0x0000000000007918 */ /* 0x000fd40000000000 */
        /* <DEDUP_REMOVED lines=42> */
[----:B------:R-:W-:Y:S02]  /*247b0*/  UIADD3.64 UR20, UR8, 0x602, URZ ;  /* 0x0000060208147897 */ /* 0x000fe4000fffe03f */
[----:B------:R-:W-:Y:S02]  /*247c0*/  UIADD3.64 UR10, UR10, 0x1804, URZ ;  /* 0x000018040a0a7897 */ /* 0x000fe4000fffe03f */
[----:B------:R-:W-:-:S15]  /*247d0*/  UIADD3.64 UR8, UR8, 0x604, URZ ;  /* 0x0000060408087897 */ /* 0x000fde000fffe03f */
[----:B------:R-:W-:-:S06]  /*247e0*/  NOP ;  /* 0x0000000000007918 */ /* 0x000fcc0000000000 */
[----:B------:R-:W-:-:S15]  /*247f0*/  HGMMA.64x256x8.F32.TF32 R24, gdesc[UR20], R24 ;  /* 0x07e00000141879f0 */ /* 0x000fde0008702818 */
[----:B------:R-:W-:-:S13]  /*24800*/  NOP ;  /* 0x0000000000007918 */ /* 0x000fda0000000000 */
[----:B------:R-:W-:Y:S03]  /*24810*/  HGMMA.64x256x8.F32.TF32 R24, gdesc[UR8], R24, gsb0 ;  /* 0x07e00000081879f0 */ /* 0x000fe60008002818 */
[----:B------:R-:W-:Y:S02]  /*24820*/  WARPGROUP.DEPBAR.LE gsb0, 0x1 ;  /* 0x00008000000079c5 */ /* 0x000fe40000010100 */
[----:B------:R-:W-:Y:S06]  /*24830*/  BAR.SYNC.DEFER_BLOCKING 0x0 ;  /* 0x0000000000007b1d */ /* 0x000fec0000010000 */
[----:B------:R-:W-:Y:S01]  /*24840*/  @!PT LDS RZ, [RZ] ;  /* 0x00000000fffff984 */ /* 0x000fe20000000800 */
[----:B------:R-:W-:Y:S01]  /*24850*/  @!PT LDS RZ, [RZ] ;  /* 0x00000000fffff984 */ /* 0x000fe20000000800 */
[----:B------:R-:W-:Y:S01]  /*24860*/  @!PT LDS RZ, [RZ] ;  /* 0x00000000fffff984 */ /* 0x000fe20000000800 */
[----:B------:R-:W-:Y:S04]  /*24870*/  LDGSTS.E [R188+0x60000], desc[UR16][R4.64], P2 ;  /* 0x6000000004bc7fae */ /* 0x000fe80009121850 */
[----:B------:R-:W-:Y:S01]  /*24880*/  LDGSTS.E [R188+0x60008], desc[UR16][R6.64], P1 ;  /* 0x6000800006bc7fae */ /* 0x000fe20008921850 */
[----:B------:R-:W-:-:S02]  /*24890*/  ISETP.GE.AND P1, PT, R3, UR5, PT ;  /* 0x0000000503007c0c */ /* 0x000fc4000bf26270 */
[----:B--2---:R-:W-:Y:S02]  /*248a0*/  SHF.R.U32.HI R3, RZ, 0x6, R191 ;  /* 0x00000006ff037819 */ /* 0x004fe400000116bf */
[----:B------:R-:W-:Y:S02]  /*248b0*/  SEL R190, RZ, 0x4, P1 ;  /* 0x00000004ffbe7807 */ /* 0x000fe40000800000 */
[----:B------:R-:W-:Y:S02]  /*248c0*/  ISETP.GE.AND P1, PT, R0, UR5, PT ;  /* 0x0000000500007c0c */ /* 0x000fe4000bf26270 */
[----:B------:R-:W-:Y:S02]  /*248d0*/  SEL R190, R190, RZ, !P0 ;  /* 0x000000ffbebe7207 */ /* 0x000fe40004000000 */
[----:B------:R-:W-:Y:S02]  /*248e0*/  SGXT.U32 R3, R3, 0x1 ;  /* 0x000000010303781a */ /* 0x000fe40000000000 */
[----:B------:R-:W-:-:S02]  /*248f0*/  ISETP.NE.U32.AND P2, PT, R190, RZ, PT ;  /* 0x000000ffbe00720c */ /* 0x000fc40003f45070 */
[----:B------:R-:W-:Y:S02]  /*24900*/  SEL R190, RZ, 0x4, P1 ;  /* 0x00000004ffbe7807 */ /* 0x000fe40000800000 */
[----:B------:R-:W-:Y:S02]  /*24910*/  SHF.R.U32.HI R0, RZ, 0x6, R191 ;  /* 0x00000006ff007819 */ /* 0x000fe400000116bf */
[----:B------:R-:W-:Y:S02]  /*24920*/  SEL R190, R190, RZ, !P0 ;  /* 0x000000ffbebe7207 */ /* 0x000fe40004000000 */
[----:B------:R-:W-:Y:S02]  /*24930*/  LOP3.LUT R3, R3, 0x40, RZ, 0xfc, !PT ;  /* 0x0000004003037812 */ /* 0x000fe400078efcff */
[----:B------:R-:W-:Y:S02]  /*24940*/  ISETP.NE.U32.AND P1, PT, R190, RZ, PT ;  /* 0x000000ffbe00720c */ /* 0x000fe40003f25070 */
[----:B------:R-:W-:Y:S01]  /*24950*/  SGXT.U32 R0, R0, 0x1 ;  /* 0x000000010000781a */ /* 0x000fe20000000000 */
[----:B------:R-:W-:Y:S03]  /*24960*/  LDGSTS.E [R188+0x62000], desc[UR16][R164.64], P2 ;  /* 0x62000000a4bc7fae */ /* 0x000fe60009121850 */
[----:B------:R-:W-:-:S07]  /*24970*/  LOP3.LUT R0, R0, 0x42, RZ, 0xfc, !PT ;  /* 0x0000004200007812 */ /* 0x000fce00078efcff */
[----:B------:R-:W-:Y:S01]  /*24980*/  LDGSTS.E [R188+0x62008], desc[UR16][R166.64], P1 ;  /* 0x62008000a6bc7fae */ /* 0x000fe20008921850 */
[----:B------:R-:W-:-:S04]  /*24990*/  ISETP.GE.AND P1, PT, R3, UR5, PT ;  /* 0x0000000503007c0c */ /* 0x000fc8000bf26270 */
[----:B------:R-:W-:Y:S02]  /*249a0*/  SEL R190, RZ, 0x4, P1 ;  /* 0x00000004ffbe7807 */ /* 0x000fe40000800000 */
[----:B------:R-:W-:Y:S02]  /*249b0*/  ISETP.GE.AND P1, PT, R0, UR5, PT ;  /* 0x0000000500007c0c */ /* 0x000fe4000bf26270 */
[----:B------:R-:W2:Y:S01]  /*249c0*/  LDL R0, [R1+0xccc] ;  /* 0x000ccc0001007983 */ /* 0x000ea20000100800 */
[----:B------:R-:W-:Y:S01]  /*249d0*/  SEL R190, R190, RZ, !P0 ;  /* 0x000000ffbebe7207 */ /* 0x000fe20004000000 */
[----:B------:R-:W3:Y:S03]  /*249e0*/  S2R R239, SR_TID.X ;  /* 0x0000000000ef7919 */ /* 0x000ee60000002100 */
[----:B------:R-:W-:Y:S02]  /*249f0*/  ISETP.NE.U32.AND P2, PT, R190, RZ, PT ;  /* 0x000000ffbe00720c */ /* 0x000fe40003f45070 */
[----:B------:R-:W-:-:S02]  /*24a00*/  SEL R190, RZ, 0x4, P1 ;  /* 0x00000004ffbe7807 */ /* 0x000fc40000800000 */
[-C--:B------:R-:W-:Y:S02]  /*24a10*/  IADD3 R204, P3, R204, R185.reuse, RZ ;  /* 0x000000b9cccc7210 */ /* 0x080fe40007f7e0ff */
[----:B------:R-:W-:Y:S02]  /*24a20*/  SEL R190, R190, RZ, !P0 ;  /* 0x000000ffbebe7207 */ /* 0x000fe40004000000 */
[----:B------:R-:W-:Y:S01]  /*24a30*/  IADD3 R206, P4, R206, R185, RZ ;  /* 0x000000b9cece7210 */ /* 0x000fe20007f9e0ff */
[----:B------:R-:W-:Y:S01]  /*24a40*/  IMAD.X R203, R203, 0x1, R184, P3 ;  /* 0x00000001cbcb7824 */ /* 0x000fe200018e06b8 */
[----:B------:R-:W-:Y:S01]  /*24a50*/  ISETP.NE.U32.AND P1, PT, R190, RZ, PT ;  /* 0x000000ffbe00720c */ /* 0x000fe20003f25070 */
[----:B------:R-:W-:Y:S02]  /*24a60*/  IMAD.MOV.U32 R190, RZ, RZ, R204 ;  /* 0x000000ffffbe7224 */ /* 0x000fe400078e00cc */
[----:B------:R-:W-:Y:S02]  /*24a70*/  IMAD.MOV.U32 R191, RZ, RZ, R203 ;  /* 0x000000ffffbf7224 */ /* 0x000fe400078e00cb */
[----:B------:R-:W-:-:S03]  /*24a80*/  IMAD.X R205, R205, 0x1, R184, P4 ;  /* 0x00000001cdcd7824 */ /* 0x000fc600020e06b8 */
[----:B------:R1:W-:Y:S01]  /*24a90*/  LDGSTS.E [R188+0x64000], desc[UR16][R190.64], P2 ;  /* 0x64000000bebc7fae */ /* 0x0003e20009121850 */
[--C-:B---3--:R-:W-:Y:S02]  /*24aa0*/  SHF.R.U32.HI R3, RZ, 0x6, R239.reuse ;  /* 0x00000006ff037819 */ /* 0x108fe400000116ef */
[----:B----4-:R-:W-:Y:S02]  /*24ab0*/  SHF.R.U32.HI R2, RZ, 0x6, R239 ;  /* 0x00000006ff027819 */ /* 0x010fe400000116ef */
[----:B------:R-:W3:Y:S01]  /*24ac0*/  S2R R239, SR_TID.X ;  /* 0x0000000000ef7919 */ /* 0x000ee20000002100 */
[----:B------:R-:W-:Y:S01]  /*24ad0*/  SGXT.U32 R3, R3, 0x1 ;  /* 0x000000010303781a */ /* 0x000fe20000000000 */
[----:B-1----:R-:W-:Y:S02]  /*24ae0*/  IMAD.MOV.U32 R190, RZ, RZ, R206 ;  /* 0x000000ffffbe7224 */ /* 0x002fe400078e00ce */
[----:B------:R-:W-:Y:S01]  /*24af0*/  IMAD.MOV.U32 R191, RZ, RZ, R205 ;  /* 0x000000ffffbf7224 */ /* 0x000fe200078e00cd */
[----:B------:R-:W-:-:S02]  /*24b00*/  LOP3.LUT R3, R3, 0x60, RZ, 0xfc, !PT ;  /* 0x0000006003037812 */ /* 0x000fc400078efcff */
[----:B------:R-:W-:Y:S02]  /*24b10*/  SGXT.U32 R2, R2, 0x1 ;  /* 0x000000010202781a */ /* 0x000fe40000000000 */
[----:B------:R1:W-:Y:S01]  /*24b20*/  LDGSTS.E [R188+0x64008], desc[UR16][R190.64], P1 ;  /* 0x64008000bebc7fae */ /* 0x0003e20008921850 */
[----:B------:R-:W-:Y:S02]  /*24b30*/  ISETP.GE.AND P1, PT, R3, UR5, PT ;  /* 0x0000000503007c0c */ /* 0x000fe4000bf26270 */
[----:B------:R-:W-:Y:S02]  /*24b40*/  LOP3.LUT R2, R2, 0x62, RZ, 0xfc, !PT ;  /* 0x0000006202027812 */ /* 0x000fe400078efcff */
[----:B-1----:R-:W-:Y:S02]  /*24b50*/  SEL R190, RZ, 0x4, P1 ;  /* 0x00000004ffbe7807 */ /* 0x002fe40000800000 */
[----:B------:R-:W-:Y:S02]  /*24b60*/  ISETP.GE.AND P1, PT, R2, UR5, PT ;  /* 0x0000000502007c0c */ /* 0x000fe4000bf26270 */
[----:B------:R-:W-:-:S02]  /*24b70*/  SEL R190, R190, RZ, !P0 ;  /* 0x000000ffbebe7207 */ /* 0x000fc40004000000 */
[-C--:B------:R-:W-:Y:S02]  /*24b80*/  IADD3 R236, P3, R236, R185.reuse, RZ ;  /* 0x000000b9ecec7210 */ /* 0x080fe40007f7e0ff */
[----:B------:R-:W-:Y:S02]  /*24b90*/  ISETP.NE.U32.AND P2, PT, R190, RZ, PT ;  /* 0x000000ffbe00720c */ /* 0x000fe40003f45070 */
[----:B------:R-:W-:Y:S02]  /*24ba0*/  SEL R190, RZ, 0x4, P1 ;  /* 0x00000004ffbe7807 */ /* 0x000fe40000800000 */
[--C-:B---3--:R-:W-:Y:S02]  /*24bb0*/  SHF.R.U32.HI R2, RZ, 0x6, R239.reuse ;  /* 0x00000006ff027819 */ /* 0x108fe400000116ef */
[----:B------:R-:W-:Y:S02]  /*24bc0*/  SHF.R.U32.HI R3, RZ, 0x6, R239 ;  /* 0x00000006ff037819 */ /* 0x000fe400000116ef */
[----:B------:R-:W-:Y:S01]  /*24bd0*/  SEL R190, R190, RZ, !P0 ;  /* 0x000000ffbebe7207 */ /* 0x000fe20004000000 */
[----:B------:R-:W1:Y:S01]  /*24be0*/  S2R R239, SR_TID.X ;  /* 0x0000000000ef7919 */ /* 0x000e620000002100 */
[----:B------:R-:W-:Y:S01]  /*24bf0*/  IMAD.X R235, R235, 0x1, R184, P3 ;  /* 0x00000001ebeb7824 */ /* 0x000fe200018e06b8 */
[----:B------:R-:W-:-:S02]  /*24c00*/  IADD3 R238, P4, R238, R185, RZ ;  /* 0x000000b9eeee7210 */ /* 0x000fc40007f9e0ff */
[----:B------:R-:W-:Y:S01]  /*24c10*/  ISETP.NE.U32.AND P1, PT, R190, RZ, PT ;  /* 0x000000ffbe00720c */ /* 0x000fe20003f25070 */
[----:B------:R-:W-:Y:S02]  /*24c20*/  IMAD.MOV.U32 R190, RZ, RZ, R236 ;  /* 0x000000ffffbe7224 */ /* 0x000fe400078e00ec */
[----:B------:R-:W-:Y:S02]  /*24c30*/  IMAD.MOV.U32 R191, RZ, RZ, R235 ;  /* 0x000000ffffbf7224 */ /* 0x000fe400078e00eb */
[----:B------:R-:W-:Y:S01]  /*24c40*/  IMAD.X R237, R237, 0x1, R184, P4 ;  /* 0x00000001eded7824 */ /* 0x000fe200020e06b8 */
[----:B------:R-:W-:Y:S02]  /*24c50*/  SGXT.U32 R3, R3, 0x1 ;  /* 0x000000010303781a */ /* 0x000fe40000000000 */
[----:B------:R3:W-:Y:S01]  /*24c60*/  LDGSTS.E [R188+0x66000], desc[UR16][R190.64], P2 ;  /* 0x66000000bebc7fae */ /* 0x0007e20009121850 */
[----:B------:R-:W-:Y:S02]  /*24c70*/  SGXT.U32 R2, R2, 0x1 ;  /* 0x000000010202781a */ /* 0x000fe40000000000 */
[----:B------:R-:W-:-:S02]  /*24c80*/  LOP3.LUT R3, R3, 0x4, RZ, 0xfc, !PT ;  /* 0x0000000403037812 */ /* 0x000fc400078efcff */
[----:B------:R-:W-:Y:S01]  /*24c90*/  LOP3.LUT R2, R2, 0x6, RZ, 0xfc, !PT ;  /* 0x0000000602027812 */ /* 0x000fe200078efcff */
[----:B---3--:R-:W-:Y:S02]  /*24ca0*/  IMAD.MOV.U32 R190, RZ, RZ, R238 ;  /* 0x000000ffffbe7224 */ /* 0x008fe400078e00ee */
[----:B------:R-:W-:Y:S01]  /*24cb0*/  IMAD.MOV.U32 R191, RZ, RZ, R237 ;  /* 0x000000ffffbf7224 */ /* 0x000fe200078e00ed */
[----:B------:R-:W-:-:S04]  /*24cc0*/  ISETP.GE.AND P2, PT, R2, UR5, PT ;  /* 0x0000000502007c0c */ /* 0x000fc8000bf46270 */
[----:B------:R3:W-:Y:S01]  /*24cd0*/  LDGSTS.E [R188+0x66008], desc[UR16][R190.64], P1 ;  /* 0x66008000bebc7fae */ /* 0x0007e20008921850 */
[----:B------:R-:W-:-:S04]  /*24ce0*/  ISETP.GE.AND P1, PT, R3, UR5, PT ;  /* 0x0000000503007c0c */ /* 0x000fc8000bf26270 */
[----:B---3--:R-:W-:Y:S02]  /*24cf0*/  SEL R190, RZ, 0x4, P1 ;  /* 0x00000004ffbe7807 */ /* 0x008fe40000800000 */
[----:B------:R-:W-:Y:S02]  /*24d00*/  SEL R188, RZ, 0x4, P2 ;  /* 0x00000004ffbc7807 */ /* 0x000fe40001000000 */
[----:B------:R-:W-:Y:S02]  /*24d10*/  SEL R190, R190, RZ, !P0 ;  /* 0x000000ffbebe7207 */ /* 0x000fe40004000000 */
[----:B------:R-:W-:Y:S02]  /*24d20*/  SEL R188, R188, RZ, !P0 ;  /* 0x000000ffbcbc7207 */ /* 0x000fe40004000000 */
[----:B------:R-:W-:Y:S02]  /*24d30*/  ISETP.NE.U32.AND P1, PT, R190, RZ, PT ;  /* 0x000000ffbe00720c */ /* 0x000fe40003f25070 */
[----:B------:R-:W-:-:S02]  /*24d40*/  ISETP.NE.U32.AND P2, PT, R188, RZ, PT ;  /* 0x000000ffbc00720c */ /* 0x000fc40003f45070 */
[----:B-1----:R-:W-:Y:S02]  /*24d50*/  SHF.R.U32.HI R2, RZ, 0x6, R239 ;  /* 0x00000006ff027819 */ /* 0x002fe400000116ef */
[----:B------:R-:W-:Y:S02]  /*24d60*/  IADD3 R8, P3, R8, R185, RZ ;  /* 0x000000b908087210 */ /* 0x000fe40007f7e0ff */
[----:B------:R-:W-:-:S03]  /*24d70*/  SGXT.U32 R2, R2, 0x1 ;  /* 0x000000010202781a */ /* 0x000fc60000000000 */
[----:B------:R-:W-:Y:S01]  /*24d80*/  IMAD.X R9, R9, 0x1, R184, P3 ;  /* 0x0000000109097824 */ /* 0x000fe200018e06b8 */
[----:B------:R-:W-:Y:S02]  /*24d90*/  LOP3.LUT R2, R2, 0x24, RZ, 0xfc, !PT ;  /* 0x0000002402027812 */ /* 0x000fe400078efcff */
[----:B------:R-:W-:-:S05]  /*24da0*/  IADD3 R10, P4, R10, R185, RZ ;  /* 0x000000b90a0a7210 */ /* 0x000fca0007f9e0ff */
[----:B------:R-:W-:Y:S01]  /*24db0*/  IMAD.X R11, R11, 0x1, R184, P4 ;  /* 0x000000010b0b7824 */ /* 0x000fe200020e06b8 */
[-C--:B------:R-:W-:Y:S02]  /*24dc0*/  IADD3 R168, P3, R168, R185.reuse, RZ ;  /* 0x000000b9a8a87210 */ /* 0x080fe40007f7e0ff */
[----:B------:R-:W-:-:S03]  /*24dd0*/  IADD3 R170, P4, R170, R185, RZ ;  /* 0x000000b9aaaa7210 */ /* 0x000fc60007f9e0ff */
[--C-:B------:R-:W-:Y:S02]  /*24de0*/  IMAD.X R169, R169, 0x1, R184.reuse, P3 ;  /* 0x00000001a9a97824 */ /* 0x100fe400018e06b8 */
[----:B------:R-:W-:Y:S02]  /*24df0*/  IMAD.X R171, R171, 0x1, R184, P4 ;  /* 0x00000001abab7824 */ /* 0x000fe400020e06b8 */
[----:B--2---:R-:W-:Y:S01]  /*24e00*/  VIADD R188, R0, UR6 ;  /* 0x0000000600bc7c36 */ /* 0x004fe20008000000 */
[----:B------:R-:W-:Y:S02]  /*24e10*/  SHF.R.U32.HI R0, RZ, 0x6, R239 ;  /* 0x00000006ff007819 */ /* 0x000fe400000116ef */
[----:B------:R-:W1:Y:S02]  /*24e20*/  S2R R239, SR_TID.X ;  /* 0x0000000000ef7919 */ /* 0x000e640000002100 */
[----:B------:R-:W-:Y:S01]  /*24e30*/  SGXT.U32 R0, R0, 0x1 ;  /* 0x000000010000781a */ /* 0x000fe20000000000 */
[----:B------:R-:W-:Y:S01]  /*24e40*/  LDGSTS.E [R188+0x60000], desc[UR16][R8.64], P1 ;  /* 0x6000000008bc7fae */ /* 0x000fe20008921850 */
[----:B------:R-:W-:-:S02]  /*24e50*/  ISETP.GE.AND P1, PT, R2, UR5, PT ;  /* 0x0000000502007c0c */ /* 0x000fc4000bf26270 */
[----:B------:R-:W-:Y:S01]  /*24e60*/  LOP3.LUT R0, R0, 0x26, RZ, 0xfc, !PT ;  /* 0x0000002600007812 */ /* 0x000fe200078efcff */
[----:B------:R-:W-:Y:S01]  /*24e70*/  LDGSTS.E [R188+0x60008], desc[UR16][R10.64], P2 ;  /* 0x600080000abc7fae */ /* 0x000fe20009121850 */
[----:B------:R-:W-:Y:S02]  /*24e80*/  SEL R190, RZ, 0x4, P1 ;  /* 0x00000004ffbe7807 */ /* 0x000fe40000800000 */
[----:B------:R-:W-:Y:S02]  /*24e90*/  ISETP.GE.AND P1, PT, R0, UR5, PT ;  /* 0x0000000500007c0c */ /* 0x000fe4000bf26270 */
[----:B------:R-:W-:-:S04]  /*24ea0*/  SEL R190, R190, RZ, !P0 ;  /* 0x000000ffbebe7207 */ /* 0x000fc80004000000 */
[----:B------:R-:W-:Y:S02]  /*24eb0*/  ISETP.NE.U32.AND P2, PT, R190, RZ, PT ;  /* 0x000000ffbe00720c */ /* 0x000fe40003f45070 */
[----:B------:R-:W-:-:S04]  /*24ec0*/  SEL R190, RZ, 0x4, P1 ;  /* 0x00000004ffbe7807 */ /* 0x000fc80000800000 */
[----:B------:R-:W-:-:S04]  /*24ed0*/  SEL R190, R190, RZ, !P0 ;  /* 0x000000ffbebe7207 */ /* 0x000fc80004000000 */
[----:B------:R-:W-:-:S03]  /*24ee0*/  ISETP.NE.U32.AND P1, PT, R190, RZ, PT ;  /* 0x000000ffbe00720c */ /* 0x000fc60003f25070 */
[----:B------:R-:W-:Y:S01]  /*24ef0*/  LDGSTS.E [R188+0x62000], desc[UR16][R168.64], P2 ;  /* 0x62000000a8bc7fae */ /* 0x000fe20009121850 */
[--C-:B-1----:R-:W-:Y:S02]  /*24f00*/  SHF.R.U32.HI R2, RZ, 0x6, R239.reuse ;  /* 0x00000006ff027819 */ /* 0x102fe400000116ef */
[----:B------:R-:W-:Y:S02]  /*24f10*/  SHF.R.U32.HI R0, RZ, 0x6, R239 ;  /* 0x00000006ff007819 */ /* 0x000fe400000116ef */
[----:B------:R-:W-:Y:S02]  /*24f20*/  SGXT.U32 R2, R2, 0x1 ;  /* 0x000000010202781a */ /* 0x000fe40000000000 */
[----:B------:R-:W-:Y:S02]  /*24f30*/  SGXT.U32 R0, R0, 0x1 ;  /* 0x000000010000781a */ /* 0x000fe40000000000 */
[----:B------:R-:W-:Y:S01]  /*24f40*/  LOP3.LUT R2, R2, 0x44, RZ, 0xfc, !PT ;  /* 0x0000004402027812 */ /* 0x000fe200078efcff */
[----:B------:R-:W-:Y:S01]  /*24f50*/  LDGSTS.E [R188+0x62008], desc[UR16][R170.64], P1 ;  /* 0x62008000aabc7fae */ /* 0x000fe20008921850 */
[----:B------:R-:W-:-:S02]  /*24f60*/  LOP3.LUT R0, R0, 0x46, RZ, 0xfc, !PT ;  /* 0x0000004600007812 */ /* 0x000fc400078efcff */
[----:B------:R-:W-:-:S04]  /*24f70*/  ISETP.GE.AND P1, PT, R2, UR5, PT ;  /* 0x0000000502007c0c */ /* 0x000fc8000bf26270 */
[----:B------:R-:W-:Y:S02]  /*24f80*/  SEL R190, RZ, 0x4, P1 ;  /* 0x00000004ffbe7807 */ /* 0x000fe40000800000 */
[----:B------:R-:W-:Y:S02]  /*24f90*/  ISETP.GE.AND P1, PT, R0, UR5, PT ;  /* 0x0000000500007c0c */ /* 0x000fe4000bf26270 */
[----:B------:R-:W2:Y:S01]  /*24fa0*/  LDL R0, [R1+0xcc8] ;  /* 0x000cc80001007983 */ /* 0x000ea20000100800 */
[----:B------:R-:W1:Y:S01]  /*24fb0*/  S2R R239, SR_TID.X ;  /* 0x0000000000ef7919 */ /* 0x000e620000002100 */
[----:B------:R-:W-:Y:S02]  /*24fc0*/  SEL R190, R190, RZ, !P0 ;  /* 0x000000ffbebe7207 */ /* 0x000fe40004000000 */
[----:B------:R-:W-:Y:S02]  /*24fd0*/  IADD3 R208, P3, R208, R185, RZ ;  /* 0x000000b9d0d07210 */ /* 0x000fe40007f7e0ff */
[----:B------:R-:W-:-:S02]  /*24fe0*/  ISETP.NE.U32.AND P2, PT, R190, RZ, PT ;  /* 0x000000ffbe00720c */ /* 0x000fc40003f45070 */
[----:B------:R-:W-:Y:S01]  /*24ff0*/  SEL R190, RZ, 0x4, P1 ;  /* 0x00000004ffbe7807 */ /* 0x000fe20000800000 */
[----:B------:R-:W-:-:S03]  /*25000*/  IMAD.X R207, R207, 0x1, R184, P3 ;  /* 0x00000001cfcf7824 */ /* 0x000fc600018e06b8 */
[----:B------:R-:W-:Y:S02]  /*25010*/  SEL R190, R190, RZ, !P0 ;  /* 0x000000ffbebe7207 */ /* 0x000fe40004000000 */
[----:B------:R-:W-:Y:S02]  /*25020*/  IADD3 R210, P4, R210, R185, RZ ;  /* 0x000000b9d2d27210 */ /* 0x000fe40007f9e0ff */
[----:B------:R-:W-:Y:S01]  /*25030*/  ISETP.NE.U32.AND P1, PT, R190, RZ, PT ;  /* 0x000000ffbe00720c */ /* 0x000fe20003f25070 */
[----:B------:R-:W-:Y:S02]  /*25040*/  IMAD.MOV.U32 R190, RZ, RZ, R208 ;  /* 0x000000ffffbe7224 */ /* 0x000fe400078e00d0 */
[----:B------:R-:W-:Y:S02]  /*25050*/  IMAD.MOV.U32 R191, RZ, RZ, R207 ;  /* 0x000000ffffbf7224 */ /* 0x000fe400078e00cf */
[----:B------:R-:W-:-:S03]  /*25060*/  IMAD.X R209, R209, 0x1, R184, P4 ;  /* 0x00000001d1d17824 */ /* 0x000fc600020e06b8 */
[----:B------:R3:W-:Y:S01]  /*25070*/  LDGSTS.E [R188+0x64000], desc[UR16][R190.64], P2 ;  /* 0x64000000bebc7fae */ /* 0x0007e20009121850 */
[--C-:B-1----:R-:W-:Y:S02]  /*25080*/  SHF.R.U32.HI R3, RZ, 0x6, R239.reuse ;  /* 0x00000006ff037819 */ /* 0x102fe400000116ef */
[----:B------:R-:W-:Y:S02]  /*25090*/  SHF.R.U32.HI R2, RZ, 0x6, R239 ;  /* 0x00000006ff027819 */ /* 0x000fe400000116ef */
[----:B------:R-:W1:Y:S01]  /*250a0*/  S2R R239, SR_TID.X ;  /* 0x0000000000ef7919 */ /* 0x000e620000002100 */
[----:B------:R-:W-:Y:S01]  /*250b0*/  SGXT.U32 R3, R3, 0x1 ;  /* 0x000000010303781a */ /* 0x000fe20000000000 */
[----:B---3--:R-:W-:Y:S02]  /*250c0*/  IMAD.MOV.U32 R190, RZ, RZ, R210 ;  /* 0x000000ffffbe7224 */ /* 0x008fe400078e00d2 */
[----:B------:R-:W-:Y:S01]  /*250d0*/  IMAD.MOV.U32 R191, RZ, RZ, R209 ;  /* 0x000000ffffbf7224 */ /* 0x000fe200078e00d1 */
[----:B------:R-:W-:-:S02]  /*250e0*/  LOP3.LUT R3, R3, 0x64, RZ, 0xfc, !PT ;  /* 0x0000006403037812 */ /* 0x000fc400078efcff */
[----:B------:R-:W-:Y:S02]  /*250f0*/  SGXT.U32 R2, R2, 0x1 ;  /* 0x000000010202781a */ /* 0x000fe40000000000 */
[----:B------:R3:W-:Y:S01]  /*25100*/  LDGSTS.E [R188+0x64008], desc[UR16][R190.64], P1 ;  /* 0x64008000bebc7fae */ /* 0x0007e20008921850 */
[----:B------:R-:W-:Y:S02]  /*25110*/  ISETP.GE.AND P1, PT, R3, UR5, PT ;  /* 0x0000000503007c0c */ /* 0x000fe4000bf26270 */
[----:B------:R-:W-:Y:S02]  /*25120*/  LOP3.LUT R2, R2, 0x66, RZ, 0xfc, !PT ;  /* 0x0000006602027812 */ /* 0x000fe400078efcff */
[----:B---3--:R-:W-:Y:S02]  /*25130*/  SEL R190, RZ, 0x4, P1 ;  /* 0x00000004ffbe7807 */ /* 0x008fe40000800000 */
[----:B------:R-:W-:Y:S02]  /*25140*/  ISETP.GE.AND P1, PT, R2, UR5, PT ;  /* 0x0000000502007c0c */ /* 0x000fe4000bf26270 */
[----:B------:R-:W-:-:S02]  /*25150*/  SEL R190, R190, RZ, !P0 ;  /* 0x000000ffbebe7207 */ /* 0x000fc40004000000 */
[-C--:B------:R-:W-:Y:S02]  /*25160*/  IADD3 R241, P3, R241, R185.reuse, RZ ;  /* 0x000000b9f1f17210 */ /* 0x080fe40007f7e0ff */
[----:B------:R-:W-:Y:S02]  /*25170*/  ISETP.NE.U32.AND P2, PT, R190, RZ, PT ;  /* 0x000000ffbe00720c */ /* 0x000fe40003f45070 */
[----:B------:R-:W-:Y:S02]  /*25180*/  SEL R190, RZ, 0x4, P1 ;  /* 0x00000004ffbe7807 */ /* 0x000fe40000800000 */
[--C-:B-1----:R-:W-:Y:S02]  /*25190*/  SHF.R.U32.HI R2, RZ, 0x6, R239.reuse ;  /* 0x00000006ff027819 */ /* 0x102fe400000116ef */
        /* <DEDUP_REMOVED lines=233> */
[----:B------:R-:W-:Y:S01]  /*26030*/  ISETP.GE.AND P1, PT, R0, UR5, PT ;  /* 0x0000000500007c0c */ /* 0x000fe2000bf26270 */
[----:B------:R-:W2:Y:S01]  /*26040*/  LDL.LU R2, [R1] ;  /* 0x0000000001027983 */ /* 0x000ea20000300800 */
[----:B------:R-:W-:-:S03]  /*26050*/  SEL R190, R190, RZ, !P0 ;  /* 0x000000ffbebe7207 */ /* 0x000fc60004000000 */
[----:B------:R-:W3:Y:S01]  /*26060*/  LDL.LU R5, [R1+0x4] ;  /* 0x0000040001057983 */ /* 0x000ee20000300800 */
[----:B------:R-:W-:Y:S02]  /*26070*/  ISETP.NE.U32.AND P2, PT, R190, RZ, PT ;  /* 0x000000ffbe00720c */ /* 0x000fe40003f45070 */
[----:B------:R-:W-:Y:S01]  /*26080*/  SEL R190, RZ, 0x4, P1 ;  /* 0x00000004ffbe7807 */ /* 0x000fe20000800000 */
[----:B------:R-:W4:Y:S03]  /*26090*/  LDL.LU R4, [R1+0x8] ;  /* 0x0000080001047983 */ /* 0x000f260000300800 */
        /* <DEDUP_REMOVED lines=13> */
[----:B------:R-:W3:Y:S01]  /*26170*/  LDL R0, [R1+0xcbc] ;  /* 0x000cbc0001007983 */ /* 0x000ee20000100800 */
        /* <DEDUP_REMOVED lines=12> */
[----:B------:R1:W-:Y:S02]  /*26240*/  LDGSTS.E [R188+0x64000], desc[UR16][R190.64], P2 ;  /* 0x64000000bebc7fae */ /* 0x0003e40009121850 */
[--C-:B-1----:R-:W-:Y:S02]  /*26250*/  SHF.R.U32.HI R6, RZ, 0x6, R239.reuse ;  /* 0x00000006ff067819 */ /* 0x102fe400000116ef */
[----:B------:R-:W-:Y:S02]  /*26260*/  SHF.R.U32.HI R3, RZ, 0x6, R239 ;  /* 0x00000006ff037819 */ /* 0x000fe400000116ef */
[----:B------:R-:W1:Y:S01]  /*26270*/  S2R R239, SR_TID.X ;  /* 0x0000000000ef7919 */ /* 0x000e620000002100 */
[----:B------:R-:W-:Y:S01]  /*26280*/  SGXT.U32 R6, R6, 0x1 ;  /* 0x000000010606781a */ /* 0x000fe20000000000 */
[----:B------:R-:W-:Y:S02]  /*26290*/  IMAD.MOV.U32 R190, RZ, RZ, R222 ;  /* 0x000000ffffbe7224 */ /* 0x000fe400078e00de */
        /* <DEDUP_REMOVED lines=8> */
[----:B------:R-:W-:-:S04]  /*26320*/  SEL R190, R190, RZ, !P0 ;  /* 0x000000ffbebe7207 */ /* 0x000fc80004000000 */
[----:B------:R-:W-:Y:S02]  /*26330*/  ISETP.NE.U32.AND P2, PT, R190, RZ, PT ;  /* 0x000000ffbe00720c */ /* 0x000fe40003f45070 */
[----:B------:R-:W-:-:S04]  /*26340*/  SEL R190, RZ, 0x4, P1 ;  /* 0x00000004ffbe7807 */ /* 0x000fc80000800000 */
[----:B------:R-:W-:Y:S02]  /*26350*/  SEL R190, R190, RZ, !P0 ;  /* 0x000000ffbebe7207 */ /* 0x000fe40004000000 */
[----:B------:R-:W-:Y:S02]  /*26360*/  SHF.R.U32.HI R3, RZ, 0x6, R239 ;  /* 0x00000006ff037819 */ /* 0x000fe400000116ef */
[----:B------:R-:W-:Y:S02]  /*26370*/  ISETP.NE.U32.AND P1, PT, R190, RZ, PT ;  /* 0x000000ffbe00720c */ /* 0x000fe40003f25070 */
[----:B------:R-:W-:-:S04]  /*26380*/  SGXT.U32 R3, R3, 0x1 ;  /* 0x000000010303781a */ /* 0x000fc80000000000 */
[----:B------:R-:W-:Y:S02]  /*26390*/  LOP3.LUT R3, R3, 0x14, RZ, 0xfc, !PT ;  /* 0x0000001403037812 */ /* 0x000fe400078efcff */
[----:B--2---:R-:W-:-:S05]  /*263a0*/  IADD3 R2, P3, R2, R185, RZ ;  /* 0x000000b902027210 */ /* 0x004fca0007f7e0ff */
[----:B------:R1:W-:Y:S01]  /*263b0*/  STL [R1], R2 ;  /* 0x0000000201007387 */ /* 0x0003e20000100800 */
[----:B------:R-:W-:Y:S02]  /*263c0*/  IMAD.MOV.U32 R190, RZ, RZ, R2 ;  /* 0x000000ffffbe7224 */ /* 0x000fe400078e0002 */
[----:B------:R-:W-:Y:S01]  /*263d0*/  IMAD.X R252, R252, 0x1, R184, P3 ;  /* 0x00000001fcfc7824 */ /* 0x000fe200018e06b8 */
[----:B----4-:R-:W-:Y:S02]  /*263e0*/  IADD3 R4, P4, R4, R185, RZ ;  /* 0x000000b904047210 */ /* 0x010fe40007f9e0ff */
[----:B-1----:R-:W-:Y:S01]  /*263f0*/  SHF.R.U32.HI R2, RZ, 0x6, R239 ;  /* 0x00000006ff027819 */ /* 0x002fe200000116ef */
[----:B------:R-:W-:Y:S02]  /*26400*/  IMAD.MOV.U32 R191, RZ, RZ, R252 ;  /* 0x000000ffffbf7224 */ /* 0x000fe400078e00fc */
[----:B---3--:R-:W-:-:S03]  /*26410*/  IMAD.X R5, R5, 0x1, R184, P4 ;  /* 0x0000000105057824 */ /* 0x008fc600020e06b8 */
[----:B------:R1:W-:Y:S01]  /*26420*/  LDGSTS.E [R188+0x66000], desc[UR16][R190.64], P2 ;  /* 0x66000000bebc7fae */ /* 0x0003e20009121850 */
[----:B------:R-:W-:Y:S02]  /*26430*/  VIADD R239, R0, UR6 ;  /* 0x0000000600ef7c36 */ /* 0x000fe40008000000 */
[----:B------:R-:W2:Y:S01]  /*26440*/  S2R R0, SR_TID.X ;  /* 0x0000000000007919 */ /* 0x000ea20000002100 */
[----:B-1----:R-:W-:Y:S02]  /*26450*/  IMAD.MOV.U32 R190, RZ, RZ, R4 ;  /* 0x000000ffffbe7224 */ /* 0x002fe400078e0004 */
[----:B------:R-:W-:-:S05]  /*26460*/  IMAD.MOV.U32 R191, RZ, RZ, R5 ;  /* 0x000000ffffbf7224 */ /* 0x000fca00078e0005 */
[----:B------:R1:W-:Y:S01]  /*26470*/  LDGSTS.E [R188+0x66008], desc[UR16][R190.64], P1 ;  /* 0x66008000bebc7fae */ /* 0x0003e20008921850 */
[----:B------:R-:W-:Y:S02]  /*26480*/  ISETP.GE.AND P1, PT, R3, UR5, PT ;  /* 0x0000000503007c0c */ /* 0x000fe4000bf26270 */
[----:B------:R-:W-:-:S04]  /*26490*/  SGXT.U32 R2, R2, 0x1 ;  /* 0x000000010202781a */ /* 0x000fc80000000000 */
[----:B------:R-:W-:Y:S02]  /*264a0*/  LOP3.LUT R2, R2, 0x16, RZ, 0xfc, !PT ;  /* 0x0000001602027812 */ /* 0x000fe400078efcff */
[----:B-1----:R-:W-:-:S04]  /*264b0*/  SEL R190, RZ, 0x4, P1 ;  /* 0x00000004ffbe7807 */ /* 0x002fc80000800000 */
[----:B------:R-:W-:Y:S02]  /*264c0*/  SEL R190, R190, RZ, !P0 ;  /* 0x000000ffbebe7207 */ /* 0x000fe40004000000 */
[----:B------:R-:W-:Y:S02]  /*264d0*/  ISETP.GE.AND P2, PT, R2, UR5, PT ;  /* 0x0000000502007c0c */ /* 0x000fe4000bf46270 */
[----:B------:R-:W-:Y:S02]  /*264e0*/  ISETP.NE.U32.AND P1, PT, R190, RZ, PT ;  /* 0x000000ffbe00720c */ /* 0x000fe40003f25070 */
[----:B------:R-:W-:Y:S02]  /*264f0*/  IADD3 R152, P3, R152, R185, RZ ;  /* 0x000000b998987210 */ /* 0x000fe40007f7e0ff */
[--C-:B--2---:R-:W-:Y:S02]  /*26500*/  SHF.R.U32.HI R2, RZ, 0x6, R0.reuse ;  /* 0x00000006ff027819 */ /* 0x104fe40000011600 */
[----:B------:R-:W-:-:S02]  /*26510*/  SHF.R.U32.HI R0, RZ, 0x6, R0 ;  /* 0x00000006ff007819 */ /* 0x000fc40000011600 */
[----:B------:R-:W-:Y:S01]  /*26520*/  SGXT.U32 R2, R2, 0x1 ;  /* 0x000000010202781a */ /* 0x000fe20000000000 */
[----:B------:R-:W-:Y:S01]  /*26530*/  IMAD.X R153, R153, 0x1, R184, P3 ;  /* 0x0000000199997824 */ /* 0x000fe200018e06b8 */
[----:B------:R-:W-:Y:S02]  /*26540*/  SEL R188, RZ, 0x4, P2 ;  /* 0x00000004ffbc7807 */ /* 0x000fe40001000000 */
[----:B------:R-:W-:Y:S02]  /*26550*/  LOP3.LUT R2, R2, 0x34, RZ, 0xfc, !PT ;  /* 0x0000003402027812 */ /* 0x000fe400078efcff */
[----:B------:R-:W-:Y:S01]  /*26560*/  SGXT.U32 R0, R0, 0x1 ;  /* 0x000000010000781a */ /* 0x000fe20000000000 */
[----:B------:R-:W-:Y:S01]  /*26570*/  LDGSTS.E [R239+0x60000], desc[UR16][R152.64], P1 ;  /* 0x6000000098ef7fae */ /* 0x000fe20008921850 */
[----:B------:R-:W-:Y:S02]  /*26580*/  SEL R188, R188, RZ, !P0 ;  /* 0x000000ffbcbc7207 */ /* 0x000fe40004000000 */
[----:B------:R-:W-:-:S02]  /*26590*/  LOP3.LUT R0, R0, 0x36, RZ, 0xfc, !PT ;  /* 0x0000003600007812 */ /* 0x000fc400078efcff */
[----:B------:R-:W-:Y:S02]  /*265a0*/  ISETP.GE.AND P1, PT, R2, UR5, PT ;  /* 0x0000000502007c0c */ /* 0x000fe4000bf26270 */
[----:B------:R-:W-:Y:S02]  /*265b0*/  ISETP.NE.U32.AND P2, PT, R188, RZ, PT ;  /* 0x000000ffbc00720c */ /* 0x000fe40003f45070 */
[----:B------:R-:W-:Y:S02]  /*265c0*/  SEL R188, RZ, 0x4, P1 ;  /* 0x00000004ffbc7807 */ /* 0x000fe40000800000 */
[----:B------:R-:W-:Y:S02]  /*265d0*/  ISETP.GE.AND P1, PT, R0, UR5, PT ;  /* 0x0000000500007c0c */ /* 0x000fe4000bf26270 */
[----:B------:R-:W1:Y:S01]  /*265e0*/  S2R R0, SR_TID.X ;  /* 0x0000000000007919 */ /* 0x000e620000002100 */
[----:B------:R-:W-:Y:S02]  /*265f0*/  IADD3 R154, P4, R154, R185, RZ ;  /* 0x000000b99a9a7210 */ /* 0x000fe40007f9e0ff */
[----:B------:R-:W-:-:S03]  /*26600*/  SEL R188, R188, RZ, !P0 ;  /* 0x000000ffbcbc7207 */ /* 0x000fc60004000000 */
[----:B------:R-:W-:-:S05]  /*26610*/  IMAD.X R155, R155, 0x1, R184, P4 ;  /* 0x000000019b9b7824 */ /* 0x000fca00020e06b8 */
[----:B------:R-:W-:Y:S01]  /*26620*/  LDGSTS.E [R239+0x60008], desc[UR16][R154.64], P2 ;  /* 0x600080009aef7fae */ /* 0x000fe20009121850 */
[----:B------:R-:W-:Y:S02]  /*26630*/  ISETP.NE.U32.AND P2, PT, R188, RZ, PT ;  /* 0x000000ffbc00720c */ /* 0x000fe40003f45070 */
[----:B------:R-:W-:-:S04]  /*26640*/  SEL R188, RZ, 0x4, P1 ;  /* 0x00000004ffbc7807 */ /* 0x000fc80000800000 */
[----:B------:R-:W-:Y:S02]  /*26650*/  SEL R188, R188, RZ, !P0 ;  /* 0x000000ffbcbc7207 */ /* 0x000fe40004000000 */
[-C--:B------:R-:W-:Y:S02]  /*26660*/  IADD3 R194, P4, R194, R185.reuse, RZ ;  /* 0x000000b9c2c27210 */ /* 0x080fe40007f9e0ff */
[----:B------:R-:W-:Y:S02]  /*26670*/  ISETP.NE.U32.AND P1, PT, R188, RZ, PT ;  /* 0x000000ffbc00720c */ /* 0x000fe40003f25070 */
[----:B------:R-:W-:Y:S01]  /*26680*/  IADD3 R192, P3, R192, R185, RZ ;  /* 0x000000b9c0c07210 */ /* 0x000fe20007f7e0ff */
[----:B------:R-:W-:Y:S01]  /*26690*/  IMAD.X R193, R193, 0x1, R184, P4 ;  /* 0x00000001c1c17824 */ /* 0x000fe200020e06b8 */
[----:B-1----:R-:W-:-:S03]  /*266a0*/  SHF.R.U32.HI R2, RZ, 0x6, R0 ;  /* 0x00000006ff027819 */ /* 0x002fc60000011600 */
[----:B------:R-:W-:Y:S01]  /*266b0*/  IMAD.X R189, R189, 0x1, R184, P3 ;  /* 0x00000001bdbd7824 */ /* 0x000fe200018e06b8 */
[----:B------:R-:W-:Y:S01]  /*266c0*/  SGXT.U32 R2, R2, 0x1 ;  /* 0x000000010202781a */ /* 0x000fe20000000000 */
[----:B------:R-:W-:Y:S02]  /*266d0*/  IMAD.MOV.U32 R188, RZ, RZ, R192 ;  /* 0x000000ffffbc7224 */ /* 0x000fe400078e00c0 */
[----:B------:R-:W-:Y:S01]  /*266e0*/  IMAD.MOV.U32 R190, RZ, RZ, R194 ;  /* 0x000000ffffbe7224 */ /* 0x000fe200078e00c2 */
[----:B------:R-:W-:Y:S01]  /*266f0*/  LOP3.LUT R2, R2, 0x54, RZ, 0xfc, !PT ;  /* 0x0000005402027812 */ /* 0x000fe200078efcff */
[----:B------:R-:W-:Y:S01]  /*26700*/  IMAD.MOV.U32 R191, RZ, RZ, R193 ;  /* 0x000000ffffbf7224 */ /* 0x000fe200078e00c1 */
[----:B------:R-:W-:Y:S04]  /*26710*/  STL [R1+0x8], R4 ;  /* 0x0000080401007387 */ /* 0x000fe80000100800 */
[----:B------:R1:W-:Y:S04]  /*26720*/  LDGSTS.E [R239+0x62000], desc[UR16][R188.64], P2 ;  /* 0x62000000bcef7fae */ /* 0x0003e80009121850 */
[----:B------:R2:W-:Y:S04]  /*26730*/  STL [R1+0x4], R5 ;  /* 0x0000040501007387 */ /* 0x0005e80000100800 */
[----:B------:R3:W-:Y:S01]  /*26740*/  LDGSTS.E [R239+0x62008], desc[UR16][R190.64], P1 ;  /* 0x62008000beef7fae */ /* 0x0007e20008921850 */
[----:B------:R-:W-:-:S03]  /*26750*/  ISETP.GE.AND P1, PT, R2, UR5, PT ;  /* 0x0000000502007c0c */ /* 0x000fc6000bf26270 */
[----:B------:R-:W4:Y:S04]  /*26760*/  LDL.LU R3, [R1+0xc] ;  /* 0x00000c0001037983 */ /* 0x000f280000300800 */
[----:B------:R-:W4:Y:S01]  /*26770*/  LDL.LU R2, [R1+0x10] ;  /* 0x0000100001027983 */ /* 0x000f220000300800 */
[----:B------:R-:W-:Y:S02]  /*26780*/  SHF.R.U32.HI R0, RZ, 0x6, R0 ;  /* 0x00000006ff007819 */ /* 0x000fe40000011600 */
[----:B-1----:R-:W-:Y:S01]  /*26790*/  SEL R188, RZ, 0x4, P1 ;  /* 0x00000004ffbc7807 */ /* 0x002fe20000800000 */
[----:B--2---:R-:W2:Y:S01]  /*267a0*/  LDL.LU R5, [R1+0x14] ;  /* 0x0000140001057983 */ /* 0x004ea20000300800 */
[----:B------:R-:W-:Y:S02]  /*267b0*/  SGXT.U32 R0, R0, 0x1 ;  /* 0x000000010000781a */ /* 0x000fe40000000000 */
[----:B------:R-:W-:Y:S01]  /*267c0*/  SEL R188, R188, RZ, !P0 ;  /* 0x000000ffbcbc7207 */ /* 0x000fe20004000000 */
[----:B------:R-:W2:Y:S01]  /*267d0*/  LDL.LU R4, [R1+0x18] ;  /* 0x0000180001047983 */ /* 0x000ea20000300800 */
[----:B------:R-:W-:-:S04]  /*267e0*/  LOP3.LUT R0, R0, 0x56, RZ, 0xfc, !PT ;  /* 0x0000005600007812 */ /* 0x000fc800078efcff */
[----:B------:R-:W-:Y:S02]  /*267f0*/  ISETP.GE.AND P1, PT, R0, UR5, PT ;  /* 0x0000000500007c0c */ /* 0x000fe4000bf26270 */
[----:B------:R-:W1:Y:S01]  /*26800*/  S2R R0, SR_TID.X ;  /* 0x0000000000007919 */ /* 0x000e620000002100 */
[----:B------:R-:W-:Y:S02]  /*26810*/  ISETP.NE.U32.AND P2, PT, R188, RZ, PT ;  /* 0x000000ffbc00720c */ /* 0x000fe40003f45070 */
[----:B------:R-:W-:Y:S02]  /*26820*/  SEL R188, RZ, 0x4, P1 ;  /* 0x00000004ffbc7807 */ /* 0x000fe40000800000 */
[-C--:B------:R-:W-:Y:S02]  /*26830*/  IADD3 R224, P3, R224, R185.reuse, RZ ;  /* 0x000000b9e0e07210 */ /* 0x080fe40007f7e0ff */
[----:B------:R-:W-:Y:S02]  /*26840*/  SEL R188, R188, RZ, !P0 ;  /* 0x000000ffbcbc7207 */ /* 0x000fe40004000000 */
[----:B------:R-:W-:Y:S01]  /*26850*/  IADD3 R226, P4, R226, R185, RZ ;  /* 0x000000b9e2e27210 */ /* 0x000fe20007f9e0ff */
[----:B------:R-:W-:Y:S01]  /*26860*/  IMAD.X R223, R223, 0x1, R184, P3 ;  /* 0x00000001dfdf7824 */ /* 0x000fe200018e06b8 */
[----:B------:R-:W-:Y:S01]  /*26870*/  ISETP.NE.U32.AND P1, PT, R188, RZ, PT ;  /* 0x000000ffbc00720c */ /* 0x000fe20003f25070 */
[----:B---3--:R-:W-:-:S02]  /*26880*/  IMAD.MOV.U32 R190, RZ, RZ, R224 ;  /* 0x000000ffffbe7224 */ /* 0x008fc400078e00e0 */
[----:B------:R-:W-:Y:S02]  /*26890*/  IMAD.MOV.U32 R191, RZ, RZ, R223 ;  /* 0x000000ffffbf7224 */ /* 0x000fe400078e00df */
[----:B------:R-:W-:-:S03]  /*268a0*/  IMAD.X R225, R225, 0x1, R184, P4 ;  /* 0x00000001e1e17824 */ /* 0x000fc600020e06b8 */
[----:B------:R3:W-:Y:S01]  /*268b0*/  LDGSTS.E [R239+0x64000], desc[UR16][R190.64], P2 ;  /* 0x64000000beef7fae */ /* 0x0007e20009121850 */
[--C-:B-1----:R-:W-:Y:S02]  /*268c0*/  SHF.R.U32.HI R6, RZ, 0x6, R0.reuse ;  /* 0x00000006ff067819 */ /* 0x102fe40000011600 */
[----:B------:R-:W-:Y:S02]  /*268d0*/  SHF.R.U32.HI R0, RZ, 0x6, R0 ;  /* 0x00000006ff007819 */ /* 0x000fe40000011600 */
[----:B------:R-:W-:Y:S01]  /*268e0*/  SGXT.U32 R6, R6, 0x1 ;  /* 0x000000010606781a */ /* 0x000fe20000000000 */
[----:B---3--:R-:W-:Y:S02]  /*268f0*/  IMAD.MOV.U32 R190, RZ, RZ, R226 ;  /* 0x000000ffffbe7224 */ /* 0x008fe400078e00e2 */
[----:B------:R-:W-:Y:S01]  /*26900*/  IMAD.MOV.U32 R191, RZ, RZ, R225 ;  /* 0x000000ffffbf7224 */ /* 0x000fe200078e00e1 */
[----:B------:R-:W-:Y:S02]  /*26910*/  LOP3.LUT R6, R6, 0x74, RZ, 0xfc, !PT ;  /* 0x0000007406067812 */ /* 0x000fe400078efcff */
[----:B------:R-:W-:-:S02]  /*26920*/  SGXT.U32 R0, R0, 0x1 ;  /* 0x000000010000781a */ /* 0x000fc40000000000 */
[----:B------:R1:W-:Y:S01]  /*26930*/  LDGSTS.E [R239+0x64008], desc[UR16][R190.64], P1 ;  /* 0x64008000beef7fae */ /* 0x0003e20008921850 */
[----:B------:R-:W-:Y:S02]  /*26940*/  ISETP.GE.AND P1, PT, R6, UR5, PT ;  /* 0x0000000506007c0c */ /* 0x000fe4000bf26270 */
[----:B------:R-:W-:Y:S02]  /*26950*/  LOP3.LUT R0, R0, 0x76, RZ, 0xfc, !PT ;  /* 0x0000007600007812 */ /* 0x000fe400078efcff */
[----:B------:R-:W-:Y:S02]  /*26960*/  SEL R188, RZ, 0x4, P1 ;  /* 0x00000004ffbc7807 */ /* 0x000fe40000800000 */
[----:B------:R-:W-:Y:S02]  /*26970*/  ISETP.GE.AND P1, PT, R0, UR5, PT ;  /* 0x0000000500007c0c */ /* 0x000fe4000bf26270 */
[----:B------:R-:W3:Y:S01]  /*26980*/  LDL R0, [R1+0xcb8] ;  /* 0x000cb80001007983 */ /* 0x000ee20000100800 */
[----:B------:R-:W-:-:S04]  /*26990*/  SEL R188, R188, RZ, !P0 ;  /* 0x000000ffbcbc7207 */ /* 0x000fc80004000000 */
[----:B------:R-:W-:Y:S02]  /*269a0*/  ISETP.NE.U32.AND P2, PT, R188, RZ, PT ;  /* 0x000000ffbc00720c */ /* 0x000fe40003f45070 */
[----:B------:R-:W-:-:S04]  /*269b0*/  SEL R188, RZ, 0x4, P1 ;  /* 0x00000004ffbc7807 */ /* 0x000fc80000800000 */
[----:B------:R-:W-:-:S04]  /*269c0*/  SEL R188, R188, RZ, !P0 ;  /* 0x000000ffbcbc7207 */ /* 0x000fc80004000000 */
[----:B------:R-:W-:Y:S02]  /*269d0*/  ISETP.NE.U32.AND P1, PT, R188, RZ, PT ;  /* 0x000000ffbc00720c */ /* 0x000fe40003f25070 */
[----:B----4-:R-:W-:-:S05]  /*269e0*/  IADD3 R2, P3, R2, R185, RZ ;  /* 0x000000b902027210 */ /* 0x010fca0007f7e0ff */
[----:B------:R-:W-:Y:S01]  /*269f0*/  IMAD.X R3, R3, 0x1, R184, P3 ;  /* 0x0000000103037824 */ /* 0x000fe200018e06b8 */
[----:B------:R-:W-:Y:S03]  /*26a00*/  STL [R1+0x10], R2 ;  /* 0x0000100201007387 */ /* 0x000fe60000100800 */
[----:B-1----:R-:W-:Y:S01]  /*26a10*/  IMAD.MOV.U32 R191, RZ, RZ, R3 ;  /* 0x000000ffffbf7224 */ /* 0x002fe200078e0003 */
[----:B------:R1:W-:Y:S02]  /*26a20*/  STL [R1+0xc], R3 ;  /* 0x00000c0301007387 */ /* 0x0003e40000100800 */
[----:B-1----:R-:W1:Y:S01]  /*26a30*/  S2R R3, SR_TID.X ;  /* 0x0000000000037919 */ /* 0x002e620000002100 */
[----:B------:R-:W-:-:S05]  /*26a40*/  IMAD.MOV.U32 R190, RZ, RZ, R2 ;  /* 0x000000ffffbe7224 */ /* 0x000fca00078e0002 */
[----:B------:R4:W-:Y:S01]  /*26a50*/  LDGSTS.E [R239+0x66000], desc[UR16][R190.64], P2 ;  /* 0x66000000beef7fae */ /* 0x0009e20009121850 */
[----:B-1----:R-:W-:-:S04]  /*26a60*/  SHF.R.U32.HI R2, RZ, 0x6, R3 ;  /* 0x00000006ff027819 */ /* 0x002fc80000011603 */
[----:B------:R-:W-:-:S04]  /*26a70*/  SGXT.U32 R2, R2, 0x1 ;  /* 0x000000010202781a */ /* 0x000fc80000000000 */
[----:B------:R-:W-:-:S04]  /*26a80*/  LOP3.LUT R2, R2, 0x1a, RZ, 0xfc, !PT ;  /* 0x0000001a02027812 */ /* 0x000fc800078efcff */
[----:B------:R-:W-:-:S04]  /*26a90*/  ISETP.GE.AND P2, PT, R2, UR5, PT ;  /* 0x0000000502007c0c */ /* 0x000fc8000bf46270 */
[----:B------:R-:W-:-:S04]  /*26aa0*/  SEL R188, RZ, 0x4, P2 ;  /* 0x00000004ffbc7807 */ /* 0x000fc80001000000 */
[----:B------:R-:W-:-:S04]  /*26ab0*/  SEL R188, R188, RZ, !P0 ;  /* 0x000000ffbcbc7207 */ /* 0x000fc80004000000 */
[----:B------:R-:W-:Y:S01]  /*26ac0*/  ISETP.NE.U32.AND P2, PT, R188, RZ, PT ;  /* 0x000000ffbc00720c */ /* 0x000fe20003f45070 */
[----:B---3--:R-:W-:Y:S02]  /*26ad0*/  VIADD R188, R0, UR6 ;  /* 0x0000000600bc7c36 */ /* 0x008fe40008000000 */
[----:B------:R-:W1:Y:S01]  /*26ae0*/  S2R R0, SR_TID.X ;  /* 0x0000000000007919 */ /* 0x000e620000002100 */
[----:B--2---:R-:W-:Y:S02]  /*26af0*/  IADD3 R4, P4, R4, R185, RZ ;  /* 0x000000b904047210 */ /* 0x004fe40007f9e0ff */
[----:B------:R-:W-:-:S03]  /*26b00*/  SHF.R.U32.HI R3, RZ, 0x6, R3 ;  /* 0x00000006ff037819 */ /* 0x000fc60000011603 */
[----:B------:R-:W-:Y:S01]  /*26b10*/  IMAD.X R5, R5, 0x1, R184, P4 ;  /* 0x0000000105057824 */ /* 0x000fe200020e06b8 */
[----:B------:R-:W-:Y:S01]  /*26b20*/  SGXT.U32 R3, R3, 0x1 ;  /* 0x000000010303781a */ /* 0x000fe20000000000 */
[----:B----4-:R-:W-:Y:S02]  /*26b30*/  IMAD.MOV.U32 R190, RZ, RZ, R4 ;  /* 0x000000ffffbe7224 */ /* 0x010fe400078e0004 */
[----:B------:R-:W-:Y:S01]  /*26b40*/  IMAD.MOV.U32 R191, RZ, RZ, R5 ;  /* 0x000000ffffbf7224 */ /* 0x000fe200078e0005 */
[----:B------:R-:W-:-:S04]  /*26b50*/  LOP3.LUT R3, R3, 0x18, RZ, 0xfc, !PT ;  /* 0x0000001803037812 */ /* 0x000fc800078efcff */
[----:B------:R2:W-:Y:S01]  /*26b60*/  LDGSTS.E [R239+0x66008], desc[UR16][R190.64], P1 ;  /* 0x66008000beef7fae */ /* 0x0005e20008921850 */
[----:B------:R-:W-:-:S04]  /*26b70*/  ISETP.GE.AND P1, PT, R3, UR5, PT ;  /* 0x0000000503007c0c */ /* 0x000fc8000bf26270 */
[----:B--2---:R-:W-:-:S04]  /*26b80*/  SEL R190, RZ, 0x4, P1 ;  /* 0x00000004ffbe7807 */ /* 0x004fc80000800000 */
[----:B------:R-:W-:Y:S02]  /*26b90*/  SEL R190, R190, RZ, !P0 ;  /* 0x000000ffbebe7207 */ /* 0x000fe40004000000 */
[--C-:B-1----:R-:W-:Y:S02]  /*26ba0*/  SHF.R.U32.HI R2, RZ, 0x6, R0.reuse ;  /* 0x00000006ff027819 */ /* 0x102fe40000011600 */
[----:B------:R-:W-:Y:S02]  /*26bb0*/  ISETP.NE.U32.AND P1, PT, R190, RZ, PT ;  /* 0x000000ffbe00720c */ /* 0x000fe40003f25070 */
[----:B------:R-:W-:Y:S02]  /*26bc0*/  IADD3 R156, P3, R156, R185, RZ ;  /* 0x000000b99c9c7210 */ /* 0x000fe40007f7e0ff */
[----:B------:R-:W-:Y:S02]  /*26bd0*/  SGXT.U32 R2, R2, 0x1 ;  /* 0x000000010202781a */ /* 0x000fe40000000000 */
[----:B------:R-:W-:Y:S01]  /*26be0*/  SHF.R.U32.HI R0, RZ, 0x6, R0 ;  /* 0x00000006ff007819 */ /* 0x000fe20000011600 */
[----:B------:R-:W-:Y:S01]  /*26bf0*/  IMAD.X R157, R157, 0x1, R184, P3 ;  /* 0x000000019d9d7824 */ /* 0x000fe200018e06b8 */
[----:B------:R-:W-:-:S02]  /*26c00*/  LOP3.LUT R2, R2, 0x38, RZ, 0xfc, !PT ;  /* 0x0000003802027812 */ /* 0x000fc400078efcff */
[----:B------:R-:W-:-:S03]  /*26c10*/  SGXT.U32 R0, R0, 0x1 ;  /* 0x000000010000781a */ /* 0x000fc60000000000 */
[----:B------:R-:W-:Y:S01]  /*26c20*/  LDGSTS.E [R188+0x60000], desc[UR16][R156.64], P1 ;  /* 0x600000009cbc7fae */ /* 0x000fe20008921850 */
[----:B------:R-:W-:Y:S02]  /*26c30*/  LOP3.LUT R0, R0, 0x3a, RZ, 0xfc, !PT ;  /* 0x0000003a00007812 */ /* 0x000fe400078efcff */
[----:B------:R-:W-:-:S04]  /*26c40*/  ISETP.GE.AND P1, PT, R2, UR5, PT ;  /* 0x0000000502007c0c */ /* 0x000fc8000bf26270 */
[----:B------:R-:W-:Y:S02]  /*26c50*/  SEL R190, RZ, 0x4, P1 ;  /* 0x00000004ffbe7807 */ /* 0x000fe40000800000 */
[----:B------:R-:W-:Y:S02]  /*26c60*/  ISETP.GE.AND P1, PT, R0, UR5, PT ;  /* 0x0000000500007c0c */ /* 0x000fe4000bf26270 */
[----:B------:R-:W1:Y:S01]  /*26c70*/  S2R R0, SR_TID.X ;  /* 0x0000000000007919 */ /* 0x000e620000002100 */
[----:B------:R-:W-:Y:S02]  /*26c80*/  IADD3 R158, P4, R158, R185, RZ ;  /* 0x000000b99e9e7210 */ /* 0x000fe40007f9e0ff */
[----:B------:R-:W-:-:S03]  /*26c90*/  SEL R190, R190, RZ, !P0 ;  /* 0x000000ffbebe7207 */ /* 0x000fc60004000000 */
[----:B------:R-:W-:Y:S01]  /*26ca0*/  IMAD.X R159, R159, 0x1, R184, P4 ;  /* 0x000000019f9f7824 */ /* 0x000fe200020e06b8 */
[----:B------:R-:W-:-:S04]  /*26cb0*/  IADD3 R196, P3, R196, R185, RZ ;  /* 0x000000b9c4c47210 */ /* 0x000fc80007f7e0ff */
[----:B------:R-:W-:Y:S01]  /*26cc0*/  LDGSTS.E [R188+0x60008], desc[UR16][R158.64], P2 ;  /* 0x600080009ebc7fae */ /* 0x000fe20009121850 */
[----:B------:R-:W-:Y:S02]  /*26cd0*/  ISETP.NE.U32.AND P2, PT, R190, RZ, PT ;  /* 0x000000ffbe00720c */ /* 0x000fe40003f45070 */
        /* <DEDUP_REMOVED lines=9> */
[----:B-1----:R-:W-:-:S04]  /*26d70*/  SHF.R.U32.HI R2, RZ, 0x6, R0 ;  /* 0x00000006ff027819 */ /* 0x002fc80000011600 */
[----:B------:R-:W-:Y:S01]  /*26d80*/  SGXT.U32 R2, R2, 0x1 ;  /* 0x000000010202781a */ /* 0x000fe20000000000 */
[----:B------:R-:W-:Y:S03]  /*26d90*/  STL [R1+0x18], R4 ;  /* 0x0000180401007387 */ /* 0x000fe60000100800 */
[----:B------:R-:W-:Y:S01]  /*26da0*/  LOP3.LUT R2, R2, 0x58, RZ, 0xfc, !PT ;  /* 0x0000005802027812 */ /* 0x000fe200078efcff */
[----:B--2---:R-:W-:Y:S02]  /*26db0*/  IMAD.MOV.U32 R190, RZ, RZ, R198 ;  /* 0x000000ffffbe7224 */ /* 0x004fe400078e00c6 */
[----:B------:R-:W-:Y:S01]  /*26dc0*/  IMAD.MOV.U32 R191, RZ, RZ, R197 ;  /* 0x000000ffffbf7224 */ /* 0x000fe200078e00c5 */
[----:B------:R1:W-:Y:S04]  /*26dd0*/  STL [R1+0x14], R5 ;  /* 0x0000140501007387 */ /* 0x0003e80000100800 */
[----:B------:R2:W-:Y:S01]  /*26de0*/  LDGSTS.E [R188+0x62008], desc[UR16][R190.64], P1 ;  /* 0x62008000bebc7fae */ /* 0x0005e20008921850 */
[----:B------:R-:W-:-:S03]  /*26df0*/  ISETP.GE.AND P1, PT, R2, UR5, PT ;  /* 0x0000000502007c0c */ /* 0x000fc6000bf26270 */
[----:B------:R-:W3:Y:S04]  /*26e00*/  LDL.LU R3, [R1+0x1c] ;  /* 0x00001c0001037983 */ /* 0x000ee80000300800 */
[----:B------:R-:W4:Y:S04]  /*26e10*/  LDL.LU R2, [R1+0x20] ;  /* 0x0000200001027983 */ /* 0x000f280000300800 */
[----:B-1----:R-:W3:Y:S04]  /*26e20*/  LDL.LU R5, [R1+0x24] ;  /* 0x0000240001057983 */ /* 0x002ee80000300800 */
[----:B------:R-:W3:Y:S01]  /*26e30*/  LDL.LU R4, [R1+0x28] ;  /* 0x0000280001047983 */ /* 0x000ee20000300800 */
[----:B------:R-:W1:Y:S01]  /*26e40*/  S2R R0, SR_TID.X ;  /* 0x0000000000007919 */ /* 0x000e620000002100 */
[----:B--2---:R-:W-:-:S02]  /*26e50*/  SEL R190, RZ, 0x4, P1 ;  /* 0x00000004ffbe7807 */ /* 0x004fc40000800000 */
[----:B-1----:R-:W-:-:S04]  /*26e60*/  SHF.R.U32.HI R0, RZ, 0x6, R0 ;  /* 0x00000006ff007819 */ /* 0x002fc80000011600 */
[----:B------:R-:W-:-:S04]  /*26e70*/  SGXT.U32 R0, R0, 0x1 ;  /* 0x000000010000781a */ /* 0x000fc80000000000 */
[----:B------:R-:W-:-:S04]  /*26e80*/  LOP3.LUT R0, R0, 0x5a, RZ, 0xfc, !PT ;  /* 0x0000005a00007812 */ /* 0x000fc800078efcff */
[----:B------:R-:W-:Y:S02]  /*26e90*/  ISETP.GE.AND P1, PT, R0, UR5, PT ;  /* 0x0000000500007c0c */ /* 0x000fe4000bf26270 */
[----:B------:R-:W1:Y:S01]  /*26ea0*/  S2R R0, SR_TID.X ;  /* 0x0000000000007919 */ /* 0x000e620000002100 */
[----:B------:R-:W-:Y:S02]  /*26eb0*/  SEL R190, R190, RZ, !P0 ;  /* 0x000000ffbebe7207 */ /* 0x000fe40004000000 */
[----:B------:R-:W-:Y:S02]  /*26ec0*/  IADD3 R228, P3, R228, R185, RZ ;  /* 0x000000b9e4e47210 */ /* 0x000fe40007f7e0ff */
[----:B------:R-:W-:Y:S02]  /*26ed0*/  ISETP.NE.U32.AND P2, PT, R190, RZ, PT ;  /* 0x000000ffbe00720c */ /* 0x000fe40003f45070 */
[----:B------:R-:W-:Y:S01]  /*26ee0*/  SEL R190, RZ, 0x4, P1 ;  /* 0x00000004ffbe7807 */ /* 0x000fe20000800000 */
[----:B------:R-:W-:-:S03]  /*26ef0*/  IMAD.X R227, R227, 0x1, R184, P3 ;  /* 0x00000001e3e37824 */ /* 0x000fc600018e06b8 */
[----:B------:R-:W-:Y:S02]  /*26f00*/  SEL R190, R190, RZ, !P0 ;  /* 0x000000ffbebe7207 */ /* 0x000fe40004000000 */
[----:B------:R-:W-:Y:S02]  /*26f10*/  IADD3 R230, P4, R230, R185, RZ ;  /* 0x000000b9e6e67210 */ /* 0x000fe40007f9e0ff */
[----:B-1----:R-:W-:Y:S02]  /*26f20*/  SHF.R.U32.HI R6, RZ, 0x6, R0 ;  /* 0x00000006ff067819 */ /* 0x002fe40000011600 */
[----:B------:R-:W1:Y:S01]  /*26f30*/  S2R R0, SR_TID.X ;  /* 0x0000000000007919 */ /* 0x000e620000002100 */
[----:B------:R-:W-:Y:S01]  /*26f40*/  ISETP.NE.U32.AND P1, PT, R190, RZ, PT ;  /* 0x000000ffbe00720c */ /* 0x000fe20003f25070 */
[----:B------:R-:W-:Y:S02]  /*26f50*/  IMAD.MOV.U32 R190, RZ, RZ, R228 ;  /* 0x000000ffffbe7224 */ /* 0x000fe400078e00e4 */
[----:B------:R-:W-:-:S02]  /*26f60*/  IMAD.MOV.U32 R191, RZ, RZ, R227 ;  /* 0x000000ffffbf7224 */ /* 0x000fc400078e00e3 */
[----:B------:R-:W-:Y:S01]  /*26f70*/  IMAD.X R229, R229, 0x1, R184, P4 ;  /* 0x00000001e5e57824 */ /* 0x000fe200020e06b8 */
[----:B------:R-:W-:Y:S02]  /*26f80*/  SGXT.U32 R6, R6, 0x1 ;  /* 0x000000010606781a */ /* 0x000fe40000000000 */
[----:B------:R2:W-:Y:S02]  /*26f90*/  LDGSTS.E [R188+0x64000], desc[UR16][R190.64], P2 ;  /* 0x64000000bebc7fae */ /* 0x0005e40009121850 */
[----:B------:R-:W-:Y:S01]  /*26fa0*/  LOP3.LUT R6, R6, 0x78, RZ, 0xfc, !PT ;  /* 0x0000007806067812 */ /* 0x000fe200078efcff */
[----:B--2---:R-:W-:Y:S02]  /*26fb0*/  IMAD.MOV.U32 R190, RZ, RZ, R230 ;  /* 0x000000ffffbe7224 */ /* 0x004fe400078e00e6 */
[----:B------:R-:W-:-:S05]  /*26fc0*/  IMAD.MOV.U32 R191, RZ, RZ, R229 ;  /* 0x000000ffffbf7224 */ /* 0x000fca00078e00e5 */
[----:B------:R2:W-:Y:S01]  /*26fd0*/  LDGSTS.E [R188+0x64008], desc[UR16][R190.64], P1 ;  /* 0x64008000bebc7fae */ /* 0x0005e20008921850 */
[----:B------:R-:W-:Y:S02]  /*26fe0*/  ISETP.GE.AND P1, PT, R6, UR5, PT ;  /* 0x0000000506007c0c */ /* 0x000fe4000bf26270 */
[----:B-1----:R-:W-:Y:S02]  /*26ff0*/  SHF.R.U32.HI R6, RZ, 0x6, R0 ;  /* 0x00000006ff067819 */ /* 0x002fe40000011600 */
[----:B------:R-:W3:Y:S02]  /*27000*/  LDL R0, [R1+0xcb4] ;  /* 0x000cb40001007983 */ /* 0x000ee40000100800 */
[----:B------:R-:W-:Y:S02]  /*27010*/  SGXT.U32 R6, R6, 0x1 ;  /* 0x000000010606781a */ /* 0x000fe40000000000 */
[----:B--2---:R-:W-:Y:S02]  /*27020*/  SEL R190, RZ, 0x4, P1 ;  /* 0x00000004ffbe7807 */ /* 0x004fe40000800000 */
[----:B------:R-:W-:-:S02]  /*27030*/  LOP3.LUT R6, R6, 0x7a, RZ, 0xfc, !PT ;  /* 0x0000007a06067812 */ /* 0x000fc400078efcff */
[----:B------:R-:W-:Y:S02]  /*27040*/  SEL R190, R190, RZ, !P0 ;  /* 0x000000ffbebe7207 */ /* 0x000fe40004000000 */
[----:B------:R-:W-:Y:S02]  /*27050*/  ISETP.GE.AND P1, PT, R6, UR5, PT ;  /* 0x0000000506007c0c */ /* 0x000fe4000bf26270 */
[----:B------:R-:W-:Y:S02]  /*27060*/  ISETP.NE.U32.AND P2, PT, R190, RZ, PT ;  /* 0x000000ffbe00720c */ /* 0x000fe40003f45070 */
[----:B------:R-:W-:-:S04]  /*27070*/  SEL R190, RZ, 0x4, P1 ;  /* 0x00000004ffbe7807 */ /* 0x000fc80000800000 */
[----:B------:R-:W-:-:S04]  /*27080*/  SEL R190, R190, RZ, !P0 ;  /* 0x000000ffbebe7207 */ /* 0x000fc80004000000 */
[----:B------:R-:W-:Y:S02]  /*27090*/  ISETP.NE.U32.AND P1, PT, R190, RZ, PT ;  /* 0x000000ffbe00720c */ /* 0x000fe40003f25070 */
[----:B----4-:R-:W-:-:S05]  /*270a0*/  IADD3 R2, P3, R2, R185, RZ ;  /* 0x000000b902027210 */ /* 0x010fca0007f7e0ff */
[----:B---3--:R-:W-:Y:S01]  /*270b0*/  IMAD.X R3, R3, 0x1, R184, P3 ;  /* 0x0000000103037824 */ /* 0x008fe200018e06b8 */
[----:B------:R-:W-:Y:S03]  /*270c0*/  STL [R1+0x20], R2 ;  /* 0x0000200201007387 */ /* 0x000fe60000100800 */
[----:B------:R-:W-:Y:S01]  /*270d0*/  IMAD.MOV.U32 R191, RZ, RZ, R3 ;  /* 0x000000ffffbf7224 */ /* 0x000fe200078e0003 */
[----:B------:R1:W-:Y:S02]  /*270e0*/  STL [R1+0x1c], R3 ;  /* 0x00001c0301007387 */ /* 0x0003e40000100800 */
[----:B-1----:R-:W1:Y:S01]  /*270f0*/  S2R R3, SR_TID.X ;  /* 0x0000000000037919 */ /* 0x002e620000002100 */
[----:B------:R-:W-:Y:S01]  /*27100*/  IADD3 R4, P4, R4, R185, RZ ;  /* 0x000000b904047210 */ /* 0x000fe20007f9e0ff */
[----:B------:R-:W-:-:S04]  /*27110*/  IMAD.MOV.U32 R190, RZ, RZ, R2 ;  /* 0x000000ffffbe7224 */ /* 0x000fc800078e0002 */
[----:B------:R-:W-:Y:S01]  /*27120*/  IMAD.X R5, R5, 0x1, R184, P4 ;  /* 0x0000000105057824 */ /* 0x000fe200020e06b8 */
[----:B------:R2:W-:Y:S04]  /*27130*/  LDGSTS.E [R188+0x66000], desc[UR16][R190.64], P2 ;  /* 0x66000000bebc7fae */ /* 0x0005e80009121850 */
[----:B------:R-:W-:Y:S01]  /*27140*/  STL [R1+0x28], R4 ;  /* 0x0000280401007387 */ /* 0x000fe20000100800 */
[----:B--2---:R-:W-:Y:S02]  /*27150*/  IMAD.MOV.U32 R190, RZ, RZ, R4 ;  /* 0x000000ffffbe7224 */ /* 0x004fe400078e0004 */
[----:B------:R-:W-:Y:S01]  /*27160*/  IMAD.MOV.U32 R191, RZ, RZ, R5 ;  /* 0x000000ffffbf7224 */ /* 0x000fe200078e0005 */
[--C-:B-1----:R-:W-:Y:S01]  /*27170*/  SHF.R.U32.HI R2, RZ, 0x6, R3.reuse ;  /* 0x00000006ff027819 */ /* 0x102fe20000011603 */
[----:B------:R1:W-:Y:S01]  /*27180*/  STL [R1+0x24], R5 ;  /* 0x0000240501007387 */ /* 0x0003e20000100800 */
[----:B------:R-:W-:-:S03]  /*27190*/  SHF.R.U32.HI R3, RZ, 0x6, R3 ;  /* 0x00000006ff037819 */ /* 0x000fc60000011603 */
[----:B------:R2:W-:Y:S01]  /*271a0*/  LDGSTS.E [R188+0x66008], desc[UR16][R190.64], P1 ;  /* 0x66008000bebc7fae */ /* 0x0005e20008921850 */
[----:B------:R-:W-:-:S03]  /*271b0*/  SGXT.U32 R3, R3, 0x1 ;  /* 0x000000010303781a */ /* 0x000fc60000000000 */
[----:B------:R-:W3:Y:S01]  /*271c0*/  LDL.LU R6, [R1+0x2c] ;  /* 0x00002c0001067983 */ /* 0x000ee20000300800 */
[----:B------:R-:W-:-:S04]  /*271d0*/  LOP3.LUT R3, R3, 0x1c, RZ, 0xfc, !PT ;  /* 0x0000001c03037812 */ /* 0x000fc800078efcff */
[----:B------:R-:W-:Y:S02]  /*271e0*/  ISETP.GE.AND P1, PT, R3, UR5, PT ;  /* 0x0000000503007c0c */ /* 0x000fe4000bf26270 */
[----:B------:R-:W4:Y:S04]  /*271f0*/  LDL.LU R3, [R1+0x30] ;  /* 0x0000300001037983 */ /* 0x000f280000300800 */
[----:B-1----:R-:W3:Y:S04]  /*27200*/  LDL.LU R5, [R1+0x34] ;  /* 0x0000340001057983 */ /* 0x002ee80000300800 */
[----:B------:R-:W3:Y:S01]  /*27210*/  LDL.LU R4, [R1+0x38] ;  /* 0x0000380001047983 */ /* 0x000ee20000300800 */
[----:B------:R-:W-:-:S04]  /*27220*/  SGXT.U32 R2, R2, 0x1 ;  /* 0x000000010202781a */ /* 0x000fc80000000000 */
[----:B------:R-:W-:-:S04]  /*27230*/  LOP3.LUT R2, R2, 0x1e, RZ, 0xfc, !PT ;  /* 0x0000001e02027812 */ /* 0x000fc800078efcff */
[----:B------:R-:W-:-:S04]  /*27240*/  ISETP.GE.AND P2, PT, R2, UR5, PT ;  /* 0x0000000502007c0c */ /* 0x000fc8000bf46270 */
[----:B--2---:R-:W-:-:S04]  /*27250*/  SEL R188, RZ, 0x4, P2 ;  /* 0x00000004ffbc7807 */ /* 0x004fc80001000000 */
[----:B------:R-:W-:-:S04]  /*27260*/  SEL R188, R188, RZ, !P0 ;  /* 0x000000ffbcbc7207 */ /* 0x000fc80004000000 */
[----:B------:R-:W-:Y:S02]  /*27270*/  ISETP.NE.U32.AND P2, PT, R188, RZ, PT ;  /* 0x000000ffbc00720c */ /* 0x000fe40003f45070 */
[----:B------:R-:W-:Y:S01]  /*27280*/  SEL R190, RZ, 0x4, P1 ;  /* 0x00000004ffbe7807 */ /* 0x000fe20000800000 */
[----:B------:R-:W-:Y:S02]  /*27290*/  VIADD R188, R0, UR6 ;  /* 0x0000000600bc7c36 */ /* 0x000fe40008000000 */
[----:B------:R-:W1:Y:S01]  /*272a0*/  S2R R0, SR_TID.X ;  /* 0x0000000000007919 */ /* 0x000e620000002100 */
[----:B------:R-:W-:-:S04]  /*272b0*/  SEL R190, R190, RZ, !P0 ;  /* 0x000000ffbebe7207 */ /* 0x000fc80004000000 */
[----:B------:R-:W-:Y:S02]  /*272c0*/  ISETP.NE.U32.AND P1, PT, R190, RZ, PT ;  /* 0x000000ffbe00720c */ /* 0x000fe40003f25070 */
[----:B------:R-:W-:-:S05]  /*272d0*/  IADD3 R160, P3, R160, R185, RZ ;  /* 0x000000b9a0a07210 */ /* 0x000fca0007f7e0ff */
[----:B------:R-:W-:-:S06]  /*272e0*/  IMAD.X R161, R161, 0x1, R184, P3 ;  /* 0x00000001a1a17824 */ /* 0x000fcc00018e06b8 */
[----:B------:R-:W-:Y:S01]  /*272f0*/  LDGSTS.E [R188+0x60000], desc[UR16][R160.64], P1 ;  /* 0x60000000a0bc7fae */ /* 0x000fe20008921850 */
[--C-:B-1----:R-:W-:Y:S02]  /*27300*/  SHF.R.U32.HI R2, RZ, 0x6, R0.reuse ;  /* 0x00000006ff027819 */ /* 0x102fe40000011600 */
[----:B------:R-:W-:Y:S02]  /*27310*/  SHF.R.U32.HI R0, RZ, 0x6, R0 ;  /* 0x00000006ff007819 */ /* 0x000fe40000011600 */
[----:B------:R-:W-:Y:S02]  /*27320*/  SGXT.U32 R2, R2, 0x1 ;  /* 0x000000010202781a */ /* 0x000fe40000000000 */
[----:B------:R-:W-:Y:S02]  /*27330*/  SGXT.U32 R0, R0, 0x1 ;  /* 0x000000010000781a */ /* 0x000fe40000000000 */
[----:B------:R-:W-:Y:S02]  /*27340*/  LOP3.LUT R2, R2, 0x3c, RZ, 0xfc, !PT ;  /* 0x0000003c02027812 */ /* 0x000fe400078efcff */
[----:B------:R-:W-:-:S02]  /*27350*/  LOP3.LUT R0, R0, 0x3e, RZ, 0xfc, !PT ;  /* 0x0000003e00007812 */ /* 0x000fc400078efcff */
        /* <DEDUP_REMOVED lines=21> */
[----:B------:R-:W-:Y:S02]  /*274b0*/  SGXT.U32 R2, R2, 0x1 ;  /* 0x000000010202781a */ /* 0x000fe40000000000 */
[----:B------:R-:W-:Y:S02]  /*274c0*/  SGXT.U32 R0, R0, 0x1 ;  /* 0x000000010000781a */ /* 0x000fe40000000000 */
[----:B------:R-:W-:Y:S01]  /*274d0*/  LOP3.LUT R2, R2, 0x5c, RZ, 0xfc, !PT ;  /* 0x0000005c02027812 */ /* 0x000fe200078efcff */
[----:B--2---:R-:W-:-:S02]  /*274e0*/  IMAD.MOV.U32 R190, RZ, RZ, R202 ;  /* 0x000000ffffbe7224 */ /* 0x004fc400078e00ca */
[----:B------:R-:W-:Y:S01]  /*274f0*/  IMAD.MOV.U32 R191, RZ, RZ, R201 ;  /* 0x000000ffffbf7224 */ /* 0x000fe200078e00c9 */
[----:B------:R-:W-:-:S04]  /*27500*/  LOP3.LUT R0, R0, 0x5e, RZ, 0xfc, !PT ;  /* 0x0000005e00007812 */ /* 0x000fc800078efcff */
[----:B------:R1:W-:Y:S01]  /*27510*/  LDGSTS.E [R188+0x62008], desc[UR16][R190.64], P1 ;  /* 0x62008000bebc7fae */ /* 0x0003e20008921850 */
[----:B------:R-:W-:-:S04]  /*27520*/  ISETP.GE.AND P1, PT, R2, UR5, PT ;  /* 0x0000000502007c0c */ /* 0x000fc8000bf26270 */
[----:B-1----:R-:W-:Y:S02]  /*27530*/  SEL R190, RZ, 0x4, P1 ;  /* 0x00000004ffbe7807 */ /* 0x002fe40000800000 */
        /* <DEDUP_REMOVED lines=16> */
[----:B------:R-:W-:Y:S01]  /*27640*/  SGXT.U32 R2, R2, 0x1 ;  /* 0x000000010202781a */ /* 0x000fe20000000000 */
[----:B--2---:R-:W-:Y:S02]  /*27650*/  IMAD.MOV.U32 R190, RZ, RZ, R234 ;  /* 0x000000ffffbe7224 */ /* 0x004fe400078e00ea */
[----:B------:R-:W-:Y:S01]  /*27660*/  IMAD.MOV.U32 R191, RZ, RZ, R233 ;  /* 0x000000ffffbf7224 */ /* 0x000fe200078e00e9 */
[----:B------:R-:W-:Y:S02]  /*27670*/  LOP3.LUT R2, R2, 0x7c, RZ, 0xfc, !PT ;  /* 0x0000007c02027812 */ /* 0x000fe400078efcff */
[----:B------:R-:W-:-:S02]  /*27680*/  SGXT.U32 R0, R0, 0x1 ;  /* 0x000000010000781a */ /* 0x000fc40000000000 */
[----:B------:R1:W-:Y:S01]  /*27690*/  LDGSTS.E [R188+0x64008], desc[UR16][R190.64], P1 ;  /* 0x64008000bebc7fae */ /* 0x0003e20008921850 */
[----:B------:R-:W-:Y:S02]  /*276a0*/  ISETP.GE.AND P1, PT, R2, UR5, PT ;  /* 0x0000000502007c0c */ /* 0x000fe4000bf26270 */
[----:B------:R-:W-:Y:S02]  /*276b0*/  LOP3.LUT R0, R0, 0x7e, RZ, 0xfc, !PT ;  /* 0x0000007e00007812 */ /* 0x000fe400078efcff */
[----:B-1----:R-:W-:Y:S02]  /*276c0*/  SEL R190, RZ, 0x4, P1 ;  /* 0x00000004ffbe7807 */ /* 0x002fe40000800000 */
[----:B------:R-:W-:Y:S02]  /*276d0*/  ISETP.GE.AND P1, PT, R0, UR5, PT ;  /* 0x0000000500007c0c */ /* 0x000fe4000bf26270 */
[----:B------:R-:W2:Y:S04]  /*276e0*/  LDL.LU R0, [R1+0x40] ;  /* 0x0000400001007983 */ /* 0x000ea80000300800 */
[----:B------:R-:W2:Y:S01]  /*276f0*/  LDL.LU R2, [R1+0x80] ;  /* 0x0000800001027983 */ /* 0x000ea20000300800 */
[----:B----4-:R-:W-:-:S05]  /*27700*/  IADD3 R3, P3, R3, R185, RZ ;  /* 0x000000b903037210 */ /* 0x010fca0007f7e0ff */
[--C-:B---3--:R-:W-:Y:S01]  /*27710*/  IMAD.X R6, R6, 0x1, R184.reuse, P3 ;  /* 0x0000000106067824 */ /* 0x108fe200018e06b8 */
[----:B------:R-:W-:Y:S01]  /*27720*/  IADD3 R4, P4, R4, R185, RZ ;  /* 0x000000b904047210 */ /* 0x000fe20007f9e0ff */
[----:B------:R1:W-:Y:S04]  /*27730*/  STL [R1+0x30], R3 ;  /* 0x0000300301007387 */ /* 0x0003e80000100800 */
[----:B------:R-:W-:Y:S01]  /*27740*/  IMAD.X R5, R5, 0x1, R184, P4 ;  /* 0x0000000105057824 */ /* 0x000fe200020e06b8 */
[----:B------:R-:W-:Y:S04]  /*27750*/  STL [R1+0x2c], R6 ;  /* 0x00002c0601007387 */ /* 0x000fe80000100800 */
[----:B------:R-:W-:Y:S04]  /*27760*/  STL [R1+0x38], R4 ;  /* 0x0000380401007387 */ /* 0x000fe80000100800 */
[----:B------:R-:W3:Y:S04]  /*27770*/  LDL.LU R7, [R1+0x3c] ;  /* 0x00003c0001077983 */ /* 0x000ee80000300800 */
[----:B------:R4:W-:Y:S04]  /*27780*/  STL [R1+0x34], R5 ;  /* 0x0000340501007387 */ /* 0x0009e80000100800 */
[----:B------:R-:W3:Y:S01]  /*27790*/  LDL.LU R239, [R1+0x7c] ;  /* 0x00007c0001ef7983 */ /* 0x000ee20000300800 */
[----:B------:R-:W-:-:S04]  /*277a0*/  SEL R190, R190, RZ, !P0 ;  /* 0x000000ffbebe7207 */ /* 0x000fc80004000000 */
[----:B------:R-:W-:Y:S02]  /*277b0*/  ISETP.NE.U32.AND P2, PT, R190, RZ, PT ;  /* 0x000000ffbe00720c */ /* 0x000fe40003f45070 */
[----:B------:R-:W-:-:S04]  /*277c0*/  SEL R190, RZ, 0x4, P1 ;  /* 0x00000004ffbe7807 */ /* 0x000fc80000800000 */
[----:B------:R-:W-:-:S04]  /*277d0*/  SEL R190, R190, RZ, !P0 ;  /* 0x000000ffbebe7207 */ /* 0x000fc80004000000 */
[----:B------:R-:W-:Y:S01]  /*277e0*/  ISETP.NE.U32.AND P1, PT, R190, RZ, PT ;  /* 0x000000ffbe00720c */ /* 0x000fe20003f25070 */
[----:B------:R-:W-:Y:S02]  /*277f0*/  IMAD.MOV.U32 R190, RZ, RZ, R3 ;  /* 0x000000ffffbe7224 */ /* 0x000fe400078e0003 */
[----:B-1----:R-:W1:Y:S01]  /*27800*/  S2R R3, SR_TID.X ;  /* 0x0000000000037919 */ /* 0x002e620000002100 */
[----:B------:R-:W-:-:S05]  /*27810*/  IMAD.MOV.U32 R191, RZ, RZ, R6 ;  /* 0x000000ffffbf7224 */ /* 0x000fca00078e0006 */
[----:B------:R4:W-:Y:S02]  /*27820*/  LDGSTS.E [R188+0x66000], desc[UR16][R190.64], P2 ;  /* 0x66000000bebc7fae */ /* 0x0009e40009121850 */
[----:B----4-:R-:W-:Y:S02]  /*27830*/  IMAD.MOV.U32 R190, RZ, RZ, R4 ;  /* 0x000000ffffbe7224 */ /* 0x010fe400078e0004 */
[----:B------:R-:W-:Y:S02]  /*27840*/  IMAD.MOV.U32 R191, RZ, RZ, R5 ;  /* 0x000000ffffbf7224 */ /* 0x000fe400078e0005 */
[----:B------:R-:W4:Y:S04]  /*27850*/  LDL.LU R5, [R1+0xbc] ;  /* 0x0000bc0001057983 */ /* 0x000f280000300800 */
[----:B------:R1:W-:Y:S04]  /*27860*/  LDGSTS.E [R188+0x66008], desc[UR16][R190.64], P1 ;  /* 0x66008000bebc7fae */ /* 0x0003e80008921850 */
[----:B------:R-:W0:Y:S01]  /*27870*/  LDGDEPBAR ;  /* 0x00000000000079af */ /* 0x000e220000000000 */
[----:B-1----:R-:W-:-:S04]  /*27880*/  LOP3.LUT R3, R3, 0x7f, RZ, 0xc0, !PT ;  /* 0x0000007f03037812 */ /* 0x002fc800078ec0ff */
[----:B------:R-:W-:Y:S02]  /*27890*/  ISETP.GE.AND P1, PT, R3, UR5, PT ;  /* 0x0000000503007c0c */ /* 0x000fe4000bf26270 */
[----:B------:R-:W4:Y:S04]  /*278a0*/  LDL.LU R3, [R1+0xc0] ;  /* 0x0000c00001037983 */ /* 0x000f280000300800 */
[----:B------:R-:W4:Y:S04]  /*278b0*/  LDL.LU R6, [R1+0xfc] ;  /* 0x0000fc0001067983 */ /* 0x000f280000300800 */
[----:B------:R-:W4:Y:S01]  /*278c0*/  LDL.LU R4, [R1+0x100] ;  /* 0x0001000001047983 */ /* 0x000f220000300800 */
[----:B------:R-:W1:Y:S01]  /*278d0*/  S2R R191, SR_TID.X ;  /* 0x0000000000bf7919 */ /* 0x000e620000002100 */
[----:B------:R-:W-:-:S04]  /*278e0*/  SEL R188, RZ, 0x4, P1 ;  /* 0x00000004ffbc7807 */ /* 0x000fc80000800000 */
[----:B------:R-:W-:Y:S01]  /*278f0*/  SEL R188, R188, RZ, !P0 ;  /* 0x000000ffbcbc7207 */ /* 0x000fe20004000000 */
[----:B------:R-:W-:-:S03]  /*27900*/  ULEA UR5, UR14, UR7, 0x11 ;  /* 0x000000070e057291 */ /* 0x000fc6000f8e883f */
[----:B------:R-:W-:Y:S01]  /*27910*/  ISETP.NE.U32.AND P0, PT, R188, RZ, PT ;  /* 0x000000ffbc00720c */ /* 0x000fe20003f05070 */
[----:B-1----:R-:W-:-:S04]  /*27920*/  IMAD R191, R191, 0x100, R191 ;  /* 0x00000100bfbf7824 */ /* 0x002fc800078e02bf */
[----:B------:R-:W-:-:S05]  /*27930*/  IMAD.SHL.U32 R191, R191, 0x4, RZ ;  /* 0x00000004bfbf7824 */ /* 0x000fca00078e00ff */
[----:B------:R-:W-:-:S05]  /*27940*/  LOP3.LUT R191, R191, 0x1807c, RZ, 0xc0, !PT ;  /* 0x0001807cbfbf7812 */ /* 0x000fca00078ec0ff */
[----:B------:R-:W-:Y:S01]  /*27950*/  VIADD R188, R191, UR5 ;  /* 0x00000005bfbc7c36 */ /* 0x000fe20008000000 */
[-C--:B--2---:R-:W-:Y:S02]  /*27960*/  IADD3 R0, P1, R0, R187.reuse, RZ ;  /* 0x000000bb00007210 */ /* 0x084fe40007f3e0ff */
[----:B------:R-:W-:-:S03]  /*27970*/  IADD3 R2, P2, R2, R187, RZ ;  /* 0x000000bb02027210 */ /* 0x000fc60007f5e0ff */
[----:B------:R1:W-:Y:S01]  /*27980*/  STL [R1+0x40], R0 ;  /* 0x0000400001007387 */ /* 0x0003e20000100800 */
[----:B------:R-:W-:Y:S02]  /*27990*/  IMAD.MOV.U32 R190, RZ, RZ, R0 ;  /* 0x000000ffffbe7224 */ /* 0x000fe400078e0000 */
[----:B---3--:R-:W-:-:S04]  /*279a0*/  IMAD.X R7, R7, 0x1, R186, P1 ;  /* 0x0000000107077824 */ /* 0x008fc800008e06ba */
[----:B------:R-:W-:Y:S01]  /*279b0*/  IMAD.MOV.U32 R191, RZ, RZ, R7 ;  /* 0x000000ffffbf7224 */ /* 0x000fe200078e0007 */
[----:B------:R2:W-:Y:S01]  /*279c0*/  STL [R1+0x3c], R7 ;  /* 0x00003c0701007387 */ /* 0x0005e20000100800 */
[----:B------:R-:W-:-:S03]  /*279d0*/  IMAD.X R239, R239, 0x1, R186, P2 ;  /* 0x00000001efef7824 */ /* 0x000fc600010e06ba */
[----:B------:R3:W-:Y:S04]  /*279e0*/  STL [R1+0x80], R2 ;  /* 0x0000800201007387 */ /* 0x0007e80000100800 */
[----:B------:R3:W-:Y:S04]  /*279f0*/  STL [R1+0x7c], R239 ;  /* 0x00007cef01007387 */ /* 0x0007e80000100800 */
[----:B-1----:R-:W4:Y:S04]  /*27a00*/  LDL.LU R0, [R1+0x140] ;  /* 0x0001400001007983 */ /* 0x002f280000300800 */
[----:B------:R1:W-:Y:S04]  /*27a10*/  LDGSTS.E [R188], desc[UR16][R190.64], P0 ;  /* 0x00000000bebc7fae */ /* 0x0003e80008121850 */
[----:B--2---:R-:W2:Y:S01]  /*27a20*/  LDL.LU R7, [R1+0x180] ;  /* 0x0001800001077983 */ /* 0x004ea20000300800 */
[----:B-1----:R-:W-:-:S03]  /*27a30*/  IMAD.MOV.U32 R190, RZ, RZ, R2 ;  /* 0x000000ffffbe7224 */ /* 0x002fc600078e0002 */
[----:B---3--:R-:W3:Y:S01]  /*27a40*/  LDL.LU R2, [R1+0x13c] ;  /* 0x00013c0001027983 */ /* 0x008ee20000300800 */
[----:B------:R-:W-:-:S03]  /*27a50*/  IMAD.MOV.U32 R191, RZ, RZ, R239 ;  /* 0x000000ffffbf7224 */ /* 0x000fc600078e00ef */
[----:B------:R-:W3:Y:S04]  /*27a60*/  LDL.LU R239, [R1+0x17c] ;  /* 0x00017c0001ef7983 */ /* 0x000ee80000300800 */
[----:B------:R1:W-:Y:S01]  /*27a70*/  LDGSTS.E [R188+0x400], desc[UR16][R190.64], P0 ;  /* 0x00400000bebc7fae */ /* 0x0003e20008121850 */
[----:B----4-:R-:W-:-:S05]  /*27a80*/  IADD3 R3, P1, R3, R187, RZ ;  /* 0x000000bb03037210 */ /* 0x010fca0007f3e0ff */
[--C-:B------:R-:W-:Y:S01]  /*27a90*/  IMAD.X R5, R5, 0x1, R186.reuse, P1 ;  /* 0x0000000105057824 */ /* 0x100fe200008e06ba */
[----:B------:R-:W-:Y:S01]  /*27aa0*/  IADD3 R4, P2, R4, R187, RZ ;  /* 0x000000bb04047210 */ /* 0x000fe20007f5e0ff */
[----:B------:R4:W-:Y:S01]  /*27ab0*/  STL [R1+0xc0], R3 ;  /* 0x0000c00301007387 */ /* 0x0009e20000100800 */
[----:B-1----:R-:W-:Y:S02]  /*27ac0*/  IMAD.MOV.U32 R190, RZ, RZ, R3 ;  /* 0x000000ffffbe7224 */ /* 0x002fe400078e0003 */
[----:B------:R-:W-:Y:S01]  /*27ad0*/  IMAD.MOV.U32 R191, RZ, RZ, R5 ;  /* 0x000000ffffbf7224 */ /* 0x000fe200078e0005 */
[----:B------:R1:W-:Y:S01]  /*27ae0*/  STL [R1+0xbc], R5 ;  /* 0x0000bc0501007387 */ /* 0x0003e20000100800 */
[----:B------:R-:W-:-:S03]  /*27af0*/  IMAD.X R6, R6, 0x1, R186, P2 ;  /* 0x0000000106067824 */ /* 0x000fc600010e06ba */
[----:B------:R1:W-:Y:S04]  /*27b00*/  STL [R1+0x100], R4 ;  /* 0x0001000401007387 */ /* 0x0003e80000100800 */
[----:B----4-:R-:W4:Y:S04]  /*27b10*/  LDL.LU R3, [R1+0x1c0] ;  /* 0x0001c00001037983 */ /* 0x010f280000300800 */
[----:B------:R1:W-:Y:S04]  /*27b20*/  STL [R1+0xfc], R6 ;  /* 0x0000fc0601007387 */ /* 0x0003e80000100800 */
[----:B------:R1:W-:Y:S04]  /*27b30*/  LDGSTS.E [R188+0x800], desc[UR16][R190.64], P0 ;  /* 0x00800000bebc7fae */ /* 0x0003e80008121850 */
[----:B-1----:R-:W4:Y:S01]  /*27b40*/  LDL.LU R5, [R1+0x200] ;  /* 0x0002000001057983 */ /* 0x002f220000300800 */
[----:B------:R-:W-:-:S03]  /*27b50*/  IMAD.MOV.U32 R190, RZ, RZ, R4 ;  /* 0x000000ffffbe7224 */ /* 0x000fc600078e0004 */
[----:B------:R-:W4:Y:S01]  /*27b60*/  LDL.LU R4, [R1+0x1bc] ;  /* 0x0001bc0001047983 */ /* 0x000f220000300800 */
[----:B------:R-:W-:-:S03]  /*27b70*/  IMAD.MOV.U32 R191, RZ, RZ, R6 ;  /* 0x000000ffffbf7224 */ /* 0x000fc600078e0006 */
[----:B------:R-:W4:Y:S04]  /*27b80*/  LDL.LU R6, [R1+0x1fc] ;  /* 0x0001fc0001067983 */ /* 0x000f280000300800 */
[----:B------:R1:W-:Y:S01]  /*27b90*/  LDGSTS.E [R188+0xc00], desc[UR16][R190.64], P0 ;  /* 0x00c00000bebc7fae */ /* 0x0003e20008121850 */
[-C--:B------:R-:W-:Y:S02]  /*27ba0*/  IADD3 R0, P1, R0, R187.reuse, RZ ;  /* 0x000000bb00007210 */ /* 0x080fe40007f3e0ff */
[----:B--2---:R-:W-:-:S03]  /*27bb0*/  IADD3 R7, P2, R7, R187, RZ ;  /* 0x000000bb07077210 */ /* 0x004fc60007f5e0ff */
[----:B------:R2:W-:Y:S01]  /*27bc0*/  STL [R1+0x140], R0 ;  /* 0x0001400001007387 */ /* 0x0005e20000100800 */
[----:B-1----:R-:W-:Y:S02]  /*27bd0*/  IMAD.MOV.U32 R190, RZ, RZ, R0 ;  /* 0x000000ffffbe7224 */ /* 0x002fe400078e0000 */
[--C-:B---3--:R-:W-:Y:S02]  /*27be0*/  IMAD.X R2, R2, 0x1, R186.reuse, P1 ;  /* 0x0000000102027824 */ /* 0x108fe400008e06ba */
[----:B------:R-:W-:-:S03]  /*27bf0*/  IMAD.X R239, R239, 0x1, R186, P2 ;  /* 0x00000001efef7824 */ /* 0x000fc600010e06ba */
[----:B------:R1:W-:Y:S01]  /*27c00*/  STL [R1+0x13c], R2 ;  /* 0x00013c0201007387 */ /* 0x0003e20000100800 */
[----:B------:R-:W-:-:S03]  /*27c10*/  IMAD.MOV.U32 R191, RZ, RZ, R2 ;  /* 0x000000ffffbf7224 */ /* 0x000fc600078e0002 */
[----:B------:R3:W-:Y:S04]  /*27c20*/  STL [R1+0x180], R7 ;  /* 0x0001800701007387 */ /* 0x0007e80000100800 */
[----:B--2---:R-:W2:Y:S04]  /*27c30*/  LDL.LU R0, [R1+0x240] ;  /* 0x0002400001007983 */ /* 0x004ea80000300800 */
[----:B------:R3:W-:Y:S04]  /*27c40*/  STL [R1+0x17c], R239 ;  /* 0x00017cef01007387 */ /* 0x0007e80000100800 */
[----:B------:R3:W-:Y:S04]  /*27c50*/  LDGSTS.E [R188+0x1000], desc[UR16][R190.64], P0 ;  /* 0x01000000bebc7fae */ /* 0x0007e80008121850 */
[----:B-1----:R-:W2:Y:S01]  /*27c60*/  LDL.LU R2, [R1+0x280] ;  /* 0x0002800001027983 */ /* 0x002ea20000300800 */
[----:B---3--:R-:W-:-:S03]  /*27c70*/  IMAD.MOV.U32 R190, RZ, RZ, R7 ;  /* 0x000000ffffbe7224 */ /* 0x008fc600078e0007 */
[----:B------:R-:W3:Y:S01]  /*27c80*/  LDL.LU R7, [R1+0x23c] ;  /* 0x00023c0001077983 */ /* 0x000ee20000300800 */
[----:B------:R-:W-:-:S03]  /*27c90*/  IMAD.MOV.U32 R191, RZ, RZ, R239 ;  /* 0x000000ffffbf7224 */ /* 0x000fc600078e00ef */
[----:B------:R-:W3:Y:S04]  /*27ca0*/  LDL.LU R239, [R1+0x27c] ;  /* 0x00027c0001ef7983 */ /* 0x000ee80000300800 */
[----:B------:R1:W-:Y:S01]  /*27cb0*/  LDGSTS.E [R188+0x1400], desc[UR16][R190.64], P0 ;  /* 0x01400000bebc7fae */ /* 0x0003e20008121850 */
[----:B----4-:R-:W-:-:S05]  /*27cc0*/  IADD3 R3, P1, R3, R187, RZ ;  /* 0x000000bb03037210 */ /* 0x010fca0007f3e0ff */
[----:B------:R4:W-:Y:S01]  /*27cd0*/  STL [R1+0x1c0], R3 ;  /* 0x0001c00301007387 */ /* 0x0009e20000100800 */
[----:B-1----:R-:W-:Y:S01]  /*27ce0*/  IMAD.MOV.U32 R190, RZ, RZ, R3 ;  /* 0x000000ffffbe7224 */ /* 0x002fe200078e0003 */
[----:B------:R-:W-:Y:S01]  /*27cf0*/  IADD3 R5, P2, R5, R187, RZ ;  /* 0x000000bb05057210 */ /* 0x000fe20007f5e0ff */
[----:B------:R-:W-:-:S04]  /*27d00*/  IMAD.X R4, R4, 0x1, R186, P1 ;  /* 0x0000000104047824 */ /* 0x000fc800008e06ba */
[----:B------:R-:W-:Y:S01]  /*27d10*/  IMAD.X R6, R6, 0x1, R186, P2 ;  /* 0x0000000106067824 */ /* 0x000fe200010e06ba */
[----:B------:R1:W-:Y:S01]  /*27d20*/  STL [R1+0x1bc], R4 ;  /* 0x0001bc0401007387 */ /* 0x0003e20000100800 */
[----:B------:R-:W-:-:S03]  /*27d30*/  IMAD.MOV.U32 R191, RZ, RZ, R4 ;  /* 0x000000ffffbf7224 */ /* 0x000fc600078e0004 */
        /* <DEDUP_REMOVED lines=10> */
[----:B--2---:R-:W-:-:S05]  /*27de0*/  IADD3 R0, P1, R0, R187, RZ ;  /* 0x000000bb00007210 */ /* 0x004fca0007f3e0ff */
[----:B------:R2:W-:Y:S01]  /*27df0*/  STL [R1+0x240], R0 ;  /* 0x0002400001007387 */ /* 0x0005e20000100800 */
[----:B-1----:R-:W-:Y:S01]  /*27e00*/  IMAD.MOV.U32 R190, RZ, RZ, R0 ;  /* 0x000000ffffbe7224 */ /* 0x002fe200078e0000 */
[----:B------:R-:W-:Y:S01]  /*27e10*/  IADD3 R2, P2, R2, R187, RZ ;  /* 0x000000bb02027210 */ /* 0x000fe20007f5e0ff */
[----:B---3--:R-:W-:-:S04]  /*27e20*/  IMAD.X R7, R7, 0x1, R186, P1 ;  /* 0x0000000107077824 */ /* 0x008fc800008e06ba */
[----:B------:R-:W-:Y:S01]  /*27e30*/  IMAD.X R239, R239, 0x1, R186, P2 ;  /* 0x00000001efef7824 */ /* 0x000fe200010e06ba */
        /* <DEDUP_REMOVED lines=149> */
[----:B-1----:R-:W2:Y:S04]  /*28790*/  LDL.LU R7, [R1+0x780] ;  /* 0x0007800001077983 */ /* 0x002ea80000300800 */
[----:B------:R1:W-:Y:S02]  /*287a0*/  LDGSTS.E [R188+0x6000], desc[UR16][R190.64], P0 ;  /* 0x06000000bebc7fae */ /* 0x0003e40008121850 */
[----:B-1----:R-:W-:-:S02]  /*287b0*/  IMAD.MOV.U32 R190, RZ, RZ, R2 ;  /* 0x000000ffffbe7224 */ /* 0x002fc400078e0002 */
[----:B---3--:R-:W3:Y:S01]  /*287c0*/  LDL.LU R2, [R1+0x73c] ;  /* 0x00073c0001027983 */ /* 0x008ee20000300800 */
[----:B------:R-:W-:-:S03]  /*287d0*/  IMAD.MOV.U32 R191, RZ, RZ, R239 ;  /* 0x000000ffffbf7224 */ /* 0x000fc600078e00ef */
[----:B------:R-:W3:Y:S04]  /*287e0*/  LDL.LU R239, [R1+0x77c] ;  /* 0x00077c0001ef7983 */ /* 0x000ee80000300800 */
[----:B------:R1:W-:Y:S01]  /*287f0*/  LDGSTS.E [R188+0x6400], desc[UR16][R190.64], P0 ;  /* 0x06400000bebc7fae */ /* 0x0003e20008121850 */
[----:B----4-:R-:W-:-:S05]  /*28800*/  IADD3 R3, P1, R3, R187, RZ ;  /* 0x000000bb03037210 */ /* 0x010fca0007f3e0ff */
[----:B------:R-:W-:Y:S01]  /*28810*/  STL [R1+0x6c0], R3 ;  /* 0x0006c00301007387 */ /* 0x000fe20000100800 */
[----:B------:R-:W-:Y:S01]  /*28820*/  IADD3 R4, P2, R4, R187, RZ ;  /* 0x000000bb04047210 */ /* 0x000fe20007f5e0ff */
[----:B-1----:R-:W-:Y:S02]  /*28830*/  IMAD.MOV.U32 R190, RZ, RZ, R3 ;  /* 0x000000ffffbe7224 */ /* 0x002fe400078e0003 */
[--C-:B------:R-:W-:Y:S02]  /*28840*/  IMAD.X R5, R5, 0x1, R186.reuse, P1 ;  /* 0x0000000105057824 */ /* 0x100fe400008e06ba */
[----:B------:R-:W-:-:S03]  /*28850*/  IMAD.X R6, R6, 0x1, R186, P2 ;  /* 0x0000000106067824 */ /* 0x000fc600010e06ba */
[----:B------:R1:W-:Y:S01]  /*28860*/  STL [R1+0x6bc], R5 ;  /* 0x0006bc0501007387 */ /* 0x0003e20000100800 */
[----:B------:R-:W-:-:S03]  /*28870*/  IMAD.MOV.U32 R191, RZ, RZ, R5 ;  /* 0x000000ffffbf7224 */ /* 0x000fc600078e0005 */
[----:B------:R-:W-:Y:S04]  /*28880*/  STL [R1+0x700], R4 ;  /* 0x0007000401007387 */ /* 0x000fe80000100800 */
[----:B------:R4:W-:Y:S04]  /*28890*/  LDGSTS.E [R188+0x6800], desc[UR16][R190.64], P0 ;  /* 0x06800000bebc7fae */ /* 0x0009e80008121850 */
[----:B-1----:R-:W3:Y:S04]  /*288a0*/  LDL.LU R5, [R1+0x7c0] ;  /* 0x0007c00001057983 */ /* 0x002ee80000300800 */
[----:B------:R1:W-:Y:S04]  /*288b0*/  STL [R1+0x6fc], R6 ;  /* 0x0006fc0601007387 */ /* 0x0003e80000100800 */
[----:B------:R-:W3:Y:S01]  /*288c0*/  LDL.LU R3, [R1+0x800] ;  /* 0x0008000001037983 */ /* 0x000ee20000300800 */
[----:B----4-:R-:W-:-:S02]  /*288d0*/  IMAD.MOV.U32 R191, RZ, RZ, R6 ;  /* 0x000000ffffbf7224 */ /* 0x010fc400078e0006 */
[----:B------:R-:W-:Y:S01]  /*288e0*/  IMAD.MOV.U32 R190, RZ, RZ, R4 ;  /* 0x000000ffffbe7224 */ /* 0x000fe200078e0004 */
[----:B-1----:R-:W4:Y:S04]  /*288f0*/  LDL.LU R6, [R1+0x7bc] ;  /* 0x0007bc0001067983 */ /* 0x002f280000300800 */
[----:B------:R-:W4:Y:S04]  /*28900*/  LDL.LU R4, [R1+0x7fc] ;  /* 0x0007fc0001047983 */ /* 0x000f280000300800 */
[----:B------:R1:W-:Y:S01]  /*28910*/  LDGSTS.E [R188+0x6c00], desc[UR16][R190.64], P0 ;  /* 0x06c00000bebc7fae */ /* 0x0003e20008121850 */
[----:B--2---:R-:W-:-:S02]  /*28920*/  IADD3 R0, P1, R0, R187, RZ ;  /* 0x000000bb00007210 */ /* 0x004fc40007f3e0ff */
[----:B------:R-:W-:-:S03]  /*28930*/  IADD3 R7, P2, R7, R187, RZ ;  /* 0x000000bb07077210 */ /* 0x000fc60007f5e0ff */
        /* <DEDUP_REMOVED lines=16> */
[-C--:B------:R-:W-:Y:S02]  /*28a40*/  IADD3 R5, P1, R5, R187.reuse, RZ ;  /* 0x000000bb05057210 */ /* 0x080fe40007f3e0ff */
[----:B------:R-:W-:-:S03]  /*28a50*/  IADD3 R3, P2, R3, R187, RZ ;  /* 0x000000bb03037210 */ /* 0x000fc60007f5e0ff */
[----:B-1----:R-:W-:Y:S02]  /*28a60*/  IMAD.MOV.U32 R190, RZ, RZ, R5 ;  /* 0x000000ffffbe7224 */ /* 0x002fe400078e0005 */
[--C-:B----4-:R-:W-:Y:S01]  /*28a70*/  IMAD.X R6, R6, 0x1, R186.reuse, P1 ;  /* 0x0000000106067824 */ /* 0x110fe200008e06ba */
[----:B------:R1:W-:Y:S01]  /*28a80*/  STL [R1+0x7c0], R5 ;  /* 0x0007c00501007387 */ /* 0x0003e20000100800 */
[----:B------:R-:W-:Y:S02]  /*28a90*/  IMAD.X R4, R4, 0x1, R186, P2 ;  /* 0x0000000104047824 */ /* 0x000fe400010e06ba */
[----:B------:R-:W-:Y:S01]  /*28aa0*/  IMAD.MOV.U32 R191, RZ, RZ, R6 ;  /* 0x000000ffffbf7224 */ /* 0x000fe200078e0006 */
[----:B------:R-:W-:Y:S04]  /*28ab0*/  STL [R1+0x7bc], R6 ;  /* 0x0007bc0601007387 */ /* 0x000fe80000100800 */
[----:B------:R4:W-:Y:S04]  /*28ac0*/  STL [R1+0x800], R3 ;  /* 0x0008000301007387 */ /* 0x0009e80000100800 */
[----:B------:R4:W-:Y:S04]  /*28ad0*/  LDGSTS.E [R188+0x7800], desc[UR16][R190.64], P0 ;  /* 0x07800000bebc7fae */ /* 0x0009e80008121850 */
[----:B------:R4:W-:Y:S04]  /*28ae0*/  STL [R1+0x7fc], R4 ;  /* 0x0007fc0401007387 */ /* 0x0009e80000100800 */
[----:B-1----:R-:W3:Y:S01]  /*28af0*/  LDL.LU R5, [R1+0xc4] ;  /* 0x0000c40001057983 */ /* 0x002ee20000300800 */
[----:B----4-:R-:W-:-:S03]  /*28b00*/  IMAD.MOV.U32 R190, RZ, RZ, R3 ;  /* 0x000000ffffbe7224 */ /* 0x010fc600078e0003 */
[----:B------:R-:W4:Y:S01]  /*28b10*/  LDL.LU R3, [R1+0xc8] ;  /* 0x0000c80001037983 */ /* 0x000f220000300800 */
[----:B------:R-:W-:-:S03]  /*28b20*/  IMAD.MOV.U32 R191, RZ, RZ, R4 ;  /* 0x000000ffffbf7224 */ /* 0x000fc600078e0004 */
[----:B------:R-:W4:Y:S04]  /*28b30*/  LDL.LU R6, [R1+0x104] ;  /* 0x0001040001067983 */ /* 0x000f280000300800 */
[----:B------:R-:W4:Y:S04]  /*28b40*/  LDL.LU R4, [R1+0x108] ;  /* 0x0001080001047983 */ /* 0x000f280000300800 */
[----:B------:R1:W-:Y:S02]  /*28b50*/  LDGSTS.E [R188+0x7c00], desc[UR16][R190.64], P0 ;  /* 0x07c00000bebc7fae */ /* 0x0003e40008121850 */
[----:B-1----:R-:W1:Y:S02]  /*28b60*/  S2R R191, SR_TID.X ;  /* 0x0000000000bf7919 */ /* 0x002e640000002100 */
[----:B-1----:R-:W-:-:S04]  /*28b70*/  IMAD R191, R191, 0x100, R191 ;  /* 0x00000100bfbf7824 */ /* 0x002fc800078e02bf */
[----:B------:R-:W-:-:S05]  /*28b80*/  IMAD.SHL.U32 R191, R191, 0x4, RZ ;  /* 0x00000004bfbf7824 */ /* 0x000fca00078e00ff */
[----:B------:R-:W-:-:S04]  /*28b90*/  LOP3.LUT R191, R191, 0x1807c, RZ, 0xc0, !PT ;  /* 0x0001807cbfbf7812 */ /* 0x000fc800078ec0ff */
[----:B------:R-:W-:-:S05]  /*28ba0*/  LOP3.LUT R191, R191, 0x10, RZ, 0x3c, !PT ;  /* 0x00000010bfbf7812 */ /* 0x000fca00078e3cff */
[----:B------:R-:W-:Y:S01]  /*28bb0*/  VIADD R188, R191, UR5 ;  /* 0x00000005bfbc7c36 */ /* 0x000fe20008000000 */
[-C--:B--2---:R-:W-:Y:S02]  /*28bc0*/  IADD3 R0, P1, R0, R187.reuse, RZ ;  /* 0x000000bb00007210 */ /* 0x084fe40007f3e0ff */
[----:B------:R-:W-:-:S03]  /*28bd0*/  IADD3 R2, P2, R2, R187, RZ ;  /* 0x000000bb02027210 */ /* 0x000fc60007f5e0ff */
[----:B------:R1:W-:Y:S01]  /*28be0*/  STL [R1+0x48], R0 ;  /* 0x0000480001007387 */ /* 0x0003e20000100800 */
[----:B------:R-:W-:Y:S02]  /*28bf0*/  IMAD.MOV.U32 R190, RZ, RZ, R0 ;  /* 0x000000ffffbe7224 */ /* 0x000fe400078e0000 */
[--C-:B---3--:R-:W-:Y:S02]  /*28c00*/  IMAD.X R7, R7, 0x1, R186.reuse, P1 ;  /* 0x0000000107077824 */ /* 0x108fe400008e06ba */
[----:B------:R-:W-:-:S03]  /*28c10*/  IMAD.X R239, R239, 0x1, R186, P2 ;  /* 0x00000001efef7824 */ /* 0x000fc600010e06ba */
[----:B------:R2:W-:Y:S01]  /*28c20*/  STL [R1+0x44], R7 ;  /* 0x0000440701007387 */ /* 0x0005e20000100800 */
[----:B------:R-:W-:-:S03]  /*28c30*/  IMAD.MOV.U32 R191, RZ, RZ, R7 ;  /* 0x000000ffffbf7224 */ /* 0x000fc600078e0007 */
[----:B------:R3:W-:Y:S04]  /*28c40*/  STL [R1+0x88], R2 ;  /* 0x0000880201007387 */ /* 0x0007e80000100800 */
[----:B------:R3:W-:Y:S04]  /*28c50*/  STL [R1+0x84], R239 ;  /* 0x000084ef01007387 */ /* 0x0007e80000100800 */
[----:B-1----:R-:W4:Y:S04]  /*28c60*/  LDL.LU R0, [R1+0x148] ;  /* 0x0001480001007983 */ /* 0x002f280000300800 */
[----:B------:R1:W-:Y:S04]  /*28c70*/  LDGSTS.E [R188+0x80], desc[UR16][R190.64], P0 ;  /* 0x00080000bebc7fae */ /* 0x0003e80008121850 */
        /* <DEDUP_REMOVED lines=40> */
[----:B------:R-:W3:Y:S01]  /*28f00*/  LDL.LU R239, [R1+0x284] ;  /* 0x0002840001ef7983 */ /* 0x000ee20000300800 */
[----:B----4-:R-:W-:-:S03]  /*28f10*/  IADD3 R3, P1, R3, R187, RZ ;  /* 0x000000bb03037210 */ /* 0x010fc60007f3e0ff */
[----:B------:R1:W-:Y:S04]  /*28f20*/  LDGSTS.E [R188+0x1480], desc[UR16][R190.64], P0 ;  /* 0x01480000bebc7fae */ /* 0x0003e80008121850 */
[----:B------:R4:W-:Y:S01]  /*28f30*/  STL [R1+0x1c8], R3 ;  /* 0x0001c80301007387 */ /* 0x0009e20000100800 */
[----:B------:R-:W-:Y:S01]  /*28f40*/  IADD3 R5, P2, R5, R187, RZ ;  /* 0x000000bb05057210 */ /* 0x000fe20007f5e0ff */
[----:B-1----:R-:W-:Y:S02]  /*28f50*/  IMAD.MOV.U32 R190, RZ, RZ, R3 ;  /* 0x000000ffffbe7224 */ /* 0x002fe400078e0003 */
[--C-:B------:R-:W-:Y:S02]  /*28f60*/  IMAD.X R4, R4, 0x1, R186.reuse, P1 ;  /* 0x0000000104047824 */ /* 0x100fe400008e06ba */
[----:B------:R-:W-:-:S03]  /*28f70*/  IMAD.X R6, R6, 0x1, R186, P2 ;  /* 0x0000000106067824 */ /* 0x000fc600010e06ba */
        /* <DEDUP_REMOVED lines=172> */
[----:B------:R-:W3:Y:S01]  /*29a40*/  LDL.LU R239, [R1+0x784] ;  /* 0x0007840001ef7983 */ /* 0x000ee20000300800 */
[----:B----4-:R-:W-:-:S03]  /*29a50*/  IADD3 R3, P1, R3, R187, RZ ;  /* 0x000000bb03037210 */ /* 0x010fc60007f3e0ff */
[----:B------:R1:W-:Y:S01]  /*29a60*/  LDGSTS.E [R188+0x6480], desc[UR16][R190.64], P0 ;  /* 0x06480000bebc7fae */ /* 0x0003e20008121850 */
[----:B------:R-:W-:-:S03]  /*29a70*/  IADD3 R4, P2, R4, R187, RZ ;  /* 0x000000bb04047210 */ /* 0x000fc60007f5e0ff */
[----:B------:R-:W-:Y:S01]  /*29a80*/  STL [R1+0x6c8], R3 ;  /* 0x0006c80301007387 */ /* 0x000fe20000100800 */
[--C-:B------:R-:W-:Y:S02]  /*29a90*/  IMAD.X R5, R5, 0x1, R186.reuse, P1 ;  /* 0x0000000105057824 */ /* 0x100fe400008e06ba */
[----:B-1----:R-:W-:Y:S02]  /*29aa0*/  IMAD.MOV.U32 R190, RZ, RZ, R3 ;  /* 0x000000ffffbe7224 */ /* 0x002fe400078e0003 */
[----:B------:R-:W-:Y:S01]  /*29ab0*/  IMAD.X R6, R6, 0x1, R186, P2 ;  /* 0x0000000106067824 */ /* 0x000fe200010e06ba */
        /* <DEDUP_REMOVED lines=29> */
[----:B------:R-:W-:-:S03]  /*29c90*/  IADD3 R5, P1, R5, R187, RZ ;  /* 0x000000bb05057210 */ /* 0x000fc60007f3e0ff */
[----:B------:R1:W-:Y:S01]  /*29ca0*/  LDGSTS.E [R188+0x7480], desc[UR16][R190.64], P0 ;  /* 0x07480000bebc7fae */ /* 0x0003e20008121850 */
[----:B------:R-:W-:Y:S01]  /*29cb0*/  IADD3 R3, P2, R3, R187, RZ ;  /* 0x000000bb03037210 */ /* 0x000fe20007f5e0ff */
[--C-:B----4-:R-:W-:Y:S02]  /*29cc0*/  IMAD.X R6, R6, 0x1, R186.reuse, P1 ;  /* 0x0000000106067824 */ /* 0x110fe400008e06ba */
[----:B------:R4:W-:Y:S02]  /*29cd0*/  STL [R1+0x7c8], R5 ;  /* 0x0007c80501007387 */ /* 0x0009e40000100800 */
[----:B------:R-:W-:Y:S02]  /*29ce0*/  IMAD.X R4, R4, 0x1, R186, P2 ;  /* 0x0000000104047824 */ /* 0x000fe400010e06ba */
[----:B-1----:R-:W-:Y:S02]  /*29cf0*/  IMAD.MOV.U32 R190, RZ, RZ, R5 ;  /* 0x000000ffffbe7224 */ /* 0x002fe400078e0005 */
[----:B------:R-:W-:Y:S01]  /*29d00*/  IMAD.MOV.U32 R191, RZ, RZ, R6 ;  /* 0x000000ffffbf7224 */ /* 0x000fe200078e0006 */
[----:B------:R-:W-:Y:S04]  /*29d10*/  STL [R1+0x7c4], R6 ;  /* 0x0007c40601007387 */ /* 0x000fe80000100800 */
[----:B------:R1:W-:Y:S04]  /*29d20*/  STL [R1+0x808], R3 ;  /* 0x0008080301007387 */ /* 0x0003e80000100800 */
[----:B------:R1:W-:Y:S04]  /*29d30*/  LDGSTS.E [R188+0x7880], desc[UR16][R190.64], P0 ;  /* 0x07880000bebc7fae */ /* 0x0003e80008121850 */
[----:B------:R1:W-:Y:S04]  /*29d40*/  STL [R1+0x804], R4 ;  /* 0x0008040401007387 */ /* 0x0003e80000100800 */
[----:B----4-:R-:W4:Y:S01]  /*29d50*/  LDL.LU R5, [R1+0xcc] ;  /* 0x0000cc0001057983 */ /* 0x010f220000300800 */
[----:B-1----:R-:W-:-:S03]  /*29d60*/  IMAD.MOV.U32 R190, RZ, RZ, R3 ;  /* 0x000000ffffbe7224 */ /* 0x002fc600078e0003 */
        /* <DEDUP_REMOVED lines=65> */
[----:B------:R1:W-:Y:S01]  /*2a180*/  LDGSTS.E [R188+0x1500], desc[UR16][R190.64], P0 ;  /* 0x01500000bebc7fae */ /* 0x0003e20008121850 */
[----:B------:R-:W-:-:S03]  /*2a190*/  IADD3 R5, P2, R5, R187, RZ ;  /* 0x000000bb05057210 */ /* 0x000fc60007f5e0ff */
[----:B------:R4:W-:Y:S01]  /*2a1a0*/  STL [R1+0x1d0], R3 ;  /* 0x0001d00301007387 */ /* 0x0009e20000100800 */
[--C-:B------:R-:W-:Y:S02]  /*2a1b0*/  IMAD.X R4, R4, 0x1, R186.reuse, P1 ;  /* 0x0000000104047824 */ /* 0x100fe400008e06ba */
[----:B-1----:R-:W-:Y:S02]  /*2a1c0*/  IMAD.MOV.U32 R190, RZ, RZ, R3 ;  /* 0x000000ffffbe7224 */ /* 0x002fe400078e0003 */
        /* <DEDUP_REMOVED lines=174> */
[-C--:B----4-:R-:W-:Y:S02]  /*2acb0*/  IADD3 R3, P1, R3, R187.reuse, RZ ;  /* 0x000000bb03037210 */ /* 0x090fe40007f3e0ff */
[----:B------:R-:W-:Y:S01]  /*2acc0*/  IADD3 R4, P2, R4, R187, RZ ;  /* 0x000000bb04047210 */ /* 0x000fe20007f5e0ff */
[----:B------:R1:W-:Y:S02]  /*2acd0*/  LDGSTS.E [R188+0x6500], desc[UR16][R190.64], P0 ;  /* 0x06500000bebc7fae */ /* 0x0003e40008121850 */
[--C-:B------:R-:W-:Y:S02]  /*2ace0*/  IMAD.X R5, R5, 0x1, R186.reuse, P1 ;  /* 0x0000000105057824 */ /* 0x100fe400008e06ba */
[----:B------:R-:W-:Y:S01]  /*2acf0*/  STL [R1+0x6d0], R3 ;  /* 0x0006d00301007387 */ /* 0x000fe20000100800 */
[----:B------:R-:W-:-:S03]  /*2ad00*/  IMAD.X R6, R6, 0x1, R186, P2 ;  /* 0x0000000106067824 */ /* 0x000fc600010e06ba */
[----:B------:R4:W-:Y:S01]  /*2ad10*/  STL [R1+0x6cc], R5 ;  /* 0x0006cc0501007387 */ /* 0x0009e20000100800 */
[----:B-1----:R-:W-:Y:S02]  /*2ad20*/  IMAD.MOV.U32 R190, RZ, RZ, R3 ;  /* 0x000000ffffbe7224 */ /* 0x002fe400078e0003 */
[----:B------:R-:W-:Y:S01]  /*2ad30*/  IMAD.MOV.U32 R191, RZ, RZ, R5 ;  /* 0x000000ffffbf7224 */ /* 0x000fe200078e0005 */
[----:B------:R-:W-:Y:S04]  /*2ad40*/  STL [R1+0x710], R4 ;  /* 0x0007100401007387 */ /* 0x000fe80000100800 */
[----:B------:R1:W-:Y:S04]  /*2ad50*/  LDGSTS.E [R188+0x6900], desc[UR16][R190.64], P0 ;  /* 0x06900000bebc7fae */ /* 0x0003e80008121850 */
[----:B----4-:R-:W4:Y:S04]  /*2ad60*/  LDL.LU R5, [R1+0x7d0] ;  /* 0x0007d00001057983 */ /* 0x010f280000300800 */
[----:B------:R1:W-:Y:S04]  /*2ad70*/  STL [R1+0x70c], R6 ;  /* 0x00070c0601007387 */ /* 0x0003e80000100800 */
[----:B------:R-:W4:Y:S01]  /*2ad80*/  LDL.LU R3, [R1+0x810] ;  /* 0x0008100001037983 */ /* 0x000f220000300800 */
[----:B-1----:R-:W-:-:S02]  /*2ad90*/  IMAD.MOV.U32 R191, RZ, RZ, R6 ;  /* 0x000000ffffbf7224 */ /* 0x002fc400078e0006 */
[----:B------:R-:W-:Y:S01]  /*2ada0*/  IMAD.MOV.U32 R190, RZ, RZ, R4 ;  /* 0x000000ffffbe7224 */ /* 0x000fe200078e0004 */
[----:B------:R-:W4:Y:S04]  /*2adb0*/  LDL.LU R6, [R1+0x7cc] ;  /* 0x0007cc0001067983 */ /* 0x000f280000300800 */
        /* <DEDUP_REMOVED lines=23> */
[----:B------:R-:W-:Y:S01]  /*2af30*/  IMAD.X R4, R4, 0x1, R186, P2 ;  /* 0x0000000104047824 */ /* 0x000fe200010e06ba */
[----:B------:R4:W-:Y:S04]  /*2af40*/  STL [R1+0x7d0], R5 ;  /* 0x0007d00501007387 */ /* 0x0009e80000100800 */
[----:B------:R-:W-:Y:S01]  /*2af50*/  STL [R1+0x7cc], R6 ;  /* 0x0007cc0601007387 */ /* 0x000fe20000100800 */
[----:B-1----:R-:W-:-:S02]  /*2af60*/  IMAD.MOV.U32 R190, RZ, RZ, R5 ;  /* 0x000000ffffbe7224 */ /* 0x002fc400078e0005 */
[----:B------:R-:W-:Y:S01]  /*2af70*/  IMAD.MOV.U32 R191, RZ, RZ, R6 ;  /* 0x000000ffffbf7224 */ /* 0x000fe200078e0006 */
        /* <DEDUP_REMOVED lines=32> */
[----:B------:R-:W3:Y:S01]  /*2b180*/  LDL.LU R239, [R1+0x194] ;  /* 0x0001940001ef7983 */ /* 0x000ee20000300800 */
[----:B----4-:R-:W-:-:S03]  /*2b190*/  IADD3 R3, P1, R3, R187, RZ ;  /* 0x000000bb03037210 */ /* 0x010fc60007f3e0ff */
[----:B------:R1:W-:Y:S02]  /*2b1a0*/  LDGSTS.E [R188+0x580], desc[UR16][R190.64], P0 ;  /* 0x00580000bebc7fae */ /* 0x0003e40008121850 */
[--C-:B------:R-:W-:Y:S01]  /*2b1b0*/  IMAD.X R5, R5, 0x1, R186.reuse, P1 ;  /* 0x0000000105057824 */ /* 0x100fe200008e06ba */
[----:B------:R-:W-:Y:S01]  /*2b1c0*/  IADD3 R4, P2, R4, R187, RZ ;  /* 0x000000bb04047210 */ /* 0x000fe20007f5e0ff */
[----:B------:R4:W-:Y:S04]  /*2b1d0*/  STL [R1+0xd8], R3 ;  /* 0x0000d80301007387 */ /* 0x0009e80000100800 */
[----:B------:R-:W-:Y:S01]  /*2b1e0*/  IMAD.X R6, R6, 0x1, R186, P2 ;  /* 0x0000000106067824 */ /* 0x000fe200010e06ba */
[----:B------:R4:W-:Y:S01]  /*2b1f0*/  STL [R1+0xd4], R5 ;  /* 0x0000d40501007387 */ /* 0x0009e20000100800 */
[----:B-1----:R-:W-:-:S02]  /*2b200*/  IMAD.MOV.U32 R190, RZ, RZ, R3 ;  /* 0x000000ffffbe7224 */ /* 0x002fc400078e0003 */
[----:B------:R-:W-:Y:S01]  /*2b210*/  IMAD.MOV.U32 R191, RZ, RZ, R5 ;  /* 0x000000ffffbf7224 */ /* 0x000fe200078e0005 */
[----:B------:R1:W-:Y:S04]  /*2b220*/  STL [R1+0x118], R4 ;  /* 0x0001180401007387 */ /* 0x0003e80000100800 */
[----:B----4-:R-:W4:Y:S04]  /*2b230*/  LDL.LU R3, [R1+0x1d8] ;  /* 0x0001d80001037983 */ /* 0x010f280000300800 */
[----:B------:R1:W-:Y:S04]  /*2b240*/  STL [R1+0x114], R6 ;  /* 0x0001140601007387 */ /* 0x0003e80000100800 */
[----:B------:R1:W-:Y:S04]  /*2b250*/  LDGSTS.E [R188+0x980], desc[UR16][R190.64], P0 ;  /* 0x00980000bebc7fae */ /* 0x0003e80008121850 */
[----:B------:R-:W4:Y:S01]  /*2b260*/  LDL.LU R5, [R1+0x218] ;  /* 0x0002180001057983 */ /* 0x000f220000300800 */
[----:B-1----:R-:W-:-:S03]  /*2b270*/  IMAD.MOV.U32 R190, RZ, RZ, R4 ;  /* 0x000000ffffbe7224 */ /* 0x002fc600078e0004 */
        /* <DEDUP_REMOVED lines=21> */
[-C--:B----4-:R-:W-:Y:S02]  /*2b3d0*/  IADD3 R3, P1, R3, R187.reuse, RZ ;  /* 0x000000bb03037210 */ /* 0x090fe40007f3e0ff */
[----:B------:R-:W-:Y:S01]  /*2b3e0*/  IADD3 R5, P2, R5, R187, RZ ;  /* 0x000000bb05057210 */ /* 0x000fe20007f5e0ff */
[----:B------:R1:W-:Y:S02]  /*2b3f0*/  LDGSTS.E [R188+0x1580], desc[UR16][R190.64], P0 ;  /* 0x01580000bebc7fae */ /* 0x0003e40008121850 */
[--C-:B------:R-:W-:Y:S02]  /*2b400*/  IMAD.X R4, R4, 0x1, R186.reuse, P1 ;  /* 0x0000000104047824 */ /* 0x100fe400008e06ba */
[----:B------:R4:W-:Y:S01]  /*2b410*/  STL [R1+0x1d8], R3 ;  /* 0x0001d80301007387 */ /* 0x0009e20000100800 */
[----:B------:R-:W-:-:S03]  /*2b420*/  IMAD.X R6, R6, 0x1, R186, P2 ;  /* 0x0000000106067824 */ /* 0x000fc600010e06ba */
[----:B------:R4:W-:Y:S01]  /*2b430*/  STL [R1+0x1d4], R4 ;  /* 0x0001d40401007387 */ /* 0x0009e20000100800 */
[----:B-1----:R-:W-:Y:S02]  /*2b440*/  IMAD.MOV.U32 R190, RZ, RZ, R3 ;  /* 0x000000ffffbe7224 */ /* 0x002fe400078e0003 */
        /* <DEDUP_REMOVED lines=179> */
[----:B-1----:R-:W-:-:S03]  /*2bf80*/  IMAD.MOV.U32 R190, RZ, RZ, R3 ;  /* 0x000000ffffbe7224 */ /* 0x002fc600078e0003 */
[----:B------:R-:W-:Y:S01]  /*2bf90*/  STL [R1+0x718], R4 ;  /* 0x0007180401007387 */ /* 0x000fe20000100800 */
[----:B------:R-:W-:-:S03]  /*2bfa0*/  IMAD.MOV.U32 R191, RZ, RZ, R5 ;  /* 0x000000ffffbf7224 */ /* 0x000fc600078e0005 */
        /* <DEDUP_REMOVED lines=9> */
[-C--:B--2---:R-:W-:Y:S02]  /*2c040*/  IADD3 R0, P1, R0, R187.reuse, RZ ;  /* 0x000000bb00007210 */ /* 0x084fe40007f3e0ff */
        /* <DEDUP_REMOVED lines=21> */
[----:B------:R4:W-:Y:S01]  /*2c1a0*/  STL [R1+0x7d8], R5 ;  /* 0x0007d80501007387 */ /* 0x0009e20000100800 */
[----:B-1----:R-:W-:-:S02]  /*2c1b0*/  IMAD.MOV.U32 R190, RZ, RZ, R5 ;  /* 0x000000ffffbe7224 */ /* 0x002fc400078e0005 */
        /* <DEDUP_REMOVED lines=73> */
[----:B------:R1:W-:Y:S04]  /*2c650*/  LDGSTS.E [R188+0x1600], desc[UR16][R190.64], P0 ;  /* 0x01600000bebc7fae */ /* 0x0003e80008121850 */
[----:B------:R4:W-:Y:S01]  /*2c660*/  STL [R1+0x1e0], R3 ;  /* 0x0001e00301007387 */ /* 0x0009e20000100800 */
[----:B------:R-:W-:Y:S02]  /*2c670*/  IMAD.X R4, R4, 0x1, R186, P1 ;  /* 0x0000000104047824 */ /* 0x000fe400008e06ba */
[----:B-1----:R-:W-:-:S02]  /*2c680*/  IMAD.MOV.U32 R190, RZ, RZ, R3 ;  /* 0x000000ffffbe7224 */ /* 0x002fc400078e0003 */
        /* <DEDUP_REMOVED lines=802> */
[----:B------:R-:W-:Y:S02]  /*2f8b0*/  IMAD.X R4, R4, 0x1, R186, P2 ;  /* 0x0000000104047824 */ /* 0x000fe400010e06ba */
[----:B-1----:R-:W-:-:S02]  /*2f8c0*/  IMAD.MOV.U32 R190, RZ, RZ, R5 ;  /* 0x000000ffffbe7224 */ /* 0x002fc400078e0005 */
[----:B------:R-:W-:-:S05]  /*2f8d0*/  IMAD.MOV.U32 R191, RZ, RZ, R6 ;  /* 0x000000ffffbf7224 */ /* 0x000fca00078e0006 */
[----:B------:R1:W-:Y:S02]  /*2f8e0*/  LDGSTS.E [R188+0x7b00], desc[UR16][R190.64], P0 ;  /* 0x07b00000bebc7fae */ /* 0x0003e40008121850 */
[----:B-1----:R-:W-:Y:S02]  /*2f8f0*/  IMAD.MOV.U32 R190, RZ, RZ, R3 ;  /* 0x000000ffffbe7224 */ /* 0x002fe400078e0003 */
[----:B------:R-:W-:-:S05]  /*2f900*/  IMAD.MOV.U32 R191, RZ, RZ, R4 ;  /* 0x000000ffffbf7224 */ /* 0x000fca00078e0004 */
[----:B------:R1:W-:Y:S02]  /*2f910*/  LDGSTS.E [R188+0x7f00], desc[UR16][R190.64], P0 ;  /* 0x07f00000bebc7fae */ /* 0x0003e40008121850 */
[----:B-1----:R-:W1:Y:S02]  /*2f920*/  S2R R191, SR_TID.X ;  /* 0x0000000000bf7919 */ /* 0x002e640000002100 */
[----:B------:R4:W-:Y:S04]  /*2f930*/  STL [R1+0x7f0], R5 ;  /* 0x0007f00501007387 */ /* 0x0009e80000100800 */
[----:B------:R-:W-:Y:S04]  /*2f940*/  STL [R1+0x7ec], R6 ;  /* 0x0007ec0601007387 */ /* 0x000fe80000100800 */
[----:B------:R4:W-:Y:S04]  /*2f950*/  STL [R1+0x830], R3 ;  /* 0x0008300301007387 */ /* 0x0009e80000100800 */
[----:B------:R1:W-:Y:S04]  /*2f960*/  STL [R1+0x82c], R4 ;  /* 0x00082c0401007387 */ /* 0x0003e80000100800 */
[----:B----4-:R-:W4:Y:S04]  /*2f970*/  LDL.LU R5, [R1+0xf4] ;  /* 0x0000f40001057983 */ /* 0x010f280000300800 */
[----:B------:R-:W4:Y:S04]  /*2f980*/  LDL.LU R3, [R1+0xf8] ;  /* 0x0000f80001037983 */ /* 0x000f280000300800 */
[----:B------:R-:W4:Y:S01]  /*2f990*/  LDL.LU R6, [R1+0x134] ;  /* 0x0001340001067983 */ /* 0x000f220000300800 */
[----:B-1----:R-:W-:-:S03]  /*2f9a0*/  IMAD R191, R191, 0x100, R191 ;  /* 0x00000100bfbf7824 */ /* 0x002fc600078e02bf */
[----:B------:R-:W4:Y:S01]  /*2f9b0*/  LDL.LU R4, [R1+0x138] ;  /* 0x0001380001047983 */ /* 0x000f220000300800 */
        /* <DEDUP_REMOVED lines=35> */
[----:B------:R-:W-:-:S02]  /*2fbf0*/  IMAD.MOV.U32 R190, RZ, RZ, R4 ;  /* 0x000000ffffbe7224 */ /* 0x000fc400078e0004 */
[----:B------:R-:W-:Y:S01]  /*2fc00*/  IMAD.MOV.U32 R191, RZ, RZ, R6 ;  /* 0x000000ffffbf7224 */ /* 0x000fe200078e0006 */
[----:B------:R-:W4:Y:S04]  /*2fc10*/  LDL.LU R4, [R1+0x1f4] ;  /* 0x0001f40001047983 */ /* 0x000f280000300800 */
[----:B------:R-:W4:Y:S04]  /*2fc20*/  LDL.LU R6, [R1+0x234] ;  /* 0x0002340001067983 */ /* 0x000f280000300800 */
[----:B------:R1:W-:Y:S01]  /*2fc30*/  LDGSTS.E [R188+0xf80], desc[UR16][R190.64], P0 ;  /* 0x00f80000bebc7fae */ /* 0x0003e20008121850 */
[----:B------:R-:W-:-:S02]  /*2fc40*/  IADD3 R0, P1, R0, R187, RZ ;  /* 0x000000bb00007210 */ /* 0x000fc40007f3e0ff */
        /* <DEDUP_REMOVED lines=79> */
[----:B------:R-:W-:Y:S04]  /*30140*/  STL [R1+0x3b8], R7 ;  /* 0x0003b80701007387 */ /* 0x000fe80000100800 */
        /* <DEDUP_REMOVED lines=46> */
[----:B-1----:R-:W-:Y:S01]  /*30430*/  IMAD.MOV.U32 R190, RZ, RZ, R3 ;  /* 0x000000ffffbe7224 */ /* 0x002fe200078e0003 */
[----:B------:R-:W-:Y:S01]  /*30440*/  IADD3 R4, P2, R4, R187, RZ ;  /* 0x000000bb04047210 */ /* 0x000fe20007f5e0ff */
[----:B------:R-:W-:-:S04]  /*30450*/  IMAD.X R5, R5, 0x1, R186, P1 ;  /* 0x0000000105057824 */ /* 0x000fc800008e06ba */
[----:B------:R-:W-:Y:S02]  /*30460*/  IMAD.MOV.U32 R191, RZ, RZ, R5 ;  /* 0x000000ffffbf7224 */ /* 0x000fe400078e0005 */
[----:B------:R-:W-:-:S03]  /*30470*/  IMAD.X R6, R6, 0x1, R186, P2 ;  /* 0x0000000106067824 */ /* 0x000fc600010e06ba */
[----:B------:R1:W-:Y:S04]  /*30480*/  LDGSTS.E [R188+0x4b80], desc[UR16][R190.64], P0 ;  /* 0x04b80000bebc7fae */ /* 0x0003e80008121850 */
[----:B------:R-:W-:Y:S04]  /*30490*/  STL [R1+0x4f8], R3 ;  /* 0x0004f80301007387 */ /* 0x000fe80000100800 */
[----:B------:R4:W-:Y:S01]  /*304a0*/  STL [R1+0x4f4], R5 ;  /* 0x0004f40501007387 */ /* 0x0009e20000100800 */
[----:B-1----:R-:W-:Y:S02]  /*304b0*/  IMAD.MOV.U32 R190, RZ, RZ, R4 ;  /* 0x000000ffffbe7224 */ /* 0x002fe400078e0004 */
[----:B------:R-:W-:Y:S01]  /*304c0*/  IMAD.MOV.U32 R191, RZ, RZ, R6 ;  /* 0x000000ffffbf7224 */ /* 0x000fe200078e0006 */
[----:B------:R-:W-:Y:S04]  /*304d0*/  STL [R1+0x538], R4 ;  /* 0x0005380401007387 */ /* 0x000fe80000100800 */
[----:B----4-:R-:W4:Y:S04]  /*304e0*/  LDL.LU R5, [R1+0x5f8] ;  /* 0x0005f80001057983 */ /* 0x010f280000300800 */
[----:B------:R1:W-:Y:S04]  /*304f0*/  LDGSTS.E [R188+0x4f80], desc[UR16][R190.64], P0 ;  /* 0x04f80000bebc7fae */ /* 0x0003e80008121850 */
[----:B------:R1:W-:Y:S04]  /*30500*/  STL [R1+0x534], R6 ;  /* 0x0005340601007387 */ /* 0x0003e80000100800 */
[----:B------:R-:W4:Y:S04]  /*30510*/  LDL.LU R3, [R1+0x638] ;  /* 0x0006380001037983 */ /* 0x000f280000300800 */
[----:B-1----:R-:W5:Y:S04]  /*30520*/  LDL.LU R6, [R1+0xce4] ;  /* 0x000ce40001067983 */ /* 0x002f680000300800 */
[----:B------:R-:W4:Y:S01]  /*30530*/  LDL.LU R4, [R1+0x634] ;  /* 0x0006340001047983 */ /* 0x000f220000300800 */
[----:B--2---:R-:W-:-:S05]  /*30540*/  IADD3 R0, P1, R0, R187, RZ ;  /* 0x000000bb00007210 */ /* 0x004fca0007f3e0ff */
[----:B------:R-:W-:Y:S01]  /*30550*/  IMAD.MOV.U32 R190, RZ, RZ, R0 ;  /* 0x000000ffffbe7224 */ /* 0x000fe200078e0000 */
[----:B------:R-:W-:Y:S01]  /*30560*/  IADD3 R239, P2, R239, R187, RZ ;  /* 0x000000bbefef7210 */ /* 0x000fe20007f5e0ff */
[----:B------:R-:W-:Y:S01]  /*30570*/  STL [R1+0x578], R0 ;  /* 0x0005780001007387 */ /* 0x000fe20000100800 */
[----:B---3--:R-:W-:-:S04]  /*30580*/  IMAD.X R2, R2, 0x1, R186, P1 ;  /* 0x0000000102027824 */ /* 0x008fc800008e06ba */
[----:B------:R-:W-:Y:S02]  /*30590*/  IMAD.MOV.U32 R191, RZ, RZ, R2 ;  /* 0x000000ffffbf7224 */ /* 0x000fe400078e0002 */
[----:B------:R-:W-:Y:S01]  /*305a0*/  IMAD.X R7, R7, 0x1, R186, P2 ;  /* 0x0000000107077824 */ /* 0x000fe200010e06ba */
[----:B------:R1:W-:Y:S04]  /*305b0*/  STL [R1+0x574], R2 ;  /* 0x0005740201007387 */ /* 0x0003e80000100800 */
[----:B------:R2:W-:Y:S04]  /*305c0*/  LDGSTS.E [R188+0x5380], desc[UR16][R190.64], P0 ;  /* 0x05380000bebc7fae */ /* 0x0005e80008121850 */
[----:B------:R-:W-:Y:S04]  /*305d0*/  STL [R1+0x5b8], R239 ;  /* 0x0005b8ef01007387 */ /* 0x000fe80000100800 */
[----:B-1----:R-:W3:Y:S01]  /*305e0*/  LDL.LU R2, [R1+0x678] ;  /* 0x0006780001027983 */ /* 0x002ee20000300800 */
[----:B--2---:R-:W-:-:S02]  /*305f0*/  IMAD.MOV.U32 R190, RZ, RZ, R239 ;  /* 0x000000ffffbe7224 */ /* 0x004fc400078e00ef */
[----:B------:R-:W-:Y:S01]  /*30600*/  IMAD.MOV.U32 R191, RZ, RZ, R7 ;  /* 0x000000ffffbf7224 */ /* 0x000fe200078e0007 */
[----:B------:R1:W-:Y:S04]  /*30610*/  STL [R1+0x5b4], R7 ;  /* 0x0005b40701007387 */ /* 0x0003e80000100800 */
[----:B------:R-:W2:Y:S04]  /*30620*/  LDL.LU R0, [R1+0x6b8] ;  /* 0x0006b80001007983 */ /* 0x000ea80000300800 */
[----:B------:R4:W-:Y:S04]  /*30630*/  LDGSTS.E [R188+0x5780], desc[UR16][R190.64], P0 ;  /* 0x05780000bebc7fae */ /* 0x0009e80008121850 */
[----:B-1----:R-:W5:Y:S04]  /*30640*/  LDL.LU R7, [R1+0xce0] ;  /* 0x000ce00001077983 */ /* 0x002f680000300800 */
[----:B------:R-:W2:Y:S04]  /*30650*/  LDL.LU R239, [R1+0x6b4] ;  /* 0x0006b40001ef7983 */ /* 0x000ea80000300800 */
[----:B------:R-:W3:Y:S01]  /*30660*/  LDL.LU R191, [R1+0x5f4] ;  /* 0x0005f40001bf7983 */ /* 0x000ee20000300800 */
[----:B----4-:R-:W-:-:S05]  /*30670*/  IADD3 R5, P1, R5, R187, RZ ;  /* 0x000000bb05057210 */ /* 0x010fca0007f3e0ff */
[----:B------:R-:W-:Y:S01]  /*30680*/  IMAD.MOV.U32 R190, RZ, RZ, R5 ;  /* 0x000000ffffbe7224 */ /* 0x000fe200078e0005 */
[----:B------:R-:W-:Y:S01]  /*30690*/  IADD3 R3, P2, R3, R187, RZ ;  /* 0x000000bb03037210 */ /* 0x000fe20007f5e0ff */
[----:B------:R1:W-:Y:S04]  /*306a0*/  STL [R1+0x5f8], R5 ;  /* 0x0005f80501007387 */ /* 0x0003e80000100800 */
[--C-:B------:R-:W-:Y:S02]  /*306b0*/  IMAD.X R4, R4, 0x1, R186.reuse, P2 ;  /* 0x0000000104047824 */ /* 0x100fe400010e06ba */
[----:B---3--:R-:W-:-:S05]  /*306c0*/  IMAD.X R191, R191, 0x1, R186, P1 ;  /* 0x00000001bfbf7824 */ /* 0x008fca00008e06ba */
[----:B------:R3:W-:Y:S04]  /*306d0*/  STL [R1+0x5f4], R191 ;  /* 0x0005f4bf01007387 */ /* 0x0007e80000100800 */
[----:B------:R4:W-:Y:S04]  /*306e0*/  LDGSTS.E [R188+0x5b80], desc[UR16][R190.64], P0 ;  /* 0x05b80000bebc7fae */ /* 0x0009e80008121850 */
[----:B------:R-:W-:Y:S04]  /*306f0*/  STL [R1+0x638], R3 ;  /* 0x0006380301007387 */ /* 0x000fe80000100800 */
[----:B-1----:R-:W2:Y:S01]  /*30700*/  LDL.LU R5, [R1+0x738] ;  /* 0x0007380001057983 */ /* 0x002ea20000300800 */
[----:B----4-:R-:W-:-:S02]  /*30710*/  IMAD.MOV.U32 R190, RZ, RZ, R3 ;  /* 0x000000ffffbe7224 */ /* 0x010fc400078e0003 */
[----:B---3--:R-:W-:Y:S01]  /*30720*/  IMAD.MOV.U32 R191, RZ, RZ, R4 ;  /* 0x000000ffffbf7224 */ /* 0x008fe200078e0004 */
[----:B------:R1:W-:Y:S04]  /*30730*/  STL [R1+0x634], R4 ;  /* 0x0006340401007387 */ /* 0x0003e80000100800 */
[----:B------:R3:W-:Y:S04]  /*30740*/  LDGSTS.E [R188+0x5f80], desc[UR16][R190.64], P0 ;  /* 0x05f80000bebc7fae */ /* 0x0007e80008121850 */
[----:B-1----:R-:W4:Y:S04]  /*30750*/  LDL.LU R4, [R1+0x734] ;  /* 0x0007340001047983 */ /* 0x002f280000300800 */
[----:B------:R-:W4:Y:S04]  /*30760*/  LDL.LU R3, [R1+0x7b8] ;  /* 0x0007b80001037983 */ /* 0x000f280000300800 */
[----:B------:R-:W4:Y:S01]  /*30770*/  LDL.LU R191, [R1+0x674] ;  /* 0x0006740001bf7983 */ /* 0x000f220000300800 */
[----:B------:R-:W-:-:S02]  /*30780*/  IADD3 R2, P1, R2, R187, RZ ;  /* 0x000000bb02027210 */ /* 0x000fc40007f3e0ff */
[----:B--2---:R-:W-:-:S03]  /*30790*/  IADD3 R0, P2, R0, R187, RZ ;  /* 0x000000bb00007210 */ /* 0x004fc60007f5e0ff */
[----:B---3--:R-:W-:Y:S02]  /*307a0*/  IMAD.MOV.U32 R190, RZ, RZ, R2 ;  /* 0x000000ffffbe7224 */ /* 0x008fe400078e0002 */
[--C-:B------:R-:W-:Y:S01]  /*307b0*/  IMAD.X R239, R239, 0x1, R186.reuse, P2 ;  /* 0x00000001efef7824 */ /* 0x100fe200010e06ba */
[----:B------:R1:W-:Y:S01]  /*307c0*/  STL [R1+0x678], R2 ;  /* 0x0006780201007387 */ /* 0x0003e20000100800 */
[----:B----4-:R-:W-:-:S05]  /*307d0*/  IMAD.X R191, R191, 0x1, R186, P1 ;  /* 0x00000001bfbf7824 */ /* 0x010fca00008e06ba */
[----:B------:R2:W-:Y:S04]  /*307e0*/  STL [R1+0x674], R191 ;  /* 0x000674bf01007387 */ /* 0x0005e80000100800 */
[----:B------:R3:W-:Y:S04]  /*307f0*/  LDGSTS.E [R188+0x6380], desc[UR16][R190.64], P0 ;  /* 0x06380000bebc7fae */ /* 0x0007e80008121850 */
[----:B------:R4:W-:Y:S04]  /*30800*/  STL [R1+0x6b8], R0 ;  /* 0x0006b80001007387 */ /* 0x0009e80000100800 */
[----:B-1----:R-:W4:Y:S01]  /*30810*/  LDL.LU R2, [R1+0x7b4] ;  /* 0x0007b40001027983 */ /* 0x002f220000300800 */
[----:B---3--:R-:W-:-:S02]  /*30820*/  IMAD.MOV.U32 R190, RZ, RZ, R0 ;  /* 0x000000ffffbe7224 */ /* 0x008fc400078e0000 */
[----:B--2---:R-:W-:Y:S01]  /*30830*/  IMAD.MOV.U32 R191, RZ, RZ, R239 ;  /* 0x000000ffffbf7224 */ /* 0x004fe200078e00ef */
[----:B------:R1:W-:Y:S04]  /*30840*/  STL [R1+0x6b4], R239 ;  /* 0x0006b4ef01007387 */ /* 0x0003e80000100800 */
[----:B----4-:R-:W2:Y:S04]  /*30850*/  LDL.LU R0, [R1+0x834] ;  /* 0x0008340001007983 */ /* 0x010ea80000300800 */
[----:B------:R3:W-:Y:S04]  /*30860*/  LDGSTS.E [R188+0x6780], desc[UR16][R190.64], P0 ;  /* 0x06780000bebc7fae */ /* 0x0007e80008121850 */
[----:B-1----:R-:W4:Y:S04]  /*30870*/  LDL.LU R239, [R1+0x838] ;  /* 0x0008380001ef7983 */ /* 0x002f280000300800 */
[----:B------:R-:W2:Y:S04]  /*30880*/  LDL.LU R190, [R1+0x6f4] ;  /* 0x0006f40001be7983 */ /* 0x000ea80000300800 */
[----:B------:R-:W3:Y:S01]  /*30890*/  LDL.LU R191, [R1+0x6f8] ;  /* 0x0006f80001bf7983 */ /* 0x000ee20000300800 */
[----:B------:R-:W-:-:S05]  /*308a0*/  IADD3 R5, P2, R5, R187, RZ ;  /* 0x000000bb05057210 */ /* 0x000fca0007f5e0ff */
[----:B------:R-:W-:Y:S01]  /*308b0*/  IMAD.X R4, R4, 0x1, R186, P2 ;  /* 0x0000000104047824 */ /* 0x000fe200010e06ba */
[----:B---3--:R-:W-:-:S05]  /*308c0*/  IADD3 R191, P1, R191, R187, RZ ;  /* 0x000000bbbfbf7210 */ /* 0x008fca0007f3e0ff */
[----:B--2---:R-:W-:Y:S01]  /*308d0*/  IMAD.X R190, R190, 0x1, R186, P1 ;  /* 0x00000001bebe7824 */ /* 0x004fe200008e06ba */
[----:B------:R1:W-:Y:S04]  /*308e0*/  STL [R1+0x6f8], R191 ;  /* 0x0006f8bf01007387 */ /* 0x0003e80000100800 */
[----:B------:R2:W-:Y:S01]  /*308f0*/  STL [R1+0x6f4], R190 ;  /* 0x0006f4be01007387 */ /* 0x0005e20000100800 */
[----:B-1----:R-:W-:-:S04]  /*30900*/  LOP3.LUT R191, R191, R190, RZ, 0x3c, !PT ;  /* 0x000000bebfbf7212 */ /* 0x002fc800078e3cff */
[----:B--2---:R-:W-:-:S04]  /*30910*/  LOP3.LUT R190, R191, R190, RZ, 0x3c, !PT ;  /* 0x000000bebfbe7212 */ /* 0x004fc800078e3cff */
[----:B------:R-:W-:Y:S01]  /*30920*/  LOP3.LUT R191, R191, R190, RZ, 0x3c, !PT ;  /* 0x000000bebfbf7212 */ /* 0x000fe200078e3cff */
[----:B------:R-:W-:Y:S04]  /*30930*/  STL [R1+0x738], R5 ;  /* 0x0007380501007387 */ /* 0x000fe80000100800 */
[----:B------:R1:W-:Y:S04]  /*30940*/  LDGSTS.E [R188+0x6b80], desc[UR16][R190.64], P0 ;  /* 0x06b80000bebc7fae */ /* 0x0003e80008121850 */
[----:B------:R2:W-:Y:S01]  /*30950*/  STL [R1+0x734], R4 ;  /* 0x0007340401007387 */ /* 0x0005e20000100800 */
[----:B-1----:R-:W-:-:S02]  /*30960*/  IMAD.MOV.U32 R190, RZ, RZ, R5 ;  /* 0x000000ffffbe7224 */ /* 0x002fc400078e0005 */
[----:B------:R-:W-:Y:S02]  /*30970*/  IMAD.MOV.U32 R191, RZ, RZ, R4 ;  /* 0x000000ffffbf7224 */ /* 0x000fe400078e0004 */
[----:B--2---:R-:W5:Y:S04]  /*30980*/  LDL.LU R4, [R1+0xcdc] ;  /* 0x000cdc0001047983 */ /* 0x004f680000300800 */
[----:B------:R-:W5:Y:S04]  /*30990*/  LDL.LU R5, [R1+0xcd8] ;  /* 0x000cd80001057983 */ /* 0x000f680000300800 */
[----:B------:R1:W-:Y:S04]  /*309a0*/  LDGSTS.E [R188+0x6f80], desc[UR16][R190.64], P0 ;  /* 0x06f80000bebc7fae */ /* 0x0003e80008121850 */
[----:B------:R-:W2:Y:S04]  /*309b0*/  LDL.LU R190, [R1+0x774] ;  /* 0x0007740001be7983 */ /* 0x000ea80000300800 */
[----:B------:R-:W1:Y:S01]  /*309c0*/  LDL.LU R191, [R1+0x778] ;  /* 0x0007780001bf7983 */ /* 0x000e620000300800 */
[----:B------:R-:W-:-:S05]  /*309d0*/  IADD3 R3, P2, R3, R187, RZ ;  /* 0x000000bb03037210 */ /* 0x000fca0007f5e0ff */
[----:B------:R-:W-:Y:S01]  /*309e0*/  IMAD.X R2, R2, 0x1, R186, P2 ;  /* 0x0000000102027824 */ /* 0x000fe200010e06ba */
[----:B-1----:R-:W-:-:S05]  /*309f0*/  IADD3 R191, P1, R191, R187, RZ ;  /* 0x000000bbbfbf7210 */ /* 0x002fca0007f3e0ff */
        /* <DEDUP_REMOVED lines=10> */
[----:B------:R-:W-:Y:S01]  /*30aa0*/  IMAD.MOV.U32 R191, RZ, RZ, R2 ;  /* 0x000000ffffbf7224 */ /* 0x000fe200078e0002 */
[----:B----4-:R-:W-:Y:S01]  /*30ab0*/  IADD3 R239, P2, R239, R187, RZ ;  /* 0x000000bbefef7210 */ /* 0x010fe20007f5e0ff */
[----:B--2---:R-:W5:Y:S01]  /*30ac0*/  LDL.LU R2, [R1+0xcd4] ;  /* 0x000cd40001027983 */ /* 0x004f620000300800 */
[----:B------:R-:W1:Y:S03]  /*30ad0*/  LDC R3, c[0x0][0x230] ;  /* 0x00008c00ff037b82 */ /* 0x000e660000000800 */
[----:B------:R2:W-:Y:S04]  /*30ae0*/  LDGSTS.E [R188+0x7780], desc[UR16][R190.64], P0 ;  /* 0x07780000bebc7fae */ /* 0x0005e80008121850 */
[----:B------:R-:W3:Y:S04]  /*30af0*/  LDL.LU R190, [R1+0x7f4] ;  /* 0x0007f40001be7983 */ /* 0x000ee80000300800 */
[----:B------:R-:W2:Y:S01]  /*30b00*/  LDL.LU R191, [R1+0x7f8] ;  /* 0x0007f80001bf7983 */ /* 0x000ea20000300800 */
[----:B------:R-:W-:-:S02]  /*30b10*/  IMAD.X R0, R0, 0x1, R186, P2 ;  /* 0x0000000100007824 */ /* 0x000fc400010e06ba */
[----:B-1----:R-:W-:Y:S01]  /*30b20*/  VIADD R3, R3, 0x7f ;  /* 0x0000007f03037836 */ /* 0x002fe20000000000 */
[----:B--2---:R-:W-:-:S05]  /*30b30*/  IADD3 R191, P1, R191, R187, RZ ;  /* 0x000000bbbfbf7210 */ /* 0x004fca0007f3e0ff */
[----:B---3--:R-:W-:Y:S01]  /*30b40*/  IMAD.X R190, R190, 0x1, R186, P1 ;  /* 0x00000001bebe7824 */ /* 0x008fe200008e06ba */
        /* <DEDUP_REMOVED lines=8> */
[----:B-1----:R-:W-:-:S03]  /*30bd0*/  IMAD.MOV.U32 R191, RZ, RZ, R0 ;  /* 0x000000ffffbf7224 */ /* 0x002fc600078e0000 */
[----:B--2---:R1:W5:Y:S01]  /*30be0*/  LDL.LU R0, [R1+0xcd0] ;  /* 0x000cd00001007983 */ /* 0x0043620000300800 */
[----:B------:R-:W-:Y:S01]  /*30bf0*/  IMAD.MOV.U32 R190, RZ, RZ, R239 ;  /* 0x000000ffffbe7224 */ /* 0x000fe200078e00ef */
[----:B------:R-:W-:-:S04]  /*30c00*/  SHF.R.S32.HI R239, RZ, 0x1f, R3 ;  /* 0x0000001fffef7819 */ /* 0x000fc80000011403 */
[----:B------:R-:W-:Y:S01]  /*30c10*/  LEA.HI R239, R239, R3, RZ, 0x7 ;  /* 0x00000003efef7211 */ /* 0x000fe200078f38ff */
[----:B------:R-:W-:Y:S01]  /*30c20*/  UIADD3 UR4, UR4, 0x1, URZ ;  /* 0x0000000104047890 */ /* 0x000fe2000fffe03f */
[----:B------:R-:W2:Y:S02]  /*30c30*/  S2R R3, SR_TID.X ;  /* 0x0000000000037919 */ /* 0x000ea40000002100 */
[----:B------:R-:W-:Y:S01]  /*30c40*/  SHF.R.S32.HI R239, RZ, 0x7, R239 ;  /* 0x00000007ffef7819 */ /* 0x000fe200000114ef */
[----:B------:R1:W-:Y:S03]  /*30c50*/  LDGSTS.E [R188+0x7f80], desc[UR16][R190.64], P0 ;  /* 0x07f80000bebc7fae */ /* 0x0003e60008121850 */
[----:B------:R-:W-:Y:S01]  /*30c60*/  ISETP.NE.U32.AND P0, PT, R239, UR4, PT ;  /* 0x00000004ef007c0c */ /* 0x000fe2000bf05070 */
[----:B------:R-:W0:Y:S01]  /*30c70*/  LDGDEPBAR ;  /* 0x00000000000079af */ /* 0x000e220000000000 */
[----:B--2---:R-:W-:-:S04]  /*30c80*/  SHF.R.U32.HI R3, RZ, 0x6, R3 ;  /* 0x00000006ff037819 */ /* 0x004fc80000011603 */
[----:B------:R-:W-:-:S07]  /*30c90*/  SGXT.U32 R3, R3, 0x1 ;  /* 0x000000010303781a */ /* 0x000fce0000000000 */
[----:B-1----:R-:W-:Y:S05]  /*30ca0*/  @P0 BRA `(.L_x_1) ;  /* 0xffffff3000e40947 */ /* 0x002fea000383ffff */
.L_x_0:
[----:B-----5:R-:W1:Y:S01]  /*30cb0*/  S2R R5, SR_TID.X ;  /* 0x0000000000057919 */ /* 0x020e620000002100 */
[C-C-:B------:R-:W-:Y:S01]  /*30cc0*/  LOP3.LUT R197, R0.reuse, 0xee, R3.reuse, 0xfe, !PT ;  /* 0x000000ee00c57812 */ /* 0x140fe200078efe03 */
[----:B------:R-:W-:Y:S01]  /*30cd0*/  ULDC UR4, c[0x0][0x22c] ;  /* 0x00008b0000047ab9 */ /* 0x000fe20000000800 */
[C---:B------:R-:W-:Y:S01]  /*30ce0*/  LOP3.LUT R161, R0.reuse, R3, RZ, 0xfc, !PT ;  /* 0x0000000300a17212 */ /* 0x040fe200078efcff */
[----:B------:R-:W-:Y:S01]  /*30cf0*/  ULDC UR5, c[0x0][0x22c] ;  /* 0x00008b0000057ab9 */ /* 0x000fe20000000800 */
[C-C-:B------:R-:W-:Y:S02]  /*30d00*/  LOP3.LUT R155, R0.reuse, 0x4, R3.reuse, 0xfe, !PT ;  /* 0x00000004009b7812 */ /* 0x140fe400078efe03 */
[C-C-:B------:R-:W-:Y:S02]  /*30d10*/  LOP3.LUT R159, R0.reuse, 0x6, R3.reuse, 0xfe, !PT ;  /* 0x00000006009f7812 */ /* 0x140fe400078efe03 */
[C-C-:B------:R-:W-:Y:S02]  /*30d20*/  LOP3.LUT R158, R0.reuse, 0x8, R3.reuse, 0xfe, !PT ;  /* 0x00000008009e7812 */ /* 0x140fe400078efe03 */
[----:B------:R-:W-:-:S02]  /*30d30*/  LOP3.LUT R157, R0, 0xa, R3, 0xfe, !PT ;  /* 0x0000000a009d7812 */ /* 0x000fc400078efe03 */
[C-C-:B------:R-:W-:Y:S02]  /*30d40*/  LOP3.LUT R156, R0.reuse, 0xc, R3.reuse, 0xfe, !PT ;  /* 0x0000000c009c7812 */ /* 0x140fe400078efe03 */
[C-C-:B------:R-:W-:Y:S02]  /*30d50*/  LOP3.LUT R154, R0.reuse, 0xe, R3.reuse, 0xfe, !PT ;  /* 0x0000000e009a7812 */ /* 0x140fe400078efe03 */
[C-C-:B------:R-:W-:Y:S02]  /*30d60*/  LOP3.LUT R153, R0.reuse, 0x10, R3.reuse, 0xfe, !PT ;  /* 0x0000001000997812 */ /* 0x140fe400078efe03 */
[C-C-:B------:R-:W-:Y:S02]  /*30d70*/  LOP3.LUT R152, R0.reuse, 0x12, R3.reuse, 0xfe, !PT ;  /* 0x0000001200987812 */ /* 0x140fe400078efe03 */
[C-C-:B------:R-:W-:Y:S02]  /*30d80*/  LOP3.LUT R23, R0.reuse, 0x14, R3.reuse, 0xfe, !PT ;  /* 0x0000001400177812 */ /* 0x140fe400078efe03 */
[----:B------:R-:W-:-:S02]  /*30d90*/  LOP3.LUT R22, R0, 0x16, R3, 0xfe, !PT ;  /* 0x0000001600167812 */ /* 0x000fc400078efe03 */
[C-C-:B------:R-:W-:Y:S02]  /*30da0*/  LOP3.LUT R21, R0.reuse, 0x18, R3.reuse, 0xfe, !PT ;  /* 0x0000001800157812 */ /* 0x140fe400078efe03 */
[C-C-:B------:R-:W-:Y:S02]  /*30db0*/  LOP3.LUT R20, R0.reuse, 0x1a, R3.reuse, 0xfe, !PT ;  /* 0x0000001a00147812 */ /* 0x140fe400078efe03 */
[C-C-:B------:R-:W-:Y:S02]  /*30dc0*/  LOP3.LUT R19, R0.reuse, 0x1c, R3.reuse, 0xfe, !PT ;  /* 0x0000001c00137812 */ /* 0x140fe400078efe03 */
[C-C-:B------:R-:W-:Y:S01]  /*30dd0*/  LOP3.LUT R18, R0.reuse, 0x1e, R3.reuse, 0xfe, !PT ;  /* 0x0000001e00127812 */ /* 0x140fe200078efe03 */
[C---:B-1----:R-:W-:Y:S01]  /*30de0*/  IMAD.SHL.U32 R4, R5.reuse, 0x80, RZ ;  /* 0x0000008005047824 */ /* 0x042fe200078e00ff */
[C-C-:B------:R-:W-:Y:S01]  /*30df0*/  LOP3.LUT R17, R0.reuse, 0x20, R3.reuse, 0xfe, !PT ;  /* 0x0000002000117812 */ /* 0x140fe200078efe03 */
[C---:B------:R-:W-:Y:S01]  /*30e00*/  IMAD.SHL.U32 R2, R5.reuse, 0x8, RZ ;  /* 0x0000000805027824 */ /* 0x040fe200078e00ff */
[----:B------:R-:W-:Y:S01]  /*30e10*/  LOP3.LUT R16, R0, 0x22, R3, 0xfe, !PT ;  /* 0x0000002200107812 */ /* 0x000fe200078efe03 */
[----:B------:R-:W-:Y:S01]  /*30e20*/  IMAD.SHL.U32 R249, R5, 0x10, RZ ;  /* 0x0000001005f97824 */ /* 0x000fe200078e00ff */
[----:B------:R-:W-:-:S02]  /*30e30*/  LOP3.LUT R217, R4, 0x400, RZ, 0xc0, !PT ;  /* 0x0000040004d97812 */ /* 0x000fc400078ec0ff */
[--C-:B------:R-:W-:Y:S02]  /*30e40*/  LOP3.LUT R4, R0, 0xfe, R3.reuse, 0xfe, !PT ;  /* 0x000000fe00047812 */ /* 0x100fe400078efe03 */
[----:B------:R-:W-:Y:S02]  /*30e50*/  LOP3.LUT R2, R2, 0x380, RZ, 0xc0, !PT ;  /* 0x0000038002027812 */ /* 0x000fe400078ec0ff */
[----:B------:R-:W-:Y:S01]  /*30e60*/  LOP3.LUT R15, R0, 0x24, R3, 0xfe, !PT ;  /* 0x00000024000f7812 */ /* 0x000fe200078efe03 */
[----:B------:R-:W-:Y:S01]  /*30e70*/  STL [R1+0x1c], R4 ;  /* 0x00001c0401007387 */ /* 0x000fe20000100800 */
[----:B------:R-:W-:Y:S02]  /*30e80*/  IADD3 R217, R2, UR7, R217 ;  /* 0x0000000702d97c10 */ /* 0x000fe4000fffe0d9 */
[C-C-:B------:R-:W-:Y:S01]  /*30e90*/  LOP3.LUT R2, R0.reuse, 0x2, R3.reuse, 0xfe, !PT ;  /* 0x0000000200027812 */ /* 0x140fe200078efe03 */
[----:B------:R1:W-:Y:S01]  /*30ea0*/  STL [R1], R197 ;  /* 0x000000c501007387 */ /* 0x0003e20000100800 */
[----:B------:R-:W-:-:S02]  /*30eb0*/  LOP3.LUT R14, R0, 0x26, R3, 0xfe, !PT ;  /* 0x00000026000e7812 */ /* 0x000fc400078efe03 */
[C-C-:B------:R-:W-:Y:S02]  /*30ec0*/  LOP3.LUT R13, R0.reuse, 0x28, R3.reuse, 0xfe, !PT ;  /* 0x00000028000d7812 */ /* 0x140fe400078efe03 */
[C-C-:B------:R-:W-:Y:S02]  /*30ed0*/  LOP3.LUT R12, R0.reuse, 0x2a, R3.reuse, 0xfe, !PT ;  /* 0x0000002a000c7812 */ /* 0x140fe400078efe03 */
[C-C-:B------:R-:W-:Y:S02]  /*30ee0*/  LOP3.LUT R11, R0.reuse, 0x2c, R3.reuse, 0xfe, !PT ;  /* 0x0000002c000b7812 */ /* 0x140fe400078efe03 */
[C-C-:B------:R-:W-:Y:S02]  /*30ef0*/  LOP3.LUT R10, R0.reuse, 0x2e, R3.reuse, 0xfe, !PT ;  /* 0x0000002e000a7812 */ /* 0x140fe400078efe03 */
[C-C-:B-1----:R-:W-:Y:S02]  /*30f00*/  LOP3.LUT R197, R0.reuse, 0xf0, R3.reuse, 0xfe, !PT ;  /* 0x000000f000c57812 */ /* 0x142fe400078efe03 */
[----:B------:R-:W-:-:S02]  /*30f10*/  LOP3.LUT R9, R0, 0x30, R3, 0xfe, !PT ;  /* 0x0000003000097812 */ /* 0x000fc400078efe03 */
[C-C-:B------:R-:W-:Y:S01]  /*30f20*/  LOP3.LUT R8, R0.reuse, 0x32, R3.reuse, 0xfe, !PT ;  /* 0x0000003200087812 */ /* 0x140fe200078efe03 */
[----:B------:R1:W-:Y:S01]  /*30f30*/  STL [R1+0x4], R197 ;  /* 0x000004c501007387 */ /* 0x0003e20000100800 */
[C-C-:B------:R-:W-:Y:S02]  /*30f40*/  LOP3.LUT R7, R0.reuse, 0x34, R3.reuse, 0xfe, !PT ;  /* 0x0000003400077812 */ /* 0x140fe400078efe03 */
[C-C-:B------:R-:W-:Y:S02]  /*30f50*/  LOP3.LUT R6, R0.reuse, 0x36, R3.reuse, 0xfe, !PT ;  /* 0x0000003600067812 */ /* 0x140fe400078efe03 */
[C-C-:B------:R-:W-:Y:S02]  /*30f60*/  LOP3.LUT R5, R0.reuse, 0x38, R3.reuse, 0xfe, !PT ;  /* 0x0000003800057812 */ /* 0x140fe400078efe03 */
[C-C-:B------:R-:W-:Y:S02]  /*30f70*/  LOP3.LUT R4, R0.reuse, 0x3a, R3.reuse, 0xfe, !PT ;  /* 0x0000003a00047812 */ /* 0x140fe400078efe03 */
[----:B------:R-:W-:-:S02]  /*30f80*/  LOP3.LUT R160, R0, 0x3c, R3, 0xfe, !PT ;  /* 0x0000003c00a07812 */ /* 0x000fc400078efe03 */
[C-C-:B-1----:R-:W-:Y:S02]  /*30f90*/  LOP3.LUT R197, R0.reuse, 0xf2, R3.reuse, 0xfe, !PT ;  /* 0x000000f200c57812 */ /* 0x142fe400078efe03 */
[C-C-:B------:R-:W-:Y:S02]  /*30fa0*/  LOP3.LUT R162, R0.reuse, 0x3e, R3.reuse, 0xfe, !PT ;  /* 0x0000003e00a27812 */ /* 0x140fe400078efe03 */
[C-C-:B------:R-:W-:Y:S01]  /*30fb0*/  LOP3.LUT R163, R0.reuse, 0x40, R3.reuse, 0xfe, !PT ;  /* 0x0000004000a37812 */ /* 0x140fe200078efe03 */
[----:B------:R1:W-:Y:S01]  /*30fc0*/  STL [R1+0x8], R197 ;  /* 0x000008c501007387 */ /* 0x0003e20000100800 */
[C-C-:B------:R-:W-:Y:S02]  /*30fd0*/  LOP3.LUT R164, R0.reuse, 0x42, R3.reuse, 0xfe, !PT ;  /* 0x0000004200a47812 */ /* 0x140fe400078efe03 */
[C-C-:B------:R-:W-:Y:S02]  /*30fe0*/  LOP3.LUT R165, R0.reuse, 0x44, R3.reuse, 0xfe, !PT ;  /* 0x0000004400a57812 */ /* 0x140fe400078efe03 */
[----:B------:R-:W-:-:S02]  /*30ff0*/  LOP3.LUT R166, R0, 0x46, R3, 0xfe, !PT ;  /* 0x0000004600a67812 */ /* 0x000fc400078efe03 */
[C-C-:B------:R-:W-:Y:S02]  /*31000*/  LOP3.LUT R167, R0.reuse, 0x48, R3.reuse, 0xfe, !PT ;  /* 0x0000004800a77812 */ /* 0x140fe400078efe03 */
[C-C-:B------:R-:W-:Y:S02]  /*31010*/  LOP3.LUT R168, R0.reuse, 0x4a, R3.reuse, 0xfe, !PT ;  /* 0x0000004a00a87812 */ /* 0x140fe400078efe03 */
[C-C-:B-1----:R-:W-:Y:S02]  /*31020*/  LOP3.LUT R197, R0.reuse, 0xf4, R3.reuse, 0xfe, !PT ;  /* 0x000000f400c57812 */ /* 0x142fe400078efe03 */
[C-C-:B------:R-:W-:Y:S02]  /*31030*/  LOP3.LUT R169, R0.reuse, 0x4c, R3.reuse, 0xfe, !PT ;  /* 0x0000004c00a97812 */ /* 0x140fe400078efe03 */
[C-C-:B------:R-:W-:Y:S01]  /*31040*/  LOP3.LUT R170, R0.reuse, 0x4e, R3.reuse, 0xfe, !PT ;  /* 0x0000004e00aa7812 */ /* 0x140fe200078efe03 */
[----:B------:R1:W-:Y:S01]  /*31050*/  STL [R1+0xc], R197 ;  /* 0x00000cc501007387 */ /* 0x0003e20000100800 */
        /* <DEDUP_REMOVED lines=85> */
[----:B-1----:R-:W-:Y:S02]  /*315b0*/  LOP3.LUT R197, R0, 0xfc, R3, 0xfe, !PT ;  /* 0x000000fc00c57812 */ /* 0x002fe400078efe03 */
[----:B------:R-:W2:Y:S01]  /*315c0*/  LDL.LU R0, [R1+0xb90] ;  /* 0x000b900001007983 */ /* 0x000ea20000300800 */
[----:B------:R-:W-:Y:S02]  /*315d0*/  WARPGROUP.DEPBAR.LE gsb0, 0x0 ;  /* 0x00008000000079c5 */ /* 0x000fe40000010000 */
[----:B------:R-:W-:-:S04]  /*315e0*/  DEPBAR.LE SB0, 0x0 ;  /* 0x000080000000791a */ /* 0x000fc80000000000 */
[----:B------:R-:W2:Y:S01]  /*315f0*/  LDL.LU R3, [R1+0xb98] ;  /* 0x000b980001037983 */ /* 0x000ea20000300800 */
[----:B------:R-:W-:Y:S01]  /*31600*/  LOP3.LUT R249, R249, 0x70, RZ, 0xc0, !PT ;  /* 0x00000070f9f97812 */ /* 0x000fe200078ec0ff */
[----:B------:R-:W-:Y:S01]  /*31610*/  BAR.SYNC.DEFER_BLOCKING 0x0 ;  /* 0x0000000000007b1d */ /* 0x000fe20000010000 */
[----:B--2---:R-:W-:-:S03]  /*31620*/  ISETP.GE.AND P0, PT, R3, R0, PT ;  /* 0x000000000300720c */ /* 0x004fc60003f06270 */
[----:B------:R-:W-:Y:S02]  /*31630*/  IMAD.IADD R0, R249, 0x1, R217 ;  /* 0x00000001f9007824 */ /* 0x000fe400078e02d9 */
[----:B------:R-:W1:Y:S03]  /*31640*/  S2R R217, SR_TID.X ;  /* 0x0000000000d97919 */ /* 0x000e660000002100 */
[----:B------:R-:W-:Y:S01]  /*31650*/  STSM.16.M88.4 [R0], R24 ;  /* 0x0000001800007844 */ /* 0x000fe20000000200 */
[----:B------:R-:W-:Y:S01]  /*31660*/  BAR.SYNC.DEFER_BLOCKING 0x0 ;  /* 0x0000000000007b1d */ /* 0x000fe20000010000 */
[----:B------:R-:W-:Y:S02]  /*31670*/  ISETP.LT.AND P3, PT, R196, UR4, !P0 ;  /* 0x00000004c4007c0c */ /* 0x000fe4000c761270 */
[----:B------:R-:W-:-:S05]  /*31680*/  ISETP.LT.AND P2, PT, R209, UR5, !P0 ;  /* 0x00000005d1007c0c */ /* 0x000fca000c741270 */
[----:B------:R-:W2:Y:S01]  /*31690*/  LDC R209, c[0x0][0x248] ;  /* 0x00009200ffd17b82 */ /* 0x000ea20000000800 */
[----:B------:R-:W-:Y:S01]  /*316a0*/  ULDC UR4, c[0x0][0x244] ;  /* 0x0000910000047ab9 */ /* 0x000fe20000000800 */
[----:B-1----:R-:W-:-:S04]  /*316b0*/  LOP3.LUT R217, R217, 0x7f, RZ, 0xc0, !PT ;  /* 0x0000007fd9d97812 */ /* 0x002fc800078ec0ff */
[----:B------:R-:W-:Y:S01]  /*316c0*/  LEA R196, R217, UR7, 0x4 ;  /* 0x00000007d9c47c11 */ /* 0x000fe2000f8e20ff */
[----:B------:R-:W-:Y:S01]  /*316d0*/  IMAD R249, R3, UR4, RZ ;  /* 0x0000000403f97c24 */ /* 0x000fe2000f8e02ff */
[----:B------:R-:W-:-:S03]  /*316e0*/  ULDC.64 UR6, c[0x0][0x220] ;  /* 0x0000880000067ab9 */ /* 0x000fc60000000a00 */
[----:B------:R-:W1:Y:S01]  /*316f0*/  LDS.128 R24, [R196] ;  /* 0x00000000c4187984 */ /* 0x000e620000000c00 */
[C---:B--2---:R-:W-:Y:S01]  /*31700*/  IMAD R3, R161.reuse, R209, RZ ;  /* 0x000000d1a1037224 */ /* 0x044fe200078e02ff */
[----:B------:R-:W-:Y:S01]  /*31710*/  BAR.SYNC.DEFER_BLOCKING 0x0 ;  /* 0x0000000000007b1d */ /* 0x000fe20000010000 */
[----:B------:R-:W-:-:S05]  /*31720*/  ISETP.LT.AND P4, PT, R161, UR15, !P0 ;  /* 0x0000000fa1007c0c */ /* 0x000fca000c781270 */
[----:B------:R-:W-:Y:S01]  /*31730*/  ULDC UR4, c[0x0][0x22c] ;  /* 0x00008b0000047ab9 */ /* 0x000fe20000000800 */
[----:B------:R-:W-:Y:S01]  /*31740*/  STSM.16.M88.4 [R0], R28 ;  /* 0x0000001c00007844 */ /* 0x000fe20000000200 */
[----:B------:R-:W-:Y:S06]  /*31750*/  BAR.SYNC.DEFER_BLOCKING 0x0 ;  /* 0x0000000000007b1d */ /* 0x000fec0000010000 */
[----:B------:R-:W2:Y:S02]  /*31760*/  LDS.128 R28, [R196] ;  /* 0x00000000c41c7984 */ /* 0x000ea40000000c00 */
[----:B------:R-:W-:Y:S06]  /*31770*/  BAR.SYNC.DEFER_BLOCKING 0x0 ;  /* 0x0000000000007b1d */ /* 0x000fec0000010000 */
[----:B------:R-:W-:Y:S02]  /*31780*/  STSM.16.M88.4 [R0], R32 ;  /* 0x0000002000007844 */ /* 0x000fe40000000200 */
[----:B------:R-:W-:Y:S06]  /*31790*/  BAR.SYNC.DEFER_BLOCKING 0x0 ;  /* 0x0000000000007b1d */ /* 0x000fec0000010000 */
[----:B------:R-:W3:Y:S02]  /*317a0*/  LDS.128 R32, [R196] ;  /* 0x00000000c4207984 */ /* 0x000ee40000000c00 */
[----:B------:R-:W-:Y:S06]  /*317b0*/  BAR.SYNC.DEFER_BLOCKING 0x0 ;  /* 0x0000000000007b1d */ /* 0x000fec0000010000 */
[----:B------:R-:W-:Y:S02]  /*317c0*/  STSM.16.M88.4 [R0], R36 ;  /* 0x0000002400007844 */ /* 0x000fe40000000200 */
[----:B------:R-:W-:Y:S06]  /*317d0*/  BAR.SYNC.DEFER_BLOCKING 0x0 ;  /* 0x0000000000007b1d */ /* 0x000fec0000010000 */
[----:B------:R-:W4:Y:S02]  /*317e0*/  LDS.128 R36, [R196] ;  /* 0x00000000c4247984 */ /* 0x000f240000000c00 */
        /* <DEDUP_REMOVED lines=108> */
[----:B------:R-:W-:Y:S01]  /*31eb0*/  BAR.SYNC.DEFER_BLOCKING 0x0 ;  /* 0x0000000000007b1d */ /* 0x000fe20000010000 */
[----:B------:R-:W-:-:S02]  /*31ec0*/  LEA R217, P1, R249, UR6, 0x2 ;  /* 0x00000006f9d97c11 */ /* 0x000fc4000f8210ff */
[C---:B------:R-:W-:Y:S02]  /*31ed0*/  ISETP.LT.AND P6, PT, R2.reuse, UR4, !P0 ;  /* 0x0000000402007c0c */ /* 0x040fe4000c7c1270 */
[----:B------:R-:W-:Y:S01]  /*31ee0*/  LEA.HI.X.SX32 R161, R249, UR7, 0x2, P1 ;  /* 0x00000007f9a17c11 */ /* 0x000fe200088f16ff */
[----:B------:R-:W-:Y:S01]  /*31ef0*/  IMAD R249, R2, R209, RZ ;  /* 0x000000d102f97224 */ /* 0x000fe200078e02ff */
[C---:B------:R-:W-:Y:S01]  /*31f00*/  LEA R2, P1, R3.reuse, R217, 0x2 ;  /* 0x000000d903027211 */ /* 0x040fe200078210ff */
[----:B------:R-:W-:Y:S01]  /*31f10*/  ULDC UR4, c[0x0][0x22c] ;  /* 0x00008b0000047ab9 */ /* 0x000fe20000000800 */
[----:B------:R1:W-:Y:S02]  /*31f20*/  STSM.16.M88.4 [R0], R148 ;  /* 0x0000009400007844 */ /* 0x0003e40000000200 */
[----:B------:R-:W-:Y:S01]  /*31f30*/  LEA.HI.X.SX32 R3, R3, R161, 0x2, P1 ;  /* 0x000000a103037211 */ /* 0x000fe200008f16ff */
[----:B------:R-:W-:Y:S01]  /*31f40*/  BAR.SYNC.DEFER_BLOCKING 0x0 ;  /* 0x0000000000007b1d */ /* 0x000fe20000010000 */
[C---:B------:R-:W-:Y:S01]  /*31f50*/  ISETP.LT.AND P1, PT, R155.reuse, UR4, !P0 ;  /* 0x000000049b007c0c */ /* 0x040fe2000c721270 */
[----:B------:R-:W-:-:S04]  /*31f60*/  IMAD R155, R155, R209, RZ ;  /* 0x000000d19b9b7224 */ /* 0x000fc800078e02ff */
[----:B------:R-:W-:Y:S01]  /*31f70*/  ULDC UR4, c[0x0][0x22c] ;  /* 0x00008b0000047ab9 */ /* 0x000fe20000000800 */
[----:B-1----:R-:W-:-:S04]  /*31f80*/  LEA R148, P5, R249, R217, 0x2 ;  /* 0x000000d9f9947211 */ /* 0x002fc800078a10ff */
[----:B------:R-:W-:Y:S02]  /*31f90*/  LEA.HI.X.SX32 R149, R249, R161, 0x2, P5 ;  /* 0x000000a1f9957211 */ /* 0x000fe400028f16ff */
[C---:B------:R-:W-:Y:S01]  /*31fa0*/  ISETP.LT.AND P5, PT, R159.reuse, UR4, !P0 ;  /* 0x000000049f007c0c */ /* 0x040fe2000c7a1270 */
[-C--:B------:R-:W-:Y:S01]  /*31fb0*/  IMAD R159, R159, R209.reuse, RZ ;  /* 0x000000d19f9f7224 */ /* 0x080fe200078e02ff */
[----:B------:R-:W-:Y:S01]  /*31fc0*/  ULDC UR4, c[0x0][0x22c] ;  /* 0x00008b0000047ab9 */ /* 0x000fe20000000800 */
[----:B------:R-:W-:Y:S01]  /*31fd0*/  IMAD R0, R153, R209, RZ ;  /* 0x000000d199007224 */ /* 0x000fe200078e02ff */
[----:B------:R-:W4:Y:S04]  /*31fe0*/  LDL.LU R249, [R1+0x10] ;  /* 0x0000100001f97983 */ /* 0x000f280000300800 */
[----:B------:R1:W-:Y:S04]  /*31ff0*/  @P4 STG.E desc[UR16][R2.64], R24 ;  /* 0x0000001802004986 */ /* 0x0003e8000c101910 */
[----:B------:R2:W-:Y:S01]  /*32000*/  @P6 STG.E desc[UR16][R148.64], R25 ;  /* 0x0000001994006986 */ /* 0x0005e2000c101910 */
[----:B-1----:R-:W-:-:S02]  /*32010*/  LEA R2, P4, R155, R217, 0x2 ;  /* 0x000000d99b027211 */ /* 0x002fc400078810ff */
[----:B------:R-:W-:Y:S02]  /*32020*/  LEA R24, P6, R159, R217, 0x2 ;  /* 0x000000d99f187211 */ /* 0x000fe400078c10ff */
[----:B------:R-:W-:Y:S02]  /*32030*/  LEA.HI.X.SX32 R3, R155, R161, 0x2, P4 ;  /* 0x000000a19b037211 */ /* 0x000fe400020f16ff */
[C---:B------:R-:W-:Y:S01]  /*32040*/  ISETP.LT.AND P4, PT, R158.reuse, UR4, !P0 ;  /* 0x000000049e007c0c */ /* 0x040fe2000c781270 */
[----:B------:R-:W-:Y:S01]  /*32050*/  IMAD R158, R158, R209, RZ ;  /* 0x000000d19e9e7224 */ /* 0x000fe200078e02ff */
[----:B------:R-:W-:Y:S01]  /*32060*/  ULDC UR4, c[0x0][0x22c] ;  /* 0x00008b0000047ab9 */ /* 0x000fe20000000800 */
[----:B--2---:R-:W-:Y:S01]  /*32070*/  LEA.HI.X.SX32 R25, R159, R161, 0x2, P6 ;  /* 0x000000a19f197211 */ /* 0x004fe200030f16ff */
[----:B------:R-:W2:Y:S01]  /*32080*/  LDL.LU R155, [R1+0x4] ;  /* 0x00000400019b7983 */ /* 0x000ea20000300800 */
[C---:B------:R-:W-:Y:S01]  /*32090*/  ISETP.LT.AND P6, PT, R157.reuse, UR4, !P0 ;  /* 0x000000049d007c0c */ /* 0x040fe2000c7c1270 */
[----:B------:R-:W-:Y:S01]  /*320a0*/  IMAD R157, R157, R209, RZ ;  /* 0x000000d19d9d7224 */ /* 0x000fe200078e02ff */
[----:B------:R-:W-:Y:S01]  /*320b0*/  ULDC UR4, c[0x0][0x22c] ;  /* 0x00008b0000047ab9 */ /* 0x000fe20000000800 */
[----:B------:R1:W-:Y:S04]  /*320c0*/  @P1 STG.E desc[UR16][R2.64], R26 ;  /* 0x0000001a02001986 */ /* 0x0003e8000c101910 */
[----:B------:R3:W-:Y:S04]  /*320d0*/  @P5 STG.E desc[UR16][R24.64], R27 ;  /* 0x0000001b18005986 */ /* 0x0007e8000c101910 */
[----:B------:R-:W2:Y:S01]  /*320e0*/  LDL.LU R159, [R1] ;  /* 0x00000000019f7983 */ /* 0x000ea20000300800 */
[----:B-1----:R-:W-:-:S02]  /*320f0*/  LEA R2, P1, R158, R217, 0x2 ;  /* 0x000000d99e027211 */ /* 0x002fc400078210ff */
[C---:B---3--:R-:W-:Y:S02]  /*32100*/  LEA R24, P5, R157.reuse, R217, 0x2 ;  /* 0x000000d99d187211 */ /* 0x048fe400078a10ff */
[----:B------:R-:W-:Y:S02]  /*32110*/  LEA.HI.X.SX32 R3, R158, R161, 0x2, P1 ;  /* 0x000000a19e037211 */ /* 0x000fe400008f16ff */
[C---:B------:R-:W-:Y:S01]  /*32120*/  ISETP.LT.AND P1, PT, R156.reuse, UR4, !P0 ;  /* 0x000000049c007c0c */ /* 0x040fe2000c721270 */
[----:B------:R-:W-:Y:S01]  /*32130*/  IMAD R156, R156, R209, RZ ;  /* 0x000000d19c9c7224 */ /* 0x000fe200078e02ff */
[----:B------:R-:W-:Y:S01]  /*32140*/  ULDC UR4, c[0x0][0x22c] ;  /* 0x00008b0000047ab9 */ /* 0x000fe20000000800 */
[----:B------:R-:W-:Y:S01]  /*32150*/  LEA.HI.X.SX32 R25, R157, R161, 0x2, P5 ;  /* 0x000000a19d197211 */ /* 0x000fe200028f16ff */
[-C--:B------:R-:W-:Y:S01]  /*32160*/  IMAD R26, R22, R209.reuse, RZ ;  /* 0x000000d1161a7224 */ /* 0x080fe200078e02ff */
[C---:B------:R-:W-:Y:S01]  /*32170*/  ISETP.LT.AND P5, PT, R154.reuse, UR4, !P0 ;  /* 0x000000049a007c0c */ /* 0x040fe2000c7a1270 */
[----:B------:R-:W-:Y:S01]  /*32180*/  IMAD R154, R154, R209, RZ ;  /* 0x000000d19a9a7224 */ /* 0x000fe200078e02ff */
[----:B------:R1:W-:Y:S01]  /*32190*/  @P4 STG.E desc[UR16][R2.64], R28 ;  /* 0x0000001c02004986 */ /* 0x0003e2000c101910 */
[----:B------:R-:W-:-:S03]  /*321a0*/  ULDC UR4, c[0x0][0x22c] ;  /* 0x00008b0000047ab9 */ /* 0x000fc60000000800 */
[----:B------:R3:W-:Y:S04]  /*321b0*/  @P6 STG.E desc[UR16][R24.64], R29 ;  /* 0x0000001d18006986 */ /* 0x0007e8000c101910 */
[----:B------:R-:W2:Y:S01]  /*321c0*/  LDL.LU R158, [R1+0xc] ;  /* 0x00000c00019e7983 */ /* 0x000ea20000300800 */
[----:B-1----:R-:W-:-:S03]  /*321d0*/  LEA R2, P4, R156, R217, 0x2 ;  /* 0x000000d99c027211 */ /* 0x002fc600078810ff */
[----:B------:R-:W2:Y:S01]  /*321e0*/  LDL.LU R157, [R1+0x8] ;  /* 0x00000800019d7983 */ /* 0x000ea20000300800 */
[----:B---3--:R-:W-:Y:S02]  /*321f0*/  LEA R24, P6, R154, R217, 0x2 ;  /* 0x000000d99a187211 */ /* 0x008fe400078c10ff */
[-C--:B------:R-:W-:Y:S02]  /*32200*/  LEA.HI.X.SX32 R3, R156, R161.reuse, 0x2, P4 ;  /* 0x000000a19c037211 */ /* 0x080fe400020f16ff */
[----:B------:R-:W-:Y:S01]  /*32210*/  ISETP.LT.AND P4, PT, R153, UR4, !P0 ;  /* 0x0000000499007c0c */ /* 0x000fe2000c781270 */
[----:B------:R-:W-:Y:S01]  /*32220*/  ULDC UR4, c[0x0][0x22c] ;  /* 0x00008b0000047ab9 */ /* 0x000fe20000000800 */
[----:B------:R-:W-:Y:S02]  /*32230*/  LEA.HI.X.SX32 R25, R154, R161, 0x2, P6 ;  /* 0x000000a19a197211 */ /* 0x000fe400030f16ff */
[C---:B------:R-:W-:Y:S01]  /*32240*/  ISETP.LT.AND P6, PT, R152.reuse, UR4, !P0 ;  /* 0x0000000498007c0c */ /* 0x040fe2000c7c1270 */
[----:B------:R-:W-:Y:S01]  /*32250*/  IMAD R152, R152, R209, RZ ;  /* 0x000000d198987224 */ /* 0x000fe200078e02ff */
[----:B------:R1:W-:Y:S01]  /*32260*/  @P1 STG.E desc[UR16][R2.64], R30 ;  /* 0x0000001e02001986 */ /* 0x0003e2000c101910 */
[----:B------:R-:W-:-:S03]  /*32270*/  ULDC UR4, c[0x0][0x22c] ;  /* 0x00008b0000047ab9 */ /* 0x000fc60000000800 */
[----:B------:R3:W-:Y:S01]  /*32280*/  @P5 STG.E desc[UR16][R24.64], R31 ;  /* 0x0000001f18005986 */ /* 0x0007e2000c101910 */
[-C--:B-1----:R-:W-:Y:S02]  /*32290*/  LEA R2, P1, R0, R217.reuse, 0x2 ;  /* 0x000000d900027211 */ /* 0x082fe400078210ff */
[----:B---3--:R-:W-:Y:S02]  /*322a0*/  LEA R24, P5, R152, R217, 0x2 ;  /* 0x000000d998187211 */ /* 0x008fe400078a10ff */
[----:B------:R-:W-:Y:S01]  /*322b0*/  LEA.HI.X.SX32 R3, R0, R161, 0x2, P1 ;  /* 0x000000a100037211 */ /* 0x000fe200008f16ff */
[C---:B------:R-:W-:Y:S01]  /*322c0*/  IMAD R0, R23.reuse, R209, RZ ;  /* 0x000000d117007224 */ /* 0x040fe200078e02ff */
[----:B------:R-:W-:Y:S01]  /*322d0*/  ISETP.LT.AND P1, PT, R23, UR4, !P0 ;  /* 0x0000000417007c0c */ /* 0x000fe2000c721270 */
[----:B------:R-:W-:Y:S01]  /*322e0*/  ULDC UR4, c[0x0][0x22c] ;  /* 0x00008b0000047ab9 */ /* 0x000fe20000000800 */
[----:B------:R-:W-:Y:S01]  /*322f0*/  LEA.HI.X.SX32 R25, R152, R161, 0x2, P5 ;  /* 0x000000a198197211 */ /* 0x000fe200028f16ff */
[----:B------:R1:W-:Y:S01]  /*32300*/  @P4 STG.E desc[UR16][R2.64], R32 ;  /* 0x0000002002004986 */ /* 0x0003e2000c101910 */
[----:B------:R-:W-:Y:S01]  /*32310*/  ISETP.LT.AND P5, PT, R22, UR4, !P0 ;  /* 0x0000000416007c0c */ /* 0x000fe2000c7a1270 */
[----:B------:R-:W-:-:S02]  /*32320*/  ULDC UR4, c[0x0][0x22c] ;  /* 0x00008b0000047ab9 */ /* 0x000fc40000000800 */
[----:B------:R-:W-:Y:S01]  /*32330*/  @P6 STG.E desc[UR16][R24.64], R33 ;  /* 0x0000002118006986 */ /* 0x000fe2000c101910 */
[-C--:B------:R-:W-:Y:S02]  /*32340*/  LEA R22, P6, R26, R217.reuse, 0x2 ;  /* 0x000000d91a167211 */ /* 0x080fe400078c10ff */
[----:B-1----:R-:W-:-:S04]  /*32350*/  LEA R2, P4, R0, R217, 0x2 ;  /* 0x000000d900027211 */ /* 0x002fc800078810ff */
[----:B------:R-:W-:Y:S01]  /*32360*/  LEA.HI.X.SX32 R3, R0, R161, 0x2, P4 ;  /* 0x000000a100037211 */ /* 0x000fe200020f16ff */
[C---:B------:R-:W-:Y:S01]  /*32370*/  IMAD R0, R21.reuse, R209, RZ ;  /* 0x000000d115007224 */ /* 0x040fe200078e02ff */
[----:B------:R-:W-:Y:S01]  /*32380*/  ISETP.LT.AND P4, PT, R21, UR4, !P0 ;  /* 0x0000000415007c0c */ /* 0x000fe2000c781270 */
[----:B------:R-:W-:Y:S01]  /*32390*/  ULDC UR4, c[0x0][0x22c] ;  /* 0x00008b0000047ab9 */ /* 0x000fe20000000800 */
[----:B------:R-:W-:Y:S01]  /*323a0*/  LEA.HI.X.SX32 R23, R26, R161, 0x2, P6 ;  /* 0x000000a11a177211 */ /* 0x000fe200030f16ff */
[C---:B------:R-:W-:Y:S01]  /*323b0*/  IMAD R26, R20.reuse, R209, RZ ;  /* 0x000000d1141a7224 */ /* 0x040fe200078e02ff */
[----:B------:R1:W-:Y:S01]  /*323c0*/  @P1 STG.E desc[UR16][R2.64], R34 ;  /* 0x0000002202001986 */ /* 0x0003e2000c101910 */
[----:B------:R-:W-:Y:S01]  /*323d0*/  ISETP.LT.AND P6, PT, R20, UR4, !P0 ;  /* 0x0000000414007c0c */ /* 0x000fe2000c7c1270 */
[----:B------:R-:W-:Y:S02]  /*323e0*/  ULDC UR4, c[0x0][0x22c] ;  /* 0x00008b0000047ab9 */ /* 0x000fe40000000800 */
[----:B------:R-:W-:Y:S01]  /*323f0*/  @P5 STG.E desc[UR16][R22.64], R35 ;  /* 0x0000002316005986 */ /* 0x000fe2000c101910 */
[----:B------:R-:W-:-:S02]  /*32400*/  LEA R20, P5, R26, R217, 0x2 ;  /* 0x000000d91a147211 */ /* 0x000fc400078a10ff */
[----:B-1----:R-:W-:-:S04]  /*32410*/  LEA R2, P1, R0, R217, 0x2 ;  /* 0x000000d900027211 */ /* 0x002fc800078210ff */
[----:B------:R-:W-:Y:S01]  /*32420*/  LEA.HI.X.SX32 R3, R0, R161, 0x2, P1 ;  /* 0x000000a100037211 */ /* 0x000fe200008f16ff */
[C---:B------:R-:W-:Y:S01]  /*32430*/  IMAD R0, R19.reuse, R209, RZ ;  /* 0x000000d113007224 */ /* 0x040fe200078e02ff */
[----:B------:R-:W-:Y:S01]  /*32440*/  ISETP.LT.AND P1, PT, R19, UR4, !P0 ;  /* 0x0000000413007c0c */ /* 0x000fe2000c721270 */
[----:B------:R-:W-:Y:S01]  /*32450*/  ULDC UR4, c[0x0][0x22c] ;  /* 0x00008b0000047ab9 */ /* 0x000fe20000000800 */
[----:B------:R-:W-:Y:S01]  /*32460*/  LEA.HI.X.SX32 R21, R26, R161, 0x2, P5 ;  /* 0x000000a11a157211 */ /* 0x000fe200028f16ff */
[C---:B------:R-:W-:Y:S01]  /*32470*/  IMAD R24, R18.reuse, R209, RZ ;  /* 0x000000d112187224 */ /* 0x040fe200078e02ff */
[----:B----4-:R1:W-:Y:S01]  /*32480*/  @P4 STG.E desc[UR16][R2.64], R36 ;  /* 0x0000002402004986 */ /* 0x0103e2000c101910 */
        /* <DEDUP_REMOVED lines=26> */
[----:B------:R3:W-:Y:S01]  /*32630*/  @P6 STG.E desc[UR16][R16.64], R41 ;  /* 0x0000002910006986 */ /* 0x0007e2000c101910 */
        /* <DEDUP_REMOVED lines=12> */
[----:B------:R-:W-:Y:S01]  /*32700*/  LEA R12, P5, R18, R217, 0x2 ;  /* 0x000000d9120c7211 */ /* 0x000fe200078a10ff */
[----:B---3--:R-:W-:-:S02]  /*32710*/  IMAD R16, R10, R209, RZ ;  /* 0x000000d10a107224 */ /* 0x008fc400078e02ff */
[----:B------:R-:W3:Y:S01]  /*32720*/  LDS.128 R20, [R196] ;  /* 0x00000000c4147984 */ /* 0x000ee20000000c00 */
[----:B-1----:R-:W-:-:S04]  /*32730*/  LEA R2, P1, R0, R217, 0x2 ;  /* 0x000000d900027211 */ /* 0x002fc800078210ff */
[----:B------:R-:W-:Y:S01]  /*32740*/  LEA.HI.X.SX32 R3, R0, R161, 0x2, P1 ;  /* 0x000000a100037211 */ /* 0x000fe200008f16ff */
[C---:B------:R-:W-:Y:S01]  /*32750*/  IMAD R0, R11.reuse, R209, RZ ;  /* 0x000000d10b007224 */ /* 0x040fe200078e02ff */
[----:B------:R-:W-:Y:S01]  /*32760*/  ISETP.LT.AND P1, PT, R11, UR4, !P0 ;  /* 0x000000040b007c0c */ /* 0x000fe2000c721270 */
[----:B------:R-:W-:Y:S01]  /*32770*/  ULDC UR4, c[0x0][0x22c] ;  /* 0x00008b0000047ab9 */ /* 0x000fe20000000800 */
[----:B------:R-:W-:Y:S01]  /*32780*/  LEA.HI.X.SX32 R13, R18, R161, 0x2, P5 ;  /* 0x000000a1120d7211 */ /* 0x000fe200028f16ff */
        /* <DEDUP_REMOVED lines=42> */
[----:B------:R-:W-:Y:S02]  /*32a30*/  LEA.HI.X.SX32 R3, R0, R161, 0x2, P1 ;  /* 0x000000a100037211 */ /* 0x000fe400008f16ff */
[C---:B------:R-:W-:Y:S01]  /*32a40*/  ISETP.LT.AND P1, PT, R160.reuse, UR4, !P0 ;  /* 0x00000004a0007c0c */ /* 0x040fe2000c721270 */
[----:B------:R-:W-:Y:S01]  /*32a50*/  IMAD R160, R160, R209, RZ ;  /* 0x000000d1a0a07224 */ /* 0x000fe200078e02ff */
[----:B------:R-:W-:Y:S01]  /*32a60*/  ULDC UR4, c[0x0][0x22c] ;  /* 0x00008b0000047ab9 */ /* 0x000fe20000000800 */
[----:B------:R-:W-:Y:S02]  /*32a70*/  LEA.HI.X.SX32 R5, R10, R161, 0x2, P5 ;  /* 0x000000a10a057211 */ /* 0x000fe400028f16ff */
[C---:B------:R-:W-:Y:S01]  /*32a80*/  ISETP.LT.AND P5, PT, R162.reuse, UR4, !P0 ;  /* 0x00000004a2007c0c */ /* 0x040fe2000c7a1270 */
[----:B------:R-:W-:Y:S01]  /*32a90*/  IMAD R162, R162, R209, RZ ;  /* 0x000000d1a2a27224 */ /* 0x000fe200078e02ff */
[----:B------:R1:W-:Y:S01]  /*32aa0*/  @P4 STG.E desc[UR16][R2.64], R52 ;  /* 0x0000003402004986 */ /* 0x0003e2000c101910 */
[----:B------:R-:W-:-:S03]  /*32ab0*/  ULDC UR4, c[0x0][0x22c] ;  /* 0x00008b0000047ab9 */ /* 0x000fc60000000800 */
[----:B------:R4:W-:Y:S01]  /*32ac0*/  @P6 STG.E desc[UR16][R4.64], R53 ;  /* 0x0000003504006986 */ /* 0x0009e2000c101910 */
[C---:B------:R-:W-:Y:S01]  /*32ad0*/  IMAD R0, R163.reuse, R209, RZ ;  /* 0x000000d1a3007224 */ /* 0x040fe200078e02ff */
[-C--:B-1----:R-:W-:Y:S02]  /*32ae0*/  LEA R2, P4, R160, R217.reuse, 0x2 ;  /* 0x000000d9a0027211 */ /* 0x082fe400078810ff */
[----:B----4-:R-:W-:Y:S02]  /*32af0*/  LEA R4, P6, R162, R217, 0x2 ;  /* 0x000000d9a2047211 */ /* 0x010fe400078c10ff */
[-C--:B------:R-:W-:Y:S02]  /*32b00*/  LEA.HI.X.SX32 R3, R160, R161.reuse, 0x2, P4 ;  /* 0x000000a1a0037211 */ /* 0x080fe400020f16ff */
[----:B------:R-:W-:Y:S01]  /*32b10*/  ISETP.LT.AND P4, PT, R163, UR4, !P0 ;  /* 0x00000004a3007c0c */ /* 0x000fe2000c781270 */
[----:B------:R-:W-:Y:S01]  /*32b20*/  ULDC UR4, c[0x0][0x22c] ;  /* 0x00008b0000047ab9 */ /* 0x000fe20000000800 */
[----:B------:R-:W-:-:S02]  /*32b30*/  LEA.HI.X.SX32 R5, R162, R161, 0x2, P6 ;  /* 0x000000a1a2057211 */ /* 0x000fc400030f16ff */
[C---:B------:R-:W-:Y:S01]  /*32b40*/  ISETP.LT.AND P6, PT, R164.reuse, UR4, !P0 ;  /* 0x00000004a4007c0c */ /* 0x040fe2000c7c1270 */
[----:B------:R-:W-:Y:S01]  /*32b50*/  IMAD R164, R164, R209, RZ ;  /* 0x000000d1a4a47224 */ /* 0x000fe200078e02ff */
[----:B------:R1:W-:Y:S01]  /*32b60*/  @P1 STG.E desc[UR16][R2.64], R54 ;  /* 0x0000003602001986 */ /* 0x0003e2000c101910 */
[----:B------:R-:W-:-:S03]  /*32b70*/  ULDC UR4, c[0x0][0x22c] ;  /* 0x00008b0000047ab9 */ /* 0x000fc60000000800 */
[----:B------:R4:W-:Y:S01]  /*32b80*/  @P5 STG.E desc[UR16][R4.64], R55 ;  /* 0x0000003704005986 */ /* 0x0009e2000c101910 */
[-C--:B-1----:R-:W-:Y:S02]  /*32b90*/  LEA R2, P1, R0, R217.reuse, 0x2 ;  /* 0x000000d900027211 */ /* 0x082fe400078210ff */
[----:B----4-:R-:W-:Y:S02]  /*32ba0*/  LEA R4, P5, R164, R217, 0x2 ;  /* 0x000000d9a4047211 */ /* 0x010fe400078a10ff */
[----:B------:R-:W-:Y:S01]  /*32bb0*/  LEA.HI.X.SX32 R3, R0, R161, 0x2, P1 ;  /* 0x000000a100037211 */ /* 0x000fe200008f16ff */
[C---:B------:R-:W-:Y:S01]  /*32bc0*/  IMAD R0, R165.reuse, R209, RZ ;  /* 0x000000d1a5007224 */ /* 0x040fe200078e02ff */
        /* <DEDUP_REMOVED lines=78> */
[----:B------:R-:W-:Y:S01]  /*330b0*/  LEA R6, P4, R0, R217, 0x2 ;  /* 0x000000d900067211 */ /* 0x000fe200078810ff */
[----:B------:R-:W-:-:S02]  /*330c0*/  ULDC UR4, c[0x0][0x22c] ;  /* 0x00008b0000047ab9 */ /* 0x000fc40000000800 */
[----:B------:R4:W-:Y:S01]  /*330d0*/  @P6 STG.E desc[UR16][R4.64], R69 ;  /* 0x0000004504006986 */ /* 0x0009e2000c101910 */
[----:B------:R-:W-:Y:S02]  /*330e0*/  LEA R8, P6, R178, R217, 0x2 ;  /* 0x000000d9b2087211 */ /* 0x000fe400078c10ff */
        /* <DEDUP_REMOVED lines=8> */
[----:B-1----:R-:W-:Y:S01]  /*33170*/  LEA R2, P1, R0, R217, 0x2 ;  /* 0x000000d900027211 */ /* 0x002fe200078210ff */
[----:B------:R-:W-:-:S02]  /*33180*/  ULDC UR4, c[0x0][0x22c] ;  /* 0x00008b0000047ab9 */ /* 0x000fc40000000800 */
[----:B------:R1:W-:Y:S01]  /*33190*/  @P5 STG.E desc[UR16][R8.64], R71 ;  /* 0x0000004708005986 */ /* 0x0003e2000c101910 */
        /* <DEDUP_REMOVED lines=9> */
[----:B---3--:R-:W-:Y:S01]  /*33230*/  LEA R6, P4, R0, R217, 0x2 ;  /* 0x000000d900067211 */ /* 0x008fe200078810ff */
[----:B------:R-:W-:-:S02]  /*33240*/  ULDC UR4, c[0x0][0x22c] ;  /* 0x00008b0000047ab9 */ /* 0x000fc40000000800 */
[----:B------:R3:W-:Y:S01]  /*33250*/  @P6 STG.E desc[UR16][R4.64], R73 ;  /* 0x0000004904006986 */ /* 0x0007e2000c101910 */
[----:B-1----:R-:W-:Y:S02]  /*33260*/  LEA R8, P6, R182, R217, 0x2 ;  /* 0x000000d9b6087211 */ /* 0x002fe400078c10ff */
        /* <DEDUP_REMOVED lines=8> */
[----:B----4-:R-:W-:Y:S01]  /*332f0*/  LEA R2, P1, R0, R217, 0x2 ;  /* 0x000000d900027211 */ /* 0x010fe200078210ff */
[----:B------:R-:W-:-:S02]  /*33300*/  ULDC UR4, c[0x0][0x22c] ;  /* 0x00008b0000047ab9 */ /* 0x000fc40000000800 */
[----:B------:R4:W-:Y:S01]  /*33310*/  @P5 STG.E desc[UR16][R8.64], R75 ;  /* 0x0000004b08005986 */ /* 0x0009e2000c101910 */
[----:B---3--:R-:W-:Y:S02]  /*33320*/  LEA R4, P5, R184, R217, 0x2 ;  /* 0x000000d9b8047211 */ /* 0x008fe400078a10ff */
        /* <DEDUP_REMOVED lines=52> */
[----:B------:R-:W-:Y:S01]  /*33670*/  LEA.HI.X.SX32 R5, R192, R161, 0x2, P5 ;  /* 0x000000a1c0057211 */ /* 0x000fe200028f16ff */
[----:B------:R4:W-:Y:S01]  /*33680*/  @P4 STG.E desc[UR16][R2.64], R84 ;  /* 0x0000005402004986 */ /* 0x0009e2000c101910 */
[C---:B------:R-:W-:Y:S01]  /*33690*/  ISETP.LT.AND P5, PT, R194.reuse, UR4, !P0 ;  /* 0x00000004c2007c0c */ /* 0x040fe2000c7a1270 */
[----:B------:R-:W-:Y:S01]  /*336a0*/  IMAD R194, R194, R209, RZ ;  /* 0x000000d1c2c27224 */ /* 0x000fe200078e02ff */
[----:B---3--:R-:W-:Y:S01]  /*336b0*/  LEA R6, P4, R0, R217, 0x2 ;  /* 0x000000d900067211 */ /* 0x008fe200078810ff */
[----:B------:R3:W-:Y:S01]  /*336c0*/  @P6 STG.E desc[UR16][R4.64], R85 ;  /* 0x0000005504006986 */ /* 0x0007e2000c101910 */
[----:B------:R-:W-:-:S02]  /*336d0*/  ULDC UR4, c[0x0][0x22c] ;  /* 0x00008b0000047ab9 */ /* 0x000fc40000000800 */
[----:B-1----:R-:W-:Y:S02]  /*336e0*/  LEA R8, P6, R194, R217, 0x2 ;  /* 0x000000d9c2087211 */ /* 0x002fe400078c10ff */
[----:B------:R-:W-:Y:S01]  /*336f0*/  LEA.HI.X.SX32 R7, R0, R161, 0x2, P4 ;  /* 0x000000a100077211 */ /* 0x000fe200020f16ff */
[C---:B------:R-:W-:Y:S01]  /*33700*/  IMAD R0, R195.reuse, R209, RZ ;  /* 0x000000d1c3007224 */ /* 0x040fe200078e02ff */
[----:B------:R-:W-:Y:S01]  /*33710*/  ISETP.LT.AND P4, PT, R195, UR4, !P0 ;  /* 0x00000004c3007c0c */ /* 0x000fe2000c781270 */
[----:B------:R-:W-:Y:S01]  /*33720*/  ULDC UR4, c[0x0][0x22c] ;  /* 0x00008b0000047ab9 */ /* 0x000fe20000000800 */
[----:B------:R-:W-:Y:S01]  /*33730*/  LEA.HI.X.SX32 R9, R194, R161, 0x2, P6 ;  /* 0x000000a1c2097211 */ /* 0x000fe200030f16ff */
[----:B------:R1:W-:Y:S01]  /*33740*/  @P1 STG.E desc[UR16][R6.64], R86 ;  /* 0x0000005606001986 */ /* 0x0003e2000c101910 */
[----:B------:R-:W-:Y:S01]  /*33750*/  IMAD R10, R209, 0x2, R0 ;  /* 0x00000002d10a7824 */ /* 0x000fe200078e0200 */
[-C--:B----4-:R-:W-:Y:S02]  /*33760*/  LEA R2, P1, R0, R217.reuse, 0x2 ;  /* 0x000000d900027211 */ /* 0x090fe400078210ff */
[----:B------:R4:W-:Y:S02]  /*33770*/  @P5 STG.E desc[UR16][R8.64], R87 ;  /* 0x0000005708005986 */ /* 0x0009e4000c101910 */
[----:B---3--:R-:W-:-:S02]  /*33780*/  LEA R4, P5, R10, R217, 0x2 ;  /* 0x000000d90a047211 */ /* 0x008fc400078a10ff */
[-C--:B------:R-:W-:Y:S01]  /*33790*/  LEA.HI.X.SX32 R3, R0, R161.reuse, 0x2, P1 ;  /* 0x000000a100037211 */ /* 0x080fe200008f16ff */
[C---:B------:R-:W-:Y:S01]  /*337a0*/  IMAD R0, R209.reuse, 0x2, R10 ;  /* 0x00000002d1007824 */ /* 0x040fe200078e020a */
[----:B------:R-:W-:Y:S02]  /*337b0*/  LEA.HI.X.SX32 R5, R10, R161, 0x2, P5 ;  /* 0x000000a10a057211 */ /* 0x000fe400028f16ff */
[----:B------:R-:W-:Y:S01]  /*337c0*/  ISETP.LT.AND P6, PT, R198, UR4, !P0 ;  /* 0x00000004c6007c0c */ /* 0x000fe2000c7c1270 */
[----:B------:R3:W-:Y:S01]  /*337d0*/  @P4 STG.E desc[UR16][R2.64], R88 ;  /* 0x0000005802004986 */ /* 0x0007e2000c101910 */
[----:B------:R-:W-:Y:S01]  /*337e0*/  IMAD R10, R209, 0x2, R0 ;  /* 0x00000002d10a7824 */ /* 0x000fe200078e0200 */
[-C--:B-1----:R-:W-:Y:S01]  /*337f0*/  LEA R6, P4, R0, R217.reuse, 0x2 ;  /* 0x000000d900067211 */ /* 0x082fe200078810ff */
[----:B------:R-:W-:Y:S01]  /*33800*/  ULDC UR4, c[0x0][0x22c] ;  /* 0x00008b0000047ab9 */ /* 0x000fe20000000800 */
[----:B------:R1:W-:Y:S02]  /*33810*/  @P3 STG.E desc[UR16][R4.64], R89 ;  /* 0x0000005904003986 */ /* 0x0003e4000c101910 */
[----:B----4-:R-:W-:-:S02]  /*33820*/  LEA R8, P3, R10, R217, 0x2 ;  /* 0x000000d90a087211 */ /* 0x010fc400078610ff */
[-C--:B------:R-:W-:Y:S01]  /*33830*/  LEA.HI.X.SX32 R7, R0, R161.reuse, 0x2, P4 ;  /* 0x000000a100077211 */ /* 0x080fe200020f16ff */
[----:B------:R-:W-:Y:S01]  /*33840*/  IMAD R0, R209, 0x2, R10 ;  /* 0x00000002d1007824 */ /* 0x000fe200078e020a */
[----:B------:R-:W-:Y:S01]  /*33850*/  ISETP.LT.AND P1, PT, R199, UR4, !P0 ;  /* 0x00000004c7007c0c */ /* 0x000fe2000c721270 */
[----:B------:R-:W-:Y:S01]  /*33860*/  ULDC UR4, c[0x0][0x22c] ;  /* 0x00008b0000047ab9 */ /* 0x000fe20000000800 */
[----:B------:R-:W-:Y:S01]  /*33870*/  LEA.HI.X.SX32 R9, R10, R161, 0x2, P3 ;  /* 0x000000a10a097211 */ /* 0x000fe200018f16ff */
[----:B------:R4:W-:Y:S01]  /*33880*/  @P2 STG.E desc[UR16][R6.64], R90 ;  /* 0x0000005a06002986 */ /* 0x0009e2000c101910 */
[----:B------:R-:W-:Y:S01]  /*33890*/  IMAD R10, R209, 0x2, R0 ;  /* 0x00000002d10a7824 */ /* 0x000fe200078e0200 */
[----:B------:R-:W-:Y:S01]  /*338a0*/  ISETP.LT.AND P5, PT, R200, UR4, !P0 ;  /* 0x00000004c8007c0c */ /* 0x000fe2000c7a1270 */
[----:B------:R-:W-:Y:S01]  /*338b0*/  ULDC UR4, c[0x0][0x22c] ;  /* 0x00008b0000047ab9 */ /* 0x000fe20000000800 */
[-C--:B---3--:R-:W-:Y:S01]  /*338c0*/  LEA R2, P2, R0, R217.reuse, 0x2 ;  /* 0x000000d900027211 */ /* 0x088fe200078410ff */
[----:B------:R3:W-:Y:S01]  /*338d0*/  @P6 STG.E desc[UR16][R8.64], R91 ;  /* 0x0000005b08006986 */ /* 0x0007e2000c101910 */
[----:B-1----:R-:W-:-:S02]  /*338e0*/  LEA R4, P6, R10, R217, 0x2 ;  /* 0x000000d90a047211 */ /* 0x002fc400078c10ff */
        /* <DEDUP_REMOVED lines=9> */
[-C--:B----4-:R-:W-:Y:S01]  /*33980*/  LEA R6, P1, R0, R217.reuse, 0x2 ;  /* 0x000000d900067211 */ /* 0x090fe200078210ff */
[----:B------:R4:W-:Y:S01]  /*33990*/  @P5 STG.E desc[UR16][R4.64], R93 ;  /* 0x0000005d04005986 */ /* 0x0009e2000c101910 */
[----:B---3--:R-:W-:-:S02]  /*339a0*/  LEA R8, P5, R10, R217, 0x2 ;  /* 0x000000d90a087211 */ /* 0x008fc400078a10ff */
        /* <DEDUP_REMOVED lines=9> */
[-C--:B-1----:R-:W-:Y:S01]  /*33a40*/  LEA R2, P4, R0, R217.reuse, 0x2 ;  /* 0x000000d900027211 */ /* 0x082fe200078810ff */
[----:B------:R1:W-:Y:S01]  /*33a50*/  @P3 STG.E desc[UR16][R8.64], R95 ;  /* 0x0000005f08003986 */ /* 0x0003e2000c101910 */
        /* <DEDUP_REMOVED lines=26> */
[C---:B------:R-:W-:Y:S01]  /*33c00*/  IMAD R0, R209.reuse, 0x2, R10 ;  /* 0x00000002d1007824 */ /* 0x040fe200078e020a */
        /* <DEDUP_REMOVED lines=231> */
[----:B------:R-:W-:Y:S01]  /*34a80*/  IMAD R10, R209, 0x2, R0 ;  /* 0x00000002d10a7824 */ /* 0x000fe200078e0200 */
[----:B------:R-:W-:Y:S01]  /*34a90*/  ISETP.LT.AND P5, PT, R251, UR4, !P0 ;  /* 0x00000004fb007c0c */ /* 0x000fe2000c7a1270 */
[----:B------:R4:W-:Y:S01]  /*34aa0*/  @P2 STG.E desc[UR16][R6.64], R138 ;  /* 0x0000008a06002986 */ /* 0x0009e2000c101910 */
[-C--:B---3--:R-:W-:Y:S01]  /*34ab0*/  LEA R2, P2, R0, R217.reuse, 0x2 ;  /* 0x000000d900027211 */ /* 0x088fe200078410ff */
[----:B------:R-:W-:Y:S02]  /*34ac0*/  ULDC UR4, c[0x0][0x22c] ;  /* 0x00008b0000047ab9 */ /* 0x000fe40000000800 */
[----:B------:R3:W-:Y:S01]  /*34ad0*/  @P6 STG.E desc[UR16][R8.64], R139 ;  /* 0x0000008b08006986 */ /* 0x0007e2000c101910 */
[----:B-1----:R-:W-:-:S02]  /*34ae0*/  LEA R4, P6, R10, R217, 0x2 ;  /* 0x000000d90a047211 */ /* 0x002fc400078c10ff */
[-C--:B------:R-:W-:Y:S01]  /*34af0*/  LEA.HI.X.SX32 R3, R0, R161.reuse, 0x2, P2 ;  /* 0x000000a100037211 */ /* 0x080fe200010f16ff */
[----:B------:R-:W-:Y:S01]  /*34b00*/  IMAD R0, R209, 0x2, R10 ;  /* 0x00000002d1007824 */ /* 0x000fe200078e020a */
[----:B------:R-:W-:Y:S02]  /*34b10*/  LEA.HI.X.SX32 R5, R10, R161, 0x2, P6 ;  /* 0x000000a10a057211 */ /* 0x000fe400030f16ff */
[----:B------:R-:W-:Y:S01]  /*34b20*/  ISETP.LT.AND P4, PT, R252, UR4, !P0 ;  /* 0x00000004fc007c0c */ /* 0x000fe2000c781270 */
[----:B------:R-:W-:Y:S01]  /*34b30*/  ULDC UR4, c[0x0][0x22c] ;  /* 0x00008b0000047ab9 */ /* 0x000fe20000000800 */
[----:B------:R1:W-:Y:S01]  /*34b40*/  @P1 STG.E desc[UR16][R2.64], R140 ;  /* 0x0000008c02001986 */ /* 0x0003e2000c101910 */
[----:B--2---:R-:W-:Y:S01]  /*34b50*/  ISETP.LT.AND P3, PT, R159, UR4, !P0 ;  /* 0x000000049f007c0c */ /* 0x004fe2000c761270 */
[----:B------:R-:W-:Y:S02]  /*34b60*/  ULDC UR4, c[0x0][0x22c] ;  /* 0x00008b0000047ab9 */ /* 0x000fe40000000800 */
[----:B------:R2:W-:Y:S01]  /*34b70*/  @P5 STG.E desc[UR16][R4.64], R141 ;  /* 0x0000008d04005986 */ /* 0x0005e2000c101910 */
[----:B----4-:R-:W-:-:S02]  /*34b80*/  LEA R6, P5, R0, R217, 0x2 ;  /* 0x000000d900067211 */ /* 0x010fc400078a10ff */
[----:B------:R-:W-:Y:S01]  /*34b90*/  ISETP.LT.AND P2, PT, R155, UR4, !P0 ;  /* 0x000000049b007c0c */ /* 0x000fe2000c741270 */
[----:B------:R-:W4:Y:S01]  /*34ba0*/  LDL.LU R159, [R1+0x14] ;  /* 0x00001400019f7983 */ /* 0x000f220000300800 */
[----:B------:R-:W-:Y:S01]  /*34bb0*/  ULDC UR4, c[0x0][0x22c] ;  /* 0x00008b0000047ab9 */ /* 0x000fe20000000800 */
[----:B------:R-:W-:Y:S02]  /*34bc0*/  LEA.HI.X.SX32 R7, R0, R161, 0x2, P5 ;  /* 0x000000a100077211 */ /* 0x000fe400028f16ff */
[----:B------:R-:W-:Y:S01]  /*34bd0*/  ISETP.LT.AND P1, PT, R157, UR4, !P0 ;  /* 0x000000049d007c0c */ /* 0x000fe2000c721270 */
[----:B------:R-:W4:Y:S01]  /*34be0*/  LDL.LU R155, [R1+0x18] ;  /* 0x00001800019b7983 */ /* 0x000f220000300800 */
[----:B------:R-:W-:Y:S02]  /*34bf0*/  ULDC UR4, c[0x0][0x22c] ;  /* 0x00008b0000047ab9 */ /* 0x000fe40000000800 */
[----:B------:R-:W-:Y:S01]  /*34c00*/  ISETP.LT.AND P5, PT, R158, UR4, !P0 ;  /* 0x000000049e007c0c */ /* 0x000fe2000c7a1270 */
[----:B------:R-:W-:Y:S01]  /*34c10*/  ULDC UR4, c[0x0][0x22c] ;  /* 0x00008b0000047ab9 */ /* 0x000fe20000000800 */
[----:B------:R2:W-:Y:S01]  /*34c20*/  @P4 STG.E desc[UR16][R6.64], R142 ;  /* 0x0000008e06004986 */ /* 0x0005e2000c101910 */
[----:B------:R-:W-:Y:S01]  /*34c30*/  ISETP.LT.AND P4, PT, R249, UR4, !P0 ;  /* 0x00000004f9007c0c */ /* 0x000fe2000c781270 */
[C---:B------:R-:W-:Y:S01]  /*34c40*/  IMAD R10, R209.reuse, 0x2, R0 ;  /* 0x00000002d10a7824 */ /* 0x040fe200078e0200 */
[----:B------:R-:W-:Y:S01]  /*34c50*/  ULDC UR4, c[0x0][0x22c] ;  /* 0x00008b0000047ab9 */ /* 0x000fe20000000800 */
[----:B------:R-:W4:Y:S02]  /*34c60*/  LDL.LU R249, [R1+0x1c] ;  /* 0x00001c0001f97983 */ /* 0x000f240000300800 */
[----:B------:R-:W-:Y:S01]  /*34c70*/  IMAD R12, R209, 0x2, R10 ;  /* 0x00000002d10c7824 */ /* 0x000fe200078e020a */
[----:B---3--:R-:W-:-:S03]  /*34c80*/  LEA R8, P6, R10, R217, 0x2 ;  /* 0x000000d90a087211 */ /* 0x008fc600078c10ff */
[----:B------:R-:W-:Y:S01]  /*34c90*/  IMAD R0, R209, 0x2, R12 ;  /* 0x00000002d1007824 */ /* 0x000fe200078e020c */
[----:B------:R-:W-:-:S03]  /*34ca0*/  LEA.HI.X.SX32 R9, R10, R161, 0x2, P6 ;  /* 0x000000a10a097211 */ /* 0x000fc600030f16ff */
[C---:B------:R-:W-:Y:S02]  /*34cb0*/  IMAD R10, R209.reuse, 0x2, R0 ;  /* 0x00000002d10a7824 */ /* 0x040fe400078e0200 */
[----:B------:R3:W-:Y:S01]  /*34cc0*/  @P3 STG.E desc[UR16][R8.64], R143 ;  /* 0x0000008f08003986 */ /* 0x0007e2000c101910 */
[-C--:B-1----:R-:W-:Y:S01]  /*34cd0*/  LEA R2, P3, R12, R217.reuse, 0x2 ;  /* 0x000000d90c027211 */ /* 0x082fe200078610ff */
[C---:B------:R-:W-:Y:S01]  /*34ce0*/  IMAD R14, R209.reuse, 0x2, R10 ;  /* 0x00000002d10e7824 */ /* 0x040fe200078e020a */
[----:B--2---:R-:W-:Y:S02]  /*34cf0*/  LEA R4, P6, R0, R217, 0x2 ;  /* 0x000000d900047211 */ /* 0x004fe400078c10ff */
[-C--:B------:R-:W-:Y:S01]  /*34d00*/  LEA.HI.X.SX32 R3, R12, R161.reuse, 0x2, P3 ;  /* 0x000000a10c037211 */ /* 0x080fe200018f16ff */
[----:B------:R-:W-:Y:S01]  /*34d10*/  IMAD R12, R209, 0x2, R14 ;  /* 0x00000002d10c7824 */ /* 0x000fe200078e020e */
[----:B------:R-:W-:-:S03]  /*34d20*/  LEA.HI.X.SX32 R5, R0, R161, 0x2, P6 ;  /* 0x000000a100057211 */ /* 0x000fc600030f16ff */
[----:B------:R1:W-:Y:S01]  /*34d30*/  @P2 STG.E desc[UR16][R2.64], R144 ;  /* 0x0000009002002986 */ /* 0x0003e2000c101910 */
[C---:B------:R-:W-:Y:S01]  /*34d40*/  IMAD R0, R209.reuse, 0x2, R12 ;  /* 0x00000002d1007824 */ /* 0x040fe200078e020c */
[-C--:B------:R-:W-:Y:S02]  /*34d50*/  LEA R6, P6, R10, R217.reuse, 0x2 ;  /* 0x000000d90a067211 */ /* 0x080fe400078c10ff */
[----:B------:R2:W-:Y:S01]  /*34d60*/  @P1 STG.E desc[UR16][R4.64], R145 ;  /* 0x0000009104001986 */ /* 0x0005e2000c101910 */
[----:B---3--:R-:W-:Y:S01]  /*34d70*/  LEA R8, P1, R14, R217, 0x2 ;  /* 0x000000d90e087211 */ /* 0x008fe200078210ff */
[C---:B------:R-:W-:Y:S01]  /*34d80*/  IMAD R16, R209.reuse, 0x2, R0 ;  /* 0x00000002d1107824 */ /* 0x040fe200078e0200 */
[-C--:B------:R-:W-:Y:S02]  /*34d90*/  LEA.HI.X.SX32 R7, R10, R161.reuse, 0x2, P6 ;  /* 0x000000a10a077211 */ /* 0x080fe400030f16ff */
[----:B------:R-:W-:Y:S01]  /*34da0*/  LEA.HI.X.SX32 R9, R14, R161, 0x2, P1 ;  /* 0x000000a10e097211 */ /* 0x000fe200008f16ff */
[----:B------:R-:W-:Y:S01]  /*34db0*/  IMAD R18, R209, 0x2, R16 ;  /* 0x00000002d1127824 */ /* 0x000fe200078e0210 */
[----:B------:R-:W-:-:S02]  /*34dc0*/  LEA R10, P6, R12, R217, 0x2 ;  /* 0x000000d90c0a7211 */ /* 0x000fc400078c10ff */
[----:B-1----:R-:W-:Y:S02]  /*34dd0*/  LEA R2, P1, R0, R217, 0x2 ;  /* 0x000000d900027211 */ /* 0x002fe400078210ff */
[-C--:B------:R-:W-:Y:S02]  /*34de0*/  LEA.HI.X.SX32 R11, R12, R161.reuse, 0x2, P6 ;  /* 0x000000a10c0b7211 */ /* 0x080fe400030f16ff */
[----:B------:R-:W-:Y:S02]  /*34df0*/  LEA.HI.X.SX32 R3, R0, R161, 0x2, P1 ;  /* 0x000000a100037211 */ /* 0x000fe400008f16ff */
[----:B------:R-:W-:-:S04]  /*34e00*/  LEA R12, P6, R18, R217, 0x2 ;  /* 0x000000d9120c7211 */ /* 0x000fc800078c10ff */
[----:B------:R-:W-:Y:S02]  /*34e10*/  LEA.HI.X.SX32 R13, R18, R161, 0x2, P6 ;  /* 0x000000a1120d7211 */ /* 0x000fe400030f16ff */
[C---:B--2---:R-:W-:Y:S01]  /*34e20*/  LEA R4, P6, R16.reuse, R217, 0x2 ;  /* 0x000000d910047211 */ /* 0x044fe200078c10ff */
[----:B------:R1:W-:Y:S03]  /*34e30*/  @P5 STG.E desc[UR16][R6.64], R146 ;  /* 0x0000009206005986 */ /* 0x0003e6000c101910 */
[----:B------:R-:W-:Y:S01]  /*34e40*/  LEA.HI.X.SX32 R5, R16, R161, 0x2, P6 ;  /* 0x000000a110057211 */ /* 0x000fe200030f16ff */
[----:B------:R1:W-:Y:S01]  /*34e50*/  @P4 STG.E desc[UR16][R8.64], R147 ;  /* 0x0000009308004986 */ /* 0x0003e2000c101910 */
[----:B----4-:R-:W-:Y:S01]  /*34e60*/  ISETP.LT.AND P3, PT, R159, UR4, !P0 ;  /* 0x000000049f007c0c */ /* 0x010fe2000c761270 */
[----:B------:R-:W-:Y:S02]  /*34e70*/  ULDC UR4, c[0x0][0x22c] ;  /* 0x00008b0000047ab9 */ /* 0x000fe40000000800 */
[----:B------:R-:W-:Y:S01]  /*34e80*/  ISETP.LT.AND P2, PT, R155, UR4, !P0 ;  /* 0x000000049b007c0c */ /* 0x000fe2000c741270 */
[----:B------:R-:W-:-:S02]  /*34e90*/  ULDC UR4, c[0x0][0x22c] ;  /* 0x00008b0000047ab9 */ /* 0x000fc40000000800 */
[----:B------:R-:W-:Y:S01]  /*34ea0*/  ISETP.LT.AND P1, PT, R197, UR4, !P0 ;  /* 0x00000004c5007c0c */ /* 0x000fe2000c721270 */
[----:B------:R-:W-:Y:S02]  /*34eb0*/  ULDC UR4, c[0x0][0x22c] ;  /* 0x00008b0000047ab9 */ /* 0x000fe40000000800 */
[----:B------:R-:W-:-:S04]  /*34ec0*/  ISETP.LT.AND P0, PT, R249, UR4, !P0 ;  /* 0x00000004f9007c0c */ /* 0x000fc8000c701270 */
[----:B------:R1:W-:Y:S04]  /*34ed0*/  @P3 STG.E desc[UR16][R10.64], R20 ;  /* 0x000000140a003986 */ /* 0x0003e8000c101910 */
[----:B------:R1:W-:Y:S04]  /*34ee0*/  @P2 STG.E desc[UR16][R2.64], R21 ;  /* 0x0000001502002986 */ /* 0x0003e8000c101910 */
[----:B------:R1:W-:Y:S01]  /*34ef0*/  @P1 STG.E desc[UR16][R4.64], R22 ;  /* 0x0000001604001986 */ /* 0x0003e2000c101910 */
[----:B------:R-:W-:Y:S05]  /*34f00*/  @!P0 EXIT ;  /* 0x000000000000894d */ /* 0x000fea0003800000 */
[----:B------:R-:W-:Y:S01]  /*34f10*/  STG.E desc[UR16][R12.64], R23 ;  /* 0x000000170c007986 */ /* 0x000fe2000c101910 */
[----:B------:R-:W-:Y:S05]  /*34f20*/  EXIT ;  /* 0x000000000000794d */ /* 0x000fea0003800000 */
.L_x_2:
[----:B------:R-:W-:-:S00]  /*34f30*/  BRA `(.L_x_2) ;  /* 0xfffffffc00fc7947 */ /* 0x000fc0000383ffff */
[----:B------:R-:W-:-:S00]  /*34f40*/  NOP ;  /* 0x0000000000007918 */ /* 0x000fc00000000000 */
        /* <DEDUP_REMOVED lines=11> */
.L_x_3:


//--------------------- .nv.shared.matmul_kernel  --------------------------
	.section	.nv.shared.matmul_kernel,"aw",@nobits
	.sectionflags	@""
	.align	16
	.zero		1024


//--------------------- .nv.shared.reserved.0     --------------------------
	.section	.nv.shared.reserved.0,"aw",@nobits
	.weak		__nv_reservedSMEM_offset_0_alias
	.size		__nv_reservedSMEM_offset_0_alias, 0, 0
	.other		__nv_reservedSMEM_offset_0_alias,@"STO_CUDA_RESERVED_SHARED STV_DEFAULT"
__nv_reservedSMEM_offset_0_alias:
	.zero		0


//--------------------- .nv.constant0.matmul_kernel --------------------------
	.section	.nv.constant0.matmul_kernel,"a",@progbits
	.sectionflags	@""
	.align	4
.nv.constant0.matmul_kernel:
	.zero		608


//--------------------- SYMBOLS --------------------------

	.type		.nv.reservedSmem.offset0,@object
	.size		.nv.reservedSmem.offset0,0x4
